//
// Generated by NVIDIA NVVM Compiler
//
// Compiler Build ID: CL-36424714
// Cuda compilation tools, release 13.0, V13.0.88
// Based on NVVM 20.0.0
//

.version 9.0
.target sm_100
.address_size 64

	// .globl	_Z19computeRowNnzKernelPKiS0_S0_S0_Piii
// _ZZ19computeRowNnzKernelPKiS0_S0_S0_PiiiE6bitmap has been demoted
// _ZZN3cub18CUB_300001_SM_10006detail4scan16DeviceScanKernelINS2_10policy_hubIiiijN4cuda3std3__44plusIvEEE10Policy1000EN6thrust24THRUST_300001_SM_1000_NS6detail15normal_iteratorINSD_10device_ptrIiEEEESI_NS0_13ScanTileStateIiLb1EEES9_NS1_10InputValueIiPiEEjiLb0EiEEvT0_T1_T2_iT3_T4_T5_E12temp_storage has been demoted
// _ZZN3cub18CUB_300001_SM_10006detail4scan16DeviceScanKernelINS2_10policy_hubIiiimN4cuda3std3__44plusIvEEE10Policy1000EN6thrust24THRUST_300001_SM_1000_NS6detail15normal_iteratorINSD_10device_ptrIiEEEESI_NS0_13ScanTileStateIiLb1EEES9_NS1_10InputValueIiPiEEmiLb0EiEEvT0_T1_T2_iT3_T4_T5_E12temp_storage has been demoted
.global .align 1 .b8 _ZN34_INTERNAL_316cd246_4_k_cu_dd7cbcb54cuda3std3__45__cpo5beginE[1];
.global .align 1 .b8 _ZN34_INTERNAL_316cd246_4_k_cu_dd7cbcb54cuda3std3__45__cpo3endE[1];
.global .align 1 .b8 _ZN34_INTERNAL_316cd246_4_k_cu_dd7cbcb54cuda3std3__45__cpo6cbeginE[1];
.global .align 1 .b8 _ZN34_INTERNAL_316cd246_4_k_cu_dd7cbcb54cuda3std3__45__cpo4cendE[1];
.global .align 1 .b8 _ZN34_INTERNAL_316cd246_4_k_cu_dd7cbcb54cuda3std3__45__cpo6rbeginE[1];
.global .align 1 .b8 _ZN34_INTERNAL_316cd246_4_k_cu_dd7cbcb54cuda3std3__45__cpo4rendE[1];
.global .align 1 .b8 _ZN34_INTERNAL_316cd246_4_k_cu_dd7cbcb54cuda3std3__45__cpo7crbeginE[1];
.global .align 1 .b8 _ZN34_INTERNAL_316cd246_4_k_cu_dd7cbcb54cuda3std3__45__cpo5crendE[1];
.global .align 1 .b8 _ZN34_INTERNAL_316cd246_4_k_cu_dd7cbcb54cuda3std3__436_GLOBAL__N__316cd246_4_k_cu_dd7cbcb56ignoreE[1];
.global .align 1 .b8 _ZN34_INTERNAL_316cd246_4_k_cu_dd7cbcb54cuda3std3__419piecewise_constructE[1];
.global .align 1 .b8 _ZN34_INTERNAL_316cd246_4_k_cu_dd7cbcb54cuda3std3__48in_placeE[1];
.global .align 1 .b8 _ZN34_INTERNAL_316cd246_4_k_cu_dd7cbcb54cuda3std3__420unreachable_sentinelE[1];
.global .align 1 .b8 _ZN34_INTERNAL_316cd246_4_k_cu_dd7cbcb54cuda3std3__47nulloptE[1];
.global .align 1 .b8 _ZN34_INTERNAL_316cd246_4_k_cu_dd7cbcb54cuda3std3__48unexpectE[1];
.global .align 1 .b8 _ZN34_INTERNAL_316cd246_4_k_cu_dd7cbcb54cuda3std6ranges3__45__cpo4swapE[1];
.global .align 1 .b8 _ZN34_INTERNAL_316cd246_4_k_cu_dd7cbcb54cuda3std6ranges3__45__cpo9iter_moveE[1];
.global .align 1 .b8 _ZN34_INTERNAL_316cd246_4_k_cu_dd7cbcb54cuda3std6ranges3__45__cpo5beginE[1];
.global .align 1 .b8 _ZN34_INTERNAL_316cd246_4_k_cu_dd7cbcb54cuda3std6ranges3__45__cpo3endE[1];
.global .align 1 .b8 _ZN34_INTERNAL_316cd246_4_k_cu_dd7cbcb54cuda3std6ranges3__45__cpo6cbeginE[1];
.global .align 1 .b8 _ZN34_INTERNAL_316cd246_4_k_cu_dd7cbcb54cuda3std6ranges3__45__cpo4cendE[1];
.global .align 1 .b8 _ZN34_INTERNAL_316cd246_4_k_cu_dd7cbcb54cuda3std6ranges3__45__cpo7advanceE[1];
.global .align 1 .b8 _ZN34_INTERNAL_316cd246_4_k_cu_dd7cbcb54cuda3std6ranges3__45__cpo9iter_swapE[1];
.global .align 1 .b8 _ZN34_INTERNAL_316cd246_4_k_cu_dd7cbcb54cuda3std6ranges3__45__cpo4nextE[1];
.global .align 1 .b8 _ZN34_INTERNAL_316cd246_4_k_cu_dd7cbcb54cuda3std6ranges3__45__cpo4prevE[1];
.global .align 1 .b8 _ZN34_INTERNAL_316cd246_4_k_cu_dd7cbcb54cuda3std6ranges3__45__cpo4dataE[1];
.global .align 1 .b8 _ZN34_INTERNAL_316cd246_4_k_cu_dd7cbcb54cuda3std6ranges3__45__cpo5cdataE[1];
.global .align 1 .b8 _ZN34_INTERNAL_316cd246_4_k_cu_dd7cbcb54cuda3std6ranges3__45__cpo4sizeE[1];
.global .align 1 .b8 _ZN34_INTERNAL_316cd246_4_k_cu_dd7cbcb54cuda3std6ranges3__45__cpo5ssizeE[1];
.global .align 1 .b8 _ZN34_INTERNAL_316cd246_4_k_cu_dd7cbcb54cuda3std6ranges3__45__cpo8distanceE[1];
.global .align 1 .b8 _ZN34_INTERNAL_316cd246_4_k_cu_dd7cbcb56thrust24THRUST_300001_SM_1000_NS8cuda_cub3parE[1];
.global .align 1 .b8 _ZN34_INTERNAL_316cd246_4_k_cu_dd7cbcb56thrust24THRUST_300001_SM_1000_NS8cuda_cub10par_nosyncE[1];
.global .align 1 .b8 _ZN34_INTERNAL_316cd246_4_k_cu_dd7cbcb56thrust24THRUST_300001_SM_1000_NS6system6detail10sequential3seqE[1];
.global .align 1 .b8 _ZN34_INTERNAL_316cd246_4_k_cu_dd7cbcb56thrust24THRUST_300001_SM_1000_NS6system3cpp3parE[1];
.global .align 1 .b8 _ZN34_INTERNAL_316cd246_4_k_cu_dd7cbcb56thrust24THRUST_300001_SM_1000_NS12placeholders2_1E[1];
.global .align 1 .b8 _ZN34_INTERNAL_316cd246_4_k_cu_dd7cbcb56thrust24THRUST_300001_SM_1000_NS12placeholders2_2E[1];
.global .align 1 .b8 _ZN34_INTERNAL_316cd246_4_k_cu_dd7cbcb56thrust24THRUST_300001_SM_1000_NS12placeholders2_3E[1];
.global .align 1 .b8 _ZN34_INTERNAL_316cd246_4_k_cu_dd7cbcb56thrust24THRUST_300001_SM_1000_NS12placeholders2_4E[1];
.global .align 1 .b8 _ZN34_INTERNAL_316cd246_4_k_cu_dd7cbcb56thrust24THRUST_300001_SM_1000_NS12placeholders2_5E[1];
.global .align 1 .b8 _ZN34_INTERNAL_316cd246_4_k_cu_dd7cbcb56thrust24THRUST_300001_SM_1000_NS12placeholders2_6E[1];
.global .align 1 .b8 _ZN34_INTERNAL_316cd246_4_k_cu_dd7cbcb56thrust24THRUST_300001_SM_1000_NS12placeholders2_7E[1];
.global .align 1 .b8 _ZN34_INTERNAL_316cd246_4_k_cu_dd7cbcb56thrust24THRUST_300001_SM_1000_NS12placeholders2_8E[1];
.global .align 1 .b8 _ZN34_INTERNAL_316cd246_4_k_cu_dd7cbcb56thrust24THRUST_300001_SM_1000_NS12placeholders2_9E[1];
.global .align 1 .b8 _ZN34_INTERNAL_316cd246_4_k_cu_dd7cbcb56thrust24THRUST_300001_SM_1000_NS12placeholders3_10E[1];
.global .align 1 .b8 _ZN34_INTERNAL_316cd246_4_k_cu_dd7cbcb56thrust24THRUST_300001_SM_1000_NS3seqE[1];
.global .align 1 .b8 _ZN34_INTERNAL_316cd246_4_k_cu_dd7cbcb56thrust24THRUST_300001_SM_1000_NS6deviceE[1];
.extern .shared .align 16 .b8 shared_mem[];

.visible .entry _Z19computeRowNnzKernelPKiS0_S0_S0_Piii(
	.param .u64 .ptr .align 1 _Z19computeRowNnzKernelPKiS0_S0_S0_Piii_param_0,
	.param .u64 .ptr .align 1 _Z19computeRowNnzKernelPKiS0_S0_S0_Piii_param_1,
	.param .u64 .ptr .align 1 _Z19computeRowNnzKernelPKiS0_S0_S0_Piii_param_2,
	.param .u64 .ptr .align 1 _Z19computeRowNnzKernelPKiS0_S0_S0_Piii_param_3,
	.param .u64 .ptr .align 1 _Z19computeRowNnzKernelPKiS0_S0_S0_Piii_param_4,
	.param .u32 _Z19computeRowNnzKernelPKiS0_S0_S0_Piii_param_5,
	.param .u32 _Z19computeRowNnzKernelPKiS0_S0_S0_Piii_param_6
)
{
	.reg .pred 	%p<34>;
	.reg .b32 	%r<377>;
	.reg .b64 	%rd<28>;
	// demoted variable
	.shared .align 4 .b8 _ZZ19computeRowNnzKernelPKiS0_S0_S0_PiiiE6bitmap[128];
	ld.param.u64 	%rd8, [_Z19computeRowNnzKernelPKiS0_S0_S0_Piii_param_0];
	ld.param.u64 	%rd9, [_Z19computeRowNnzKernelPKiS0_S0_S0_Piii_param_1];
	ld.param.u64 	%rd10, [_Z19computeRowNnzKernelPKiS0_S0_S0_Piii_param_2];
	ld.param.u64 	%rd12, [_Z19computeRowNnzKernelPKiS0_S0_S0_Piii_param_3];
	ld.param.u64 	%rd11, [_Z19computeRowNnzKernelPKiS0_S0_S0_Piii_param_4];
	ld.param.u32 	%r86, [_Z19computeRowNnzKernelPKiS0_S0_S0_Piii_param_5];
	cvta.to.global.u64 	%rd1, %rd12;
	mov.u32 	%r87, %ctaid.x;
	mov.u32 	%r1, %ntid.x;
	mov.u32 	%r345, %tid.x;
	mad.lo.s32 	%r3, %r87, %r1, %r345;
	setp.ge.s32 	%p1, %r3, %r86;
	@%p1 bra 	$L__BB0_53;
	setp.gt.u32 	%p2, %r345, 31;
	@%p2 bra 	$L__BB0_8;
	add.s32 	%r88, %r345, %r1;
	max.u32 	%r89, %r88, 32;
	setp.lt.u32 	%p3, %r88, 32;
	selp.u32 	%r90, 1, 0, %p3;
	add.s32 	%r91, %r88, %r90;
	sub.s32 	%r92, %r89, %r91;
	div.u32 	%r93, %r92, %r1;
	add.s32 	%r4, %r93, %r90;
	and.b32  	%r94, %r4, 3;
	setp.eq.s32 	%p4, %r94, 3;
	@%p4 bra 	$L__BB0_5;
	add.s32 	%r96, %r4, 1;
	and.b32  	%r5, %r96, 3;
	mov.b32 	%r344, 0;
$L__BB0_4:
	.pragma "nounroll";
	shl.b32 	%r97, %r345, 2;
	mov.u32 	%r98, _ZZ19computeRowNnzKernelPKiS0_S0_S0_PiiiE6bitmap;
	add.s32 	%r99, %r98, %r97;
	mov.b32 	%r100, 0;
	st.shared.u32 	[%r99], %r100;
	add.s32 	%r345, %r345, %r1;
	add.s32 	%r344, %r344, 1;
	setp.ne.s32 	%p5, %r344, %r5;
	@%p5 bra 	$L__BB0_4;
$L__BB0_5:
	setp.lt.u32 	%p6, %r4, 3;
	@%p6 bra 	$L__BB0_8;
	mov.u32 	%r102, _ZZ19computeRowNnzKernelPKiS0_S0_S0_PiiiE6bitmap;
	shl.b32 	%r105, %r1, 2;
$L__BB0_7:
	shl.b32 	%r101, %r345, 2;
	add.s32 	%r103, %r102, %r101;
	mov.b32 	%r104, 0;
	st.shared.u32 	[%r103], %r104;
	add.s32 	%r106, %r103, %r105;
	st.shared.u32 	[%r106], %r104;
	add.s32 	%r107, %r106, %r105;
	st.shared.u32 	[%r107], %r104;
	add.s32 	%r108, %r107, %r105;
	st.shared.u32 	[%r108], %r104;
	add.s32 	%r345, %r105, %r345;
	setp.lt.u32 	%p7, %r345, 32;
	@%p7 bra 	$L__BB0_7;
$L__BB0_8:
	bar.sync 	0;
	cvta.to.global.u64 	%rd13, %rd8;
	mul.wide.s32 	%rd14, %r3, 4;
	add.s64 	%rd15, %rd13, %rd14;
	ld.global.u32 	%r347, [%rd15];
	ld.global.u32 	%r14, [%rd15+4];
	setp.ge.s32 	%p8, %r347, %r14;
	mov.b32 	%r352, 0;
	@%p8 bra 	$L__BB0_52;
	add.s64 	%rd2, %rd1, 16;
	cvta.to.global.u64 	%rd3, %rd9;
	cvta.to.global.u64 	%rd4, %rd10;
	mov.b32 	%r352, 0;
$L__BB0_10:
	mul.wide.s32 	%rd16, %r347, 4;
	add.s64 	%rd17, %rd3, %rd16;
	ld.global.u32 	%r111, [%rd17];
	mul.wide.s32 	%rd18, %r111, 4;
	add.s64 	%rd19, %rd4, %rd18;
	ld.global.u32 	%r361, [%rd19];
	ld.global.u32 	%r18, [%rd19+4];
	setp.ge.s32 	%p9, %r361, %r18;
	@%p9 bra 	$L__BB0_51;
	sub.s32 	%r19, %r18, %r361;
	and.b32  	%r20, %r19, 7;
	sub.s32 	%r113, %r361, %r18;
	setp.gt.u32 	%p10, %r113, -8;
	@%p10 bra 	$L__BB0_30;
	and.b32  	%r114, %r19, -8;
	neg.s32 	%r349, %r114;
$L__BB0_13:
	.pragma "nounroll";
	mul.wide.s32 	%rd20, %r361, 4;
	add.s64 	%rd5, %rd2, %rd20;
	ld.global.u32 	%r25, [%rd5+-16];
	setp.gt.s32 	%p11, %r25, 1023;
	@%p11 bra 	$L__BB0_15;
	shr.s32 	%r115, %r25, 31;
	shr.u32 	%r116, %r115, 27;
	add.s32 	%r117, %r25, %r116;
	and.b32  	%r118, %r117, -32;
	sub.s32 	%r119, %r25, %r118;
	shr.s32 	%r120, %r117, 5;
	shl.b32 	%r121, %r120, 2;
	mov.u32 	%r122, _ZZ19computeRowNnzKernelPKiS0_S0_S0_PiiiE6bitmap;
	add.s32 	%r123, %r122, %r121;
	mov.b32 	%r124, 1;
	shl.b32 	%r125, %r124, %r119;
	atom.shared.or.b32 	%r126, [%r123], %r125;
	not.b32 	%r127, %r126;
	shr.u32 	%r128, %r127, %r119;
	and.b32  	%r129, %r128, 1;
	add.s32 	%r352, %r129, %r352;
$L__BB0_15:
	ld.global.u32 	%r28, [%rd5+-12];
	setp.gt.s32 	%p12, %r28, 1023;
	@%p12 bra 	$L__BB0_17;
	shr.s32 	%r130, %r28, 31;
	shr.u32 	%r131, %r130, 27;
	add.s32 	%r132, %r28, %r131;
	and.b32  	%r133, %r132, -32;
	sub.s32 	%r134, %r28, %r133;
	shr.s32 	%r135, %r132, 5;
	shl.b32 	%r136, %r135, 2;
	mov.u32 	%r137, _ZZ19computeRowNnzKernelPKiS0_S0_S0_PiiiE6bitmap;
	add.s32 	%r138, %r137, %r136;
	mov.b32 	%r139, 1;
	shl.b32 	%r140, %r139, %r134;
	atom.shared.or.b32 	%r141, [%r138], %r140;
	not.b32 	%r142, %r141;
	shr.u32 	%r143, %r142, %r134;
	and.b32  	%r144, %r143, 1;
	add.s32 	%r352, %r144, %r352;
$L__BB0_17:
	ld.global.u32 	%r31, [%rd5+-8];
	setp.gt.s32 	%p13, %r31, 1023;
	@%p13 bra 	$L__BB0_19;
	shr.s32 	%r145, %r31, 31;
	shr.u32 	%r146, %r145, 27;
	add.s32 	%r147, %r31, %r146;
	and.b32  	%r148, %r147, -32;
	sub.s32 	%r149, %r31, %r148;
	shr.s32 	%r150, %r147, 5;
	shl.b32 	%r151, %r150, 2;
	mov.u32 	%r152, _ZZ19computeRowNnzKernelPKiS0_S0_S0_PiiiE6bitmap;
	add.s32 	%r153, %r152, %r151;
	mov.b32 	%r154, 1;
	shl.b32 	%r155, %r154, %r149;
	atom.shared.or.b32 	%r156, [%r153], %r155;
	not.b32 	%r157, %r156;
	shr.u32 	%r158, %r157, %r149;
	and.b32  	%r159, %r158, 1;
	add.s32 	%r352, %r159, %r352;
$L__BB0_19:
	ld.global.u32 	%r34, [%rd5+-4];
	setp.gt.s32 	%p14, %r34, 1023;
	@%p14 bra 	$L__BB0_21;
	shr.s32 	%r160, %r34, 31;
	shr.u32 	%r161, %r160, 27;
	add.s32 	%r162, %r34, %r161;
	and.b32  	%r163, %r162, -32;
	sub.s32 	%r164, %r34, %r163;
	shr.s32 	%r165, %r162, 5;
	shl.b32 	%r166, %r165, 2;
	mov.u32 	%r167, _ZZ19computeRowNnzKernelPKiS0_S0_S0_PiiiE6bitmap;
	add.s32 	%r168, %r167, %r166;
	mov.b32 	%r169, 1;
	shl.b32 	%r170, %r169, %r164;
	atom.shared.or.b32 	%r171, [%r168], %r170;
	not.b32 	%r172, %r171;
	shr.u32 	%r173, %r172, %r164;
	and.b32  	%r174, %r173, 1;
	add.s32 	%r352, %r174, %r352;
$L__BB0_21:
	ld.global.u32 	%r37, [%rd5];
	setp.gt.s32 	%p15, %r37, 1023;
	@%p15 bra 	$L__BB0_23;
	shr.s32 	%r175, %r37, 31;
	shr.u32 	%r176, %r175, 27;
	add.s32 	%r177, %r37, %r176;
	and.b32  	%r178, %r177, -32;
	sub.s32 	%r179, %r37, %r178;
	shr.s32 	%r180, %r177, 5;
	shl.b32 	%r181, %r180, 2;
	mov.u32 	%r182, _ZZ19computeRowNnzKernelPKiS0_S0_S0_PiiiE6bitmap;
	add.s32 	%r183, %r182, %r181;
	mov.b32 	%r184, 1;
	shl.b32 	%r185, %r184, %r179;
	atom.shared.or.b32 	%r186, [%r183], %r185;
	not.b32 	%r187, %r186;
	shr.u32 	%r188, %r187, %r179;
	and.b32  	%r189, %r188, 1;
	add.s32 	%r352, %r189, %r352;
$L__BB0_23:
	ld.global.u32 	%r40, [%rd5+4];
	setp.gt.s32 	%p16, %r40, 1023;
	@%p16 bra 	$L__BB0_25;
	shr.s32 	%r190, %r40, 31;
	shr.u32 	%r191, %r190, 27;
	add.s32 	%r192, %r40, %r191;
	and.b32  	%r193, %r192, -32;
	sub.s32 	%r194, %r40, %r193;
	shr.s32 	%r195, %r192, 5;
	shl.b32 	%r196, %r195, 2;
	mov.u32 	%r197, _ZZ19computeRowNnzKernelPKiS0_S0_S0_PiiiE6bitmap;
	add.s32 	%r198, %r197, %r196;
	mov.b32 	%r199, 1;
	shl.b32 	%r200, %r199, %r194;
	atom.shared.or.b32 	%r201, [%r198], %r200;
	not.b32 	%r202, %r201;
	shr.u32 	%r203, %r202, %r194;
	and.b32  	%r204, %r203, 1;
	add.s32 	%r352, %r204, %r352;
$L__BB0_25:
	ld.global.u32 	%r43, [%rd5+8];
	setp.gt.s32 	%p17, %r43, 1023;
	@%p17 bra 	$L__BB0_27;
	shr.s32 	%r205, %r43, 31;
	shr.u32 	%r206, %r205, 27;
	add.s32 	%r207, %r43, %r206;
	and.b32  	%r208, %r207, -32;
	sub.s32 	%r209, %r43, %r208;
	shr.s32 	%r210, %r207, 5;
	shl.b32 	%r211, %r210, 2;
	mov.u32 	%r212, _ZZ19computeRowNnzKernelPKiS0_S0_S0_PiiiE6bitmap;
	add.s32 	%r213, %r212, %r211;
	mov.b32 	%r214, 1;
	shl.b32 	%r215, %r214, %r209;
	atom.shared.or.b32 	%r216, [%r213], %r215;
	not.b32 	%r217, %r216;
	shr.u32 	%r218, %r217, %r209;
	and.b32  	%r219, %r218, 1;
	add.s32 	%r352, %r219, %r352;
$L__BB0_27:
	ld.global.u32 	%r46, [%rd5+12];
	setp.gt.s32 	%p18, %r46, 1023;
	@%p18 bra 	$L__BB0_29;
	shr.s32 	%r220, %r46, 31;
	shr.u32 	%r221, %r220, 27;
	add.s32 	%r222, %r46, %r221;
	and.b32  	%r223, %r222, -32;
	sub.s32 	%r224, %r46, %r223;
	shr.s32 	%r225, %r222, 5;
	shl.b32 	%r226, %r225, 2;
	mov.u32 	%r227, _ZZ19computeRowNnzKernelPKiS0_S0_S0_PiiiE6bitmap;
	add.s32 	%r228, %r227, %r226;
	mov.b32 	%r229, 1;
	shl.b32 	%r230, %r229, %r224;
	atom.shared.or.b32 	%r231, [%r228], %r230;
	not.b32 	%r232, %r231;
	shr.u32 	%r233, %r232, %r224;
	and.b32  	%r234, %r233, 1;
	add.s32 	%r352, %r234, %r352;
$L__BB0_29:
	add.s32 	%r361, %r361, 8;
	add.s32 	%r349, %r349, 8;
	setp.ne.s32 	%p19, %r349, 0;
	@%p19 bra 	$L__BB0_13;
$L__BB0_30:
	setp.eq.s32 	%p20, %r20, 0;
	@%p20 bra 	$L__BB0_51;
	and.b32  	%r54, %r19, 3;
	setp.lt.u32 	%p21, %r20, 4;
	@%p21 bra 	$L__BB0_41;
	mul.wide.s32 	%rd21, %r361, 4;
	add.s64 	%rd6, %rd1, %rd21;
	ld.global.u32 	%r55, [%rd6];
	setp.gt.s32 	%p22, %r55, 1023;
	@%p22 bra 	$L__BB0_34;
	shr.s32 	%r236, %r55, 31;
	shr.u32 	%r237, %r236, 27;
	add.s32 	%r238, %r55, %r237;
	and.b32  	%r239, %r238, -32;
	sub.s32 	%r240, %r55, %r239;
	shr.s32 	%r241, %r238, 5;
	shl.b32 	%r242, %r241, 2;
	mov.u32 	%r243, _ZZ19computeRowNnzKernelPKiS0_S0_S0_PiiiE6bitmap;
	add.s32 	%r244, %r243, %r242;
	mov.b32 	%r245, 1;
	shl.b32 	%r246, %r245, %r240;
	atom.shared.or.b32 	%r247, [%r244], %r246;
	not.b32 	%r248, %r247;
	shr.u32 	%r249, %r248, %r240;
	and.b32  	%r250, %r249, 1;
	add.s32 	%r352, %r250, %r352;
$L__BB0_34:
	ld.global.u32 	%r58, [%rd6+4];
	setp.gt.s32 	%p23, %r58, 1023;
	@%p23 bra 	$L__BB0_36;
	shr.s32 	%r251, %r58, 31;
	shr.u32 	%r252, %r251, 27;
	add.s32 	%r253, %r58, %r252;
	and.b32  	%r254, %r253, -32;
	sub.s32 	%r255, %r58, %r254;
	shr.s32 	%r256, %r253, 5;
	shl.b32 	%r257, %r256, 2;
	mov.u32 	%r258, _ZZ19computeRowNnzKernelPKiS0_S0_S0_PiiiE6bitmap;
	add.s32 	%r259, %r258, %r257;
	mov.b32 	%r260, 1;
	shl.b32 	%r261, %r260, %r255;
	atom.shared.or.b32 	%r262, [%r259], %r261;
	not.b32 	%r263, %r262;
	shr.u32 	%r264, %r263, %r255;
	and.b32  	%r265, %r264, 1;
	add.s32 	%r352, %r265, %r352;
$L__BB0_36:
	ld.global.u32 	%r61, [%rd6+8];
	setp.gt.s32 	%p24, %r61, 1023;
	@%p24 bra 	$L__BB0_38;
	shr.s32 	%r266, %r61, 31;
	shr.u32 	%r267, %r266, 27;
	add.s32 	%r268, %r61, %r267;
	and.b32  	%r269, %r268, -32;
	sub.s32 	%r270, %r61, %r269;
	shr.s32 	%r271, %r268, 5;
	shl.b32 	%r272, %r271, 2;
	mov.u32 	%r273, _ZZ19computeRowNnzKernelPKiS0_S0_S0_PiiiE6bitmap;
	add.s32 	%r274, %r273, %r272;
	mov.b32 	%r275, 1;
	shl.b32 	%r276, %r275, %r270;
	atom.shared.or.b32 	%r277, [%r274], %r276;
	not.b32 	%r278, %r277;
	shr.u32 	%r279, %r278, %r270;
	and.b32  	%r280, %r279, 1;
	add.s32 	%r352, %r280, %r352;
$L__BB0_38:
	ld.global.u32 	%r64, [%rd6+12];
	setp.gt.s32 	%p25, %r64, 1023;
	@%p25 bra 	$L__BB0_40;
	shr.s32 	%r281, %r64, 31;
	shr.u32 	%r282, %r281, 27;
	add.s32 	%r283, %r64, %r282;
	and.b32  	%r284, %r283, -32;
	sub.s32 	%r285, %r64, %r284;
	shr.s32 	%r286, %r283, 5;
	shl.b32 	%r287, %r286, 2;
	mov.u32 	%r288, _ZZ19computeRowNnzKernelPKiS0_S0_S0_PiiiE6bitmap;
	add.s32 	%r289, %r288, %r287;
	mov.b32 	%r290, 1;
	shl.b32 	%r291, %r290, %r285;
	atom.shared.or.b32 	%r292, [%r289], %r291;
	not.b32 	%r293, %r292;
	shr.u32 	%r294, %r293, %r285;
	and.b32  	%r295, %r294, 1;
	add.s32 	%r352, %r295, %r352;
$L__BB0_40:
	add.s32 	%r361, %r361, 4;
$L__BB0_41:
	setp.eq.s32 	%p26, %r54, 0;
	@%p26 bra 	$L__BB0_51;
	setp.eq.s32 	%p27, %r54, 1;
	@%p27 bra 	$L__BB0_48;
	mul.wide.s32 	%rd22, %r361, 4;
	add.s64 	%rd7, %rd1, %rd22;
	ld.global.u32 	%r71, [%rd7];
	setp.gt.s32 	%p28, %r71, 1023;
	@%p28 bra 	$L__BB0_45;
	shr.s32 	%r297, %r71, 31;
	shr.u32 	%r298, %r297, 27;
	add.s32 	%r299, %r71, %r298;
	and.b32  	%r300, %r299, -32;
	sub.s32 	%r301, %r71, %r300;
	shr.s32 	%r302, %r299, 5;
	shl.b32 	%r303, %r302, 2;
	mov.u32 	%r304, _ZZ19computeRowNnzKernelPKiS0_S0_S0_PiiiE6bitmap;
	add.s32 	%r305, %r304, %r303;
	mov.b32 	%r306, 1;
	shl.b32 	%r307, %r306, %r301;
	atom.shared.or.b32 	%r308, [%r305], %r307;
	not.b32 	%r309, %r308;
	shr.u32 	%r310, %r309, %r301;
	and.b32  	%r311, %r310, 1;
	add.s32 	%r352, %r311, %r352;
$L__BB0_45:
	ld.global.u32 	%r74, [%rd7+4];
	setp.gt.s32 	%p29, %r74, 1023;
	@%p29 bra 	$L__BB0_47;
	shr.s32 	%r312, %r74, 31;
	shr.u32 	%r313, %r312, 27;
	add.s32 	%r314, %r74, %r313;
	and.b32  	%r315, %r314, -32;
	sub.s32 	%r316, %r74, %r315;
	shr.s32 	%r317, %r314, 5;
	shl.b32 	%r318, %r317, 2;
	mov.u32 	%r319, _ZZ19computeRowNnzKernelPKiS0_S0_S0_PiiiE6bitmap;
	add.s32 	%r320, %r319, %r318;
	mov.b32 	%r321, 1;
	shl.b32 	%r322, %r321, %r316;
	atom.shared.or.b32 	%r323, [%r320], %r322;
	not.b32 	%r324, %r323;
	shr.u32 	%r325, %r324, %r316;
	and.b32  	%r326, %r325, 1;
	add.s32 	%r352, %r326, %r352;
$L__BB0_47:
	add.s32 	%r361, %r361, 2;
$L__BB0_48:
	and.b32  	%r327, %r19, 1;
	setp.eq.b32 	%p30, %r327, 1;
	not.pred 	%p31, %p30;
	@%p31 bra 	$L__BB0_51;
	mul.wide.s32 	%rd23, %r361, 4;
	add.s64 	%rd24, %rd1, %rd23;
	ld.global.u32 	%r81, [%rd24];
	setp.gt.s32 	%p32, %r81, 1023;
	@%p32 bra 	$L__BB0_51;
	shr.s32 	%r328, %r81, 31;
	shr.u32 	%r329, %r328, 27;
	add.s32 	%r330, %r81, %r329;
	and.b32  	%r331, %r330, -32;
	sub.s32 	%r332, %r81, %r331;
	shr.s32 	%r333, %r330, 5;
	shl.b32 	%r334, %r333, 2;
	mov.u32 	%r335, _ZZ19computeRowNnzKernelPKiS0_S0_S0_PiiiE6bitmap;
	add.s32 	%r336, %r335, %r334;
	mov.b32 	%r337, 1;
	shl.b32 	%r338, %r337, %r332;
	atom.shared.or.b32 	%r339, [%r336], %r338;
	not.b32 	%r340, %r339;
	shr.u32 	%r341, %r340, %r332;
	and.b32  	%r342, %r341, 1;
	add.s32 	%r352, %r342, %r352;
$L__BB0_51:
	add.s32 	%r347, %r347, 1;
	setp.ne.s32 	%p33, %r347, %r14;
	@%p33 bra 	$L__BB0_10;
$L__BB0_52:
	cvta.to.global.u64 	%rd25, %rd11;
	add.s64 	%rd27, %rd25, %rd14;
	st.global.u32 	[%rd27], %r352;
$L__BB0_53:
	ret;

}
	// .globl	_Z19spgemmComputeKernelPKiS0_PKfS0_S0_S2_S0_PiPfii
.visible .entry _Z19spgemmComputeKernelPKiS0_PKfS0_S0_S2_S0_PiPfii(
	.param .u64 .ptr .align 1 _Z19spgemmComputeKernelPKiS0_PKfS0_S0_S2_S0_PiPfii_param_0,
	.param .u64 .ptr .align 1 _Z19spgemmComputeKernelPKiS0_PKfS0_S0_S2_S0_PiPfii_param_1,
	.param .u64 .ptr .align 1 _Z19spgemmComputeKernelPKiS0_PKfS0_S0_S2_S0_PiPfii_param_2,
	.param .u64 .ptr .align 1 _Z19spgemmComputeKernelPKiS0_PKfS0_S0_S2_S0_PiPfii_param_3,
	.param .u64 .ptr .align 1 _Z19spgemmComputeKernelPKiS0_PKfS0_S0_S2_S0_PiPfii_param_4,
	.param .u64 .ptr .align 1 _Z19spgemmComputeKernelPKiS0_PKfS0_S0_S2_S0_PiPfii_param_5,
	.param .u64 .ptr .align 1 _Z19spgemmComputeKernelPKiS0_PKfS0_S0_S2_S0_PiPfii_param_6,
	.param .u64 .ptr .align 1 _Z19spgemmComputeKernelPKiS0_PKfS0_S0_S2_S0_PiPfii_param_7,
	.param .u64 .ptr .align 1 _Z19spgemmComputeKernelPKiS0_PKfS0_S0_S2_S0_PiPfii_param_8,
	.param .u32 _Z19spgemmComputeKernelPKiS0_PKfS0_S0_S2_S0_PiPfii_param_9,
	.param .u32 _Z19spgemmComputeKernelPKiS0_PKfS0_S0_S2_S0_PiPfii_param_10
)
{
	.reg .pred 	%p<16>;
	.reg .b32 	%r<91>;
	.reg .b32 	%f<24>;
	.reg .b64 	%rd<39>;

	ld.param.u64 	%rd10, [_Z19spgemmComputeKernelPKiS0_PKfS0_S0_S2_S0_PiPfii_param_0];
	ld.param.u64 	%rd11, [_Z19spgemmComputeKernelPKiS0_PKfS0_S0_S2_S0_PiPfii_param_1];
	ld.param.u64 	%rd12, [_Z19spgemmComputeKernelPKiS0_PKfS0_S0_S2_S0_PiPfii_param_2];
	ld.param.u64 	%rd13, [_Z19spgemmComputeKernelPKiS0_PKfS0_S0_S2_S0_PiPfii_param_3];
	ld.param.u64 	%rd17, [_Z19spgemmComputeKernelPKiS0_PKfS0_S0_S2_S0_PiPfii_param_4];
	ld.param.u64 	%rd18, [_Z19spgemmComputeKernelPKiS0_PKfS0_S0_S2_S0_PiPfii_param_5];
	ld.param.u64 	%rd15, [_Z19spgemmComputeKernelPKiS0_PKfS0_S0_S2_S0_PiPfii_param_7];
	ld.param.u32 	%r31, [_Z19spgemmComputeKernelPKiS0_PKfS0_S0_S2_S0_PiPfii_param_9];
	ld.param.u32 	%r30, [_Z19spgemmComputeKernelPKiS0_PKfS0_S0_S2_S0_PiPfii_param_10];
	cvta.to.global.u64 	%rd1, %rd18;
	cvta.to.global.u64 	%rd2, %rd17;
	mov.u32 	%r1, %ctaid.x;
	setp.ge.s32 	%p1, %r1, %r31;
	@%p1 bra 	$L__BB1_21;
	shl.b32 	%r32, %r30, 2;
	mov.u32 	%r33, shared_mem;
	add.s32 	%r2, %r33, %r32;
	mov.u32 	%r88, %tid.x;
	setp.ge.s32 	%p2, %r88, %r30;
	@%p2 bra 	$L__BB1_4;
	mov.u32 	%r4, %ntid.x;
	mov.u32 	%r83, %r88;
$L__BB1_3:
	shl.b32 	%r34, %r83, 2;
	add.s32 	%r36, %r33, %r34;
	mov.b32 	%r37, -1;
	st.shared.u32 	[%r36], %r37;
	add.s32 	%r38, %r2, %r34;
	mov.b32 	%r39, 0;
	st.shared.u32 	[%r38], %r39;
	add.s32 	%r83, %r83, %r4;
	setp.lt.s32 	%p3, %r83, %r30;
	@%p3 bra 	$L__BB1_3;
$L__BB1_4:
	bar.sync 	0;
	cvta.to.global.u64 	%rd19, %rd10;
	mul.wide.u32 	%rd20, %r1, 4;
	add.s64 	%rd21, %rd19, %rd20;
	ld.global.u32 	%r84, [%rd21];
	ld.global.u32 	%r8, [%rd21+4];
	setp.ge.s32 	%p4, %r84, %r8;
	@%p4 bra 	$L__BB1_15;
	cvta.to.global.u64 	%rd3, %rd11;
	cvta.to.global.u64 	%rd4, %rd12;
	cvta.to.global.u64 	%rd5, %rd13;
$L__BB1_6:
	mul.wide.s32 	%rd22, %r84, 4;
	add.s64 	%rd23, %rd3, %rd22;
	ld.global.u32 	%r40, [%rd23];
	add.s64 	%rd24, %rd4, %rd22;
	ld.global.f32 	%f1, [%rd24];
	mul.wide.s32 	%rd25, %r40, 4;
	add.s64 	%rd26, %rd5, %rd25;
	ld.global.u32 	%r10, [%rd26];
	ld.global.u32 	%r11, [%rd26+4];
	setp.ge.s32 	%p5, %r10, %r11;
	@%p5 bra 	$L__BB1_14;
	sub.s32 	%r41, %r11, %r10;
	and.b32  	%r12, %r41, 3;
	setp.eq.s32 	%p6, %r12, 0;
	mov.u32 	%r85, %r10;
	@%p6 bra 	$L__BB1_11;
	mul.wide.s32 	%rd27, %r10, 4;
	add.s64 	%rd6, %rd2, %rd27;
	ld.global.u32 	%r42, [%rd6];
	add.s64 	%rd7, %rd1, %rd27;
	ld.global.f32 	%f3, [%rd7];
	shl.b32 	%r43, %r42, 2;
	add.s32 	%r44, %r2, %r43;
	mul.f32 	%f4, %f1, %f3;
	atom.shared.add.f32 	%f5, [%r44], %f4;
	mov.u32 	%r45, shared_mem;
	add.s32 	%r46, %r45, %r43;
	st.shared.u32 	[%r46], %r42;
	add.s32 	%r85, %r10, 1;
	setp.eq.s32 	%p7, %r12, 1;
	@%p7 bra 	$L__BB1_11;
	ld.global.u32 	%r47, [%rd6+4];
	ld.global.f32 	%f6, [%rd7+4];
	shl.b32 	%r48, %r47, 2;
	add.s32 	%r49, %r2, %r48;
	mul.f32 	%f7, %f1, %f6;
	atom.shared.add.f32 	%f8, [%r49], %f7;
	add.s32 	%r51, %r45, %r48;
	st.shared.u32 	[%r51], %r47;
	add.s32 	%r85, %r10, 2;
	setp.eq.s32 	%p8, %r12, 2;
	@%p8 bra 	$L__BB1_11;
	ld.global.u32 	%r52, [%rd6+8];
	ld.global.f32 	%f9, [%rd7+8];
	shl.b32 	%r53, %r52, 2;
	add.s32 	%r54, %r2, %r53;
	mul.f32 	%f10, %f1, %f9;
	atom.shared.add.f32 	%f11, [%r54], %f10;
	add.s32 	%r56, %r45, %r53;
	st.shared.u32 	[%r56], %r52;
	add.s32 	%r85, %r10, 3;
$L__BB1_11:
	sub.s32 	%r57, %r10, %r11;
	setp.gt.u32 	%p9, %r57, -4;
	@%p9 bra 	$L__BB1_14;
	sub.s32 	%r86, %r85, %r11;
$L__BB1_13:
	mul.wide.s32 	%rd28, %r85, 4;
	add.s64 	%rd29, %rd2, %rd28;
	add.s64 	%rd30, %rd1, %rd28;
	ld.global.u32 	%r58, [%rd29];
	ld.global.f32 	%f12, [%rd30];
	shl.b32 	%r59, %r58, 2;
	add.s32 	%r60, %r2, %r59;
	mul.f32 	%f13, %f1, %f12;
	atom.shared.add.f32 	%f14, [%r60], %f13;
	mov.u32 	%r61, shared_mem;
	add.s32 	%r62, %r61, %r59;
	st.shared.u32 	[%r62], %r58;
	ld.global.u32 	%r63, [%rd29+4];
	ld.global.f32 	%f15, [%rd30+4];
	shl.b32 	%r64, %r63, 2;
	add.s32 	%r65, %r2, %r64;
	mul.f32 	%f16, %f1, %f15;
	atom.shared.add.f32 	%f17, [%r65], %f16;
	add.s32 	%r66, %r61, %r64;
	st.shared.u32 	[%r66], %r63;
	ld.global.u32 	%r67, [%rd29+8];
	ld.global.f32 	%f18, [%rd30+8];
	shl.b32 	%r68, %r67, 2;
	add.s32 	%r69, %r2, %r68;
	mul.f32 	%f19, %f1, %f18;
	atom.shared.add.f32 	%f20, [%r69], %f19;
	add.s32 	%r70, %r61, %r68;
	st.shared.u32 	[%r70], %r67;
	ld.global.u32 	%r71, [%rd29+12];
	ld.global.f32 	%f21, [%rd30+12];
	shl.b32 	%r72, %r71, 2;
	add.s32 	%r73, %r2, %r72;
	mul.f32 	%f22, %f1, %f21;
	atom.shared.add.f32 	%f23, [%r73], %f22;
	add.s32 	%r74, %r61, %r72;
	st.shared.u32 	[%r74], %r71;
	add.s32 	%r85, %r85, 4;
	add.s32 	%r86, %r86, 4;
	setp.ne.s32 	%p10, %r86, 0;
	@%p10 bra 	$L__BB1_13;
$L__BB1_14:
	add.s32 	%r84, %r84, 1;
	setp.ne.s32 	%p11, %r84, %r8;
	@%p11 bra 	$L__BB1_6;
$L__BB1_15:
	ld.param.u64 	%rd37, [_Z19spgemmComputeKernelPKiS0_PKfS0_S0_S2_S0_PiPfii_param_6];
	setp.ge.s32 	%p12, %r88, %r30;
	bar.sync 	0;
	cvta.to.global.u64 	%rd31, %rd37;
	mul.wide.u32 	%rd32, %r1, 4;
	add.s64 	%rd33, %rd31, %rd32;
	ld.global.u32 	%r23, [%rd33];
	@%p12 bra 	$L__BB1_21;
	ld.param.u64 	%rd38, [_Z19spgemmComputeKernelPKiS0_PKfS0_S0_S2_S0_PiPfii_param_8];
	mov.u32 	%r24, %ntid.x;
	cvta.to.global.u64 	%rd8, %rd15;
	cvta.to.global.u64 	%rd9, %rd38;
	mov.b32 	%r89, 0;
$L__BB1_17:
	shl.b32 	%r76, %r88, 2;
	mov.u32 	%r77, shared_mem;
	add.s32 	%r78, %r77, %r76;
	ld.shared.u32 	%r79, [%r78];
	setp.eq.s32 	%p13, %r79, -1;
	@%p13 bra 	$L__BB1_20;
	add.s32 	%r81, %r2, %r76;
	ld.shared.f32 	%f2, [%r81];
	setp.eq.f32 	%p14, %f2, 0f00000000;
	@%p14 bra 	$L__BB1_20;
	add.s32 	%r82, %r89, %r23;
	mul.wide.s32 	%rd34, %r82, 4;
	add.s64 	%rd35, %rd8, %rd34;
	st.global.u32 	[%rd35], %r88;
	add.s64 	%rd36, %rd9, %rd34;
	st.global.f32 	[%rd36], %f2;
	add.s32 	%r89, %r89, 1;
$L__BB1_20:
	add.s32 	%r88, %r88, %r24;
	setp.lt.s32 	%p15, %r88, %r30;
	@%p15 bra 	$L__BB1_17;
$L__BB1_21:
	ret;

}
	// .globl	_ZN3cub18CUB_300001_SM_10006detail11EmptyKernelIvEEvv
.visible .entry _ZN3cub18CUB_300001_SM_10006detail11EmptyKernelIvEEvv()
{


	ret;

}
	// .globl	_ZN3cub18CUB_300001_SM_10006detail8for_each13static_kernelINS2_12policy_hub_t12policy_500_tEmN6thrust24THRUST_300001_SM_1000_NS8cuda_cub20__uninitialized_fill7functorINS7_10device_ptrIiEEiEEEEvT0_T1_
.visible .entry _ZN3cub18CUB_300001_SM_10006detail8for_each13static_kernelINS2_12policy_hub_t12policy_500_tEmN6thrust24THRUST_300001_SM_1000_NS8cuda_cub20__uninitialized_fill7functorINS7_10device_ptrIiEEiEEEEvT0_T1_(
	.param .u64 _ZN3cub18CUB_300001_SM_10006detail8for_each13static_kernelINS2_12policy_hub_t12policy_500_tEmN6thrust24THRUST_300001_SM_1000_NS8cuda_cub20__uninitialized_fill7functorINS7_10device_ptrIiEEiEEEEvT0_T1__param_0,
	.param .align 8 .b8 _ZN3cub18CUB_300001_SM_10006detail8for_each13static_kernelINS2_12policy_hub_t12policy_500_tEmN6thrust24THRUST_300001_SM_1000_NS8cuda_cub20__uninitialized_fill7functorINS7_10device_ptrIiEEiEEEEvT0_T1__param_1[16]
)
.maxntid 256
{
	.reg .pred 	%p<4>;
	.reg .b16 	%rs<5>;
	.reg .b32 	%r<12>;
	.reg .b64 	%rd<16>;

	ld.param.u32 	%r3, [_ZN3cub18CUB_300001_SM_10006detail8for_each13static_kernelINS2_12policy_hub_t12policy_500_tEmN6thrust24THRUST_300001_SM_1000_NS8cuda_cub20__uninitialized_fill7functorINS7_10device_ptrIiEEiEEEEvT0_T1__param_1+8];
	ld.param.u64 	%rd4, [_ZN3cub18CUB_300001_SM_10006detail8for_each13static_kernelINS2_12policy_hub_t12policy_500_tEmN6thrust24THRUST_300001_SM_1000_NS8cuda_cub20__uninitialized_fill7functorINS7_10device_ptrIiEEiEEEEvT0_T1__param_1];
	ld.param.u64 	%rd5, [_ZN3cub18CUB_300001_SM_10006detail8for_each13static_kernelINS2_12policy_hub_t12policy_500_tEmN6thrust24THRUST_300001_SM_1000_NS8cuda_cub20__uninitialized_fill7functorINS7_10device_ptrIiEEiEEEEvT0_T1__param_0];
	mov.u32 	%r9, %ctaid.x;
	mul.wide.u32 	%rd1, %r9, 512;
	sub.s64 	%rd2, %rd5, %rd1;
	setp.lt.u64 	%p1, %rd2, 512;
	@%p1 bra 	$L__BB3_2;
	mov.u32 	%r11, %tid.x;
	cvta.to.global.u64 	%rd11, %rd4;
	cvt.u64.u32 	%rd12, %r11;
	add.s64 	%rd13, %rd1, %rd12;
	shl.b64 	%rd14, %rd13, 2;
	add.s64 	%rd15, %rd11, %rd14;
	st.global.u32 	[%rd15], %r3;
	st.global.u32 	[%rd15+1024], %r3;
	bra.uni 	$L__BB3_6;
$L__BB3_2:
	cvta.to.global.u64 	%rd6, %rd4;
	mov.u32 	%r2, %tid.x;
	cvt.u64.u32 	%rd7, %r2;
	setp.le.u64 	%p2, %rd2, %rd7;
	add.s64 	%rd8, %rd1, %rd7;
	shl.b64 	%rd9, %rd8, 2;
	add.s64 	%rd3, %rd6, %rd9;
	@%p2 bra 	$L__BB3_4;
	st.global.u32 	[%rd3], %r3;
$L__BB3_4:
	add.s32 	%r10, %r2, 256;
	cvt.u64.u32 	%rd10, %r10;
	setp.le.u64 	%p3, %rd2, %rd10;
	@%p3 bra 	$L__BB3_6;
	st.global.u32 	[%rd3+1024], %r3;
$L__BB3_6:
	ret;

}
	// .globl	_ZN3cub18CUB_300001_SM_10006detail8for_each13static_kernelINS2_12policy_hub_t12policy_500_tEmN6thrust24THRUST_300001_SM_1000_NS8cuda_cub20__uninitialized_fill7functorINS7_10device_ptrIfEEfEEEEvT0_T1_
.visible .entry _ZN3cub18CUB_300001_SM_10006detail8for_each13static_kernelINS2_12policy_hub_t12policy_500_tEmN6thrust24THRUST_300001_SM_1000_NS8cuda_cub20__uninitialized_fill7functorINS7_10device_ptrIfEEfEEEEvT0_T1_(
	.param .u64 _ZN3cub18CUB_300001_SM_10006detail8for_each13static_kernelINS2_12policy_hub_t12policy_500_tEmN6thrust24THRUST_300001_SM_1000_NS8cuda_cub20__uninitialized_fill7functorINS7_10device_ptrIfEEfEEEEvT0_T1__param_0,
	.param .align 8 .b8 _ZN3cub18CUB_300001_SM_10006detail8for_each13static_kernelINS2_12policy_hub_t12policy_500_tEmN6thrust24THRUST_300001_SM_1000_NS8cuda_cub20__uninitialized_fill7functorINS7_10device_ptrIfEEfEEEEvT0_T1__param_1[16]
)
.maxntid 256
{
	.reg .pred 	%p<4>;
	.reg .b16 	%rs<5>;
	.reg .b32 	%r<10>;
	.reg .b32 	%f<3>;
	.reg .b64 	%rd<16>;

	ld.param.f32 	%f2, [_ZN3cub18CUB_300001_SM_10006detail8for_each13static_kernelINS2_12policy_hub_t12policy_500_tEmN6thrust24THRUST_300001_SM_1000_NS8cuda_cub20__uninitialized_fill7functorINS7_10device_ptrIfEEfEEEEvT0_T1__param_1+8];
	ld.param.u64 	%rd4, [_ZN3cub18CUB_300001_SM_10006detail8for_each13static_kernelINS2_12policy_hub_t12policy_500_tEmN6thrust24THRUST_300001_SM_1000_NS8cuda_cub20__uninitialized_fill7functorINS7_10device_ptrIfEEfEEEEvT0_T1__param_1];
	ld.param.u64 	%rd5, [_ZN3cub18CUB_300001_SM_10006detail8for_each13static_kernelINS2_12policy_hub_t12policy_500_tEmN6thrust24THRUST_300001_SM_1000_NS8cuda_cub20__uninitialized_fill7functorINS7_10device_ptrIfEEfEEEEvT0_T1__param_0];
	mov.u32 	%r7, %ctaid.x;
	mul.wide.u32 	%rd1, %r7, 512;
	sub.s64 	%rd2, %rd5, %rd1;
	setp.lt.u64 	%p1, %rd2, 512;
	@%p1 bra 	$L__BB4_2;
	mov.u32 	%r9, %tid.x;
	cvta.to.global.u64 	%rd11, %rd4;
	cvt.u64.u32 	%rd12, %r9;
	add.s64 	%rd13, %rd1, %rd12;
	shl.b64 	%rd14, %rd13, 2;
	add.s64 	%rd15, %rd11, %rd14;
	st.global.f32 	[%rd15], %f2;
	st.global.f32 	[%rd15+1024], %f2;
	bra.uni 	$L__BB4_6;
$L__BB4_2:
	cvta.to.global.u64 	%rd6, %rd4;
	mov.u32 	%r1, %tid.x;
	cvt.u64.u32 	%rd7, %r1;
	setp.le.u64 	%p2, %rd2, %rd7;
	add.s64 	%rd8, %rd1, %rd7;
	shl.b64 	%rd9, %rd8, 2;
	add.s64 	%rd3, %rd6, %rd9;
	@%p2 bra 	$L__BB4_4;
	st.global.f32 	[%rd3], %f2;
$L__BB4_4:
	add.s32 	%r8, %r1, 256;
	cvt.u64.u32 	%rd10, %r8;
	setp.le.u64 	%p3, %rd2, %rd10;
	@%p3 bra 	$L__BB4_6;
	st.global.f32 	[%rd3+1024], %f2;
$L__BB4_6:
	ret;

}
	// .globl	_ZN3cub18CUB_300001_SM_10006detail4scan20DeviceScanInitKernelINS0_13ScanTileStateIiLb1EEEEEvT_i
.visible .entry _ZN3cub18CUB_300001_SM_10006detail4scan20DeviceScanInitKernelINS0_13ScanTileStateIiLb1EEEEEvT_i(
	.param .align 8 .b8 _ZN3cub18CUB_300001_SM_10006detail4scan20DeviceScanInitKernelINS0_13ScanTileStateIiLb1EEEEEvT_i_param_0[8],
	.param .u32 _ZN3cub18CUB_300001_SM_10006detail4scan20DeviceScanInitKernelINS0_13ScanTileStateIiLb1EEEEEvT_i_param_1
)
{
	.reg .pred 	%p<5>;
	.reg .b32 	%r<10>;
	.reg .b64 	%rd<7>;

	ld.param.u64 	%rd2, [_ZN3cub18CUB_300001_SM_10006detail4scan20DeviceScanInitKernelINS0_13ScanTileStateIiLb1EEEEEvT_i_param_0];
	ld.param.u32 	%r4, [_ZN3cub18CUB_300001_SM_10006detail4scan20DeviceScanInitKernelINS0_13ScanTileStateIiLb1EEEEEvT_i_param_1];
	cvta.to.global.u64 	%rd1, %rd2;
	mov.u32 	%r1, %ctaid.x;
	mov.u32 	%r5, %ntid.x;
	mov.u32 	%r2, %tid.x;
	mad.lo.s32 	%r3, %r1, %r5, %r2;
	setp.ge.s32 	%p1, %r3, %r4;
	@%p1 bra 	$L__BB5_2;
	mul.wide.s32 	%rd3, %r3, 8;
	add.s64 	%rd4, %rd1, %rd3;
	mov.b32 	%r6, 0;
	mov.b32 	%r7, 99;
	st.global.v2.u32 	[%rd4+256], {%r7, %r6};
$L__BB5_2:
	setp.ne.s32 	%p2, %r1, 0;
	setp.gt.u32 	%p3, %r2, 31;
	or.pred  	%p4, %p2, %p3;
	@%p4 bra 	$L__BB5_4;
	mul.wide.u32 	%rd5, %r2, 8;
	add.s64 	%rd6, %rd1, %rd5;
	mov.b32 	%r9, 0;
	st.global.v2.u32 	[%rd6], {%r9, %r9};
$L__BB5_4:
	ret;

}
	// .globl	_ZN3cub18CUB_300001_SM_10006detail4scan16DeviceScanKernelINS2_10policy_hubIiiijN4cuda3std3__44plusIvEEE10Policy1000EN6thrust24THRUST_300001_SM_1000_NS6detail15normal_iteratorINSD_10device_ptrIiEEEESI_NS0_13ScanTileStateIiLb1EEES9_NS1_10InputValueIiPiEEjiLb0EiEEvT0_T1_T2_iT3_T4_T5_
.visible .entry _ZN3cub18CUB_300001_SM_10006detail4scan16DeviceScanKernelINS2_10policy_hubIiiijN4cuda3std3__44plusIvEEE10Policy1000EN6thrust24THRUST_300001_SM_1000_NS6detail15normal_iteratorINSD_10device_ptrIiEEEESI_NS0_13ScanTileStateIiLb1EEES9_NS1_10InputValueIiPiEEjiLb0EiEEvT0_T1_T2_iT3_T4_T5_(
	.param .align 8 .b8 _ZN3cub18CUB_300001_SM_10006detail4scan16DeviceScanKernelINS2_10policy_hubIiiijN4cuda3std3__44plusIvEEE10Policy1000EN6thrust24THRUST_300001_SM_1000_NS6detail15normal_iteratorINSD_10device_ptrIiEEEESI_NS0_13ScanTileStateIiLb1EEES9_NS1_10InputValueIiPiEEjiLb0EiEEvT0_T1_T2_iT3_T4_T5__param_0[8],
	.param .align 8 .b8 _ZN3cub18CUB_300001_SM_10006detail4scan16DeviceScanKernelINS2_10policy_hubIiiijN4cuda3std3__44plusIvEEE10Policy1000EN6thrust24THRUST_300001_SM_1000_NS6detail15normal_iteratorINSD_10device_ptrIiEEEESI_NS0_13ScanTileStateIiLb1EEES9_NS1_10InputValueIiPiEEjiLb0EiEEvT0_T1_T2_iT3_T4_T5__param_1[8],
	.param .align 8 .b8 _ZN3cub18CUB_300001_SM_10006detail4scan16DeviceScanKernelINS2_10policy_hubIiiijN4cuda3std3__44plusIvEEE10Policy1000EN6thrust24THRUST_300001_SM_1000_NS6detail15normal_iteratorINSD_10device_ptrIiEEEESI_NS0_13ScanTileStateIiLb1EEES9_NS1_10InputValueIiPiEEjiLb0EiEEvT0_T1_T2_iT3_T4_T5__param_2[8],
	.param .u32 _ZN3cub18CUB_300001_SM_10006detail4scan16DeviceScanKernelINS2_10policy_hubIiiijN4cuda3std3__44plusIvEEE10Policy1000EN6thrust24THRUST_300001_SM_1000_NS6detail15normal_iteratorINSD_10device_ptrIiEEEESI_NS0_13ScanTileStateIiLb1EEES9_NS1_10InputValueIiPiEEjiLb0EiEEvT0_T1_T2_iT3_T4_T5__param_3,
	.param .align 1 .b8 _ZN3cub18CUB_300001_SM_10006detail4scan16DeviceScanKernelINS2_10policy_hubIiiijN4cuda3std3__44plusIvEEE10Policy1000EN6thrust24THRUST_300001_SM_1000_NS6detail15normal_iteratorINSD_10device_ptrIiEEEESI_NS0_13ScanTileStateIiLb1EEES9_NS1_10InputValueIiPiEEjiLb0EiEEvT0_T1_T2_iT3_T4_T5__param_4[1],
	.param .align 8 .b8 _ZN3cub18CUB_300001_SM_10006detail4scan16DeviceScanKernelINS2_10policy_hubIiiijN4cuda3std3__44plusIvEEE10Policy1000EN6thrust24THRUST_300001_SM_1000_NS6detail15normal_iteratorINSD_10device_ptrIiEEEESI_NS0_13ScanTileStateIiLb1EEES9_NS1_10InputValueIiPiEEjiLb0EiEEvT0_T1_T2_iT3_T4_T5__param_5[16],
	.param .u32 _ZN3cub18CUB_300001_SM_10006detail4scan16DeviceScanKernelINS2_10policy_hubIiiijN4cuda3std3__44plusIvEEE10Policy1000EN6thrust24THRUST_300001_SM_1000_NS6detail15normal_iteratorINSD_10device_ptrIiEEEESI_NS0_13ScanTileStateIiLb1EEES9_NS1_10InputValueIiPiEEjiLb0EiEEvT0_T1_T2_iT3_T4_T5__param_6
)
.maxntid 384
{
	.reg .pred 	%p<160>;
	.reg .b16 	%rs<3>;
	.reg .b32 	%r<1050>;
	.reg .b64 	%rd<58>;
	// demoted variable
	.shared .align 16 .b8 _ZZN3cub18CUB_300001_SM_10006detail4scan16DeviceScanKernelINS2_10policy_hubIiiijN4cuda3std3__44plusIvEEE10Policy1000EN6thrust24THRUST_300001_SM_1000_NS6detail15normal_iteratorINSD_10device_ptrIiEEEESI_NS0_13ScanTileStateIiLb1EEES9_NS1_10InputValueIiPiEEjiLb0EiEEvT0_T1_T2_iT3_T4_T5_E12temp_storage[33808];
	ld.param.u32 	%r239, [_ZN3cub18CUB_300001_SM_10006detail4scan16DeviceScanKernelINS2_10policy_hubIiiijN4cuda3std3__44plusIvEEE10Policy1000EN6thrust24THRUST_300001_SM_1000_NS6detail15normal_iteratorINSD_10device_ptrIiEEEESI_NS0_13ScanTileStateIiLb1EEES9_NS1_10InputValueIiPiEEjiLb0EiEEvT0_T1_T2_iT3_T4_T5__param_5];
	bfe.u32 	%r240, %r239, 0, 8;
	cvt.u16.u32 	%rs1, %r240;
	and.b16  	%rs2, %rs1, 255;
	ld.param.u64 	%rd16, [_ZN3cub18CUB_300001_SM_10006detail4scan16DeviceScanKernelINS2_10policy_hubIiiijN4cuda3std3__44plusIvEEE10Policy1000EN6thrust24THRUST_300001_SM_1000_NS6detail15normal_iteratorINSD_10device_ptrIiEEEESI_NS0_13ScanTileStateIiLb1EEES9_NS1_10InputValueIiPiEEjiLb0EiEEvT0_T1_T2_iT3_T4_T5__param_2];
	ld.param.u64 	%rd15, [_ZN3cub18CUB_300001_SM_10006detail4scan16DeviceScanKernelINS2_10policy_hubIiiijN4cuda3std3__44plusIvEEE10Policy1000EN6thrust24THRUST_300001_SM_1000_NS6detail15normal_iteratorINSD_10device_ptrIiEEEESI_NS0_13ScanTileStateIiLb1EEES9_NS1_10InputValueIiPiEEjiLb0EiEEvT0_T1_T2_iT3_T4_T5__param_1];
	ld.param.u64 	%rd14, [_ZN3cub18CUB_300001_SM_10006detail4scan16DeviceScanKernelINS2_10policy_hubIiiijN4cuda3std3__44plusIvEEE10Policy1000EN6thrust24THRUST_300001_SM_1000_NS6detail15normal_iteratorINSD_10device_ptrIiEEEESI_NS0_13ScanTileStateIiLb1EEES9_NS1_10InputValueIiPiEEjiLb0EiEEvT0_T1_T2_iT3_T4_T5__param_0];
	ld.param.u64 	%rd1, [_ZN3cub18CUB_300001_SM_10006detail4scan16DeviceScanKernelINS2_10policy_hubIiiijN4cuda3std3__44plusIvEEE10Policy1000EN6thrust24THRUST_300001_SM_1000_NS6detail15normal_iteratorINSD_10device_ptrIiEEEESI_NS0_13ScanTileStateIiLb1EEES9_NS1_10InputValueIiPiEEjiLb0EiEEvT0_T1_T2_iT3_T4_T5__param_5+8];
	ld.param.u32 	%r238, [_ZN3cub18CUB_300001_SM_10006detail4scan16DeviceScanKernelINS2_10policy_hubIiiijN4cuda3std3__44plusIvEEE10Policy1000EN6thrust24THRUST_300001_SM_1000_NS6detail15normal_iteratorINSD_10device_ptrIiEEEESI_NS0_13ScanTileStateIiLb1EEES9_NS1_10InputValueIiPiEEjiLb0EiEEvT0_T1_T2_iT3_T4_T5__param_6];
	setp.eq.s16 	%p1, %rs2, 0;
	@%p1 bra 	$L__BB6_2;
	cvta.to.global.u64 	%rd17, %rd1;
	ld.global.u32 	%r997, [%rd17];
	bra.uni 	$L__BB6_3;
$L__BB6_2:
	cvt.u32.u64 	%r997, %rd1;
$L__BB6_3:
	ld.param.u32 	%r995, [_ZN3cub18CUB_300001_SM_10006detail4scan16DeviceScanKernelINS2_10policy_hubIiiijN4cuda3std3__44plusIvEEE10Policy1000EN6thrust24THRUST_300001_SM_1000_NS6detail15normal_iteratorINSD_10device_ptrIiEEEESI_NS0_13ScanTileStateIiLb1EEES9_NS1_10InputValueIiPiEEjiLb0EiEEvT0_T1_T2_iT3_T4_T5__param_3];
	cvta.to.global.u64 	%rd3, %rd14;
	cvta.to.global.u64 	%rd4, %rd15;
	mov.u32 	%r241, %ctaid.x;
	add.s32 	%r998, %r995, %r241;
	mul.lo.s32 	%r5, %r998, 8448;
	sub.s32 	%r6, %r238, %r5;
	setp.lt.u32 	%p2, %r6, 8449;
	@%p2 bra 	$L__BB6_29;
	cvt.u64.u32 	%rd40, %r5;
	mov.u32 	%r7, %tid.x;
	and.b32  	%r640, %r7, 31;
	and.b32  	%r641, %r7, 992;
	mul.lo.s32 	%r642, %r641, 22;
	or.b32  	%r643, %r642, %r640;
	cvt.u64.u32 	%rd41, %r643;
	add.s64 	%rd5, %rd41, %rd40;
	shl.b64 	%rd42, %rd5, 2;
	add.s64 	%rd43, %rd3, %rd42;
	ld.global.u32 	%r644, [%rd43];
	ld.global.u32 	%r645, [%rd43+128];
	ld.global.u32 	%r646, [%rd43+256];
	ld.global.u32 	%r647, [%rd43+384];
	ld.global.u32 	%r648, [%rd43+512];
	ld.global.u32 	%r649, [%rd43+640];
	ld.global.u32 	%r650, [%rd43+768];
	ld.global.u32 	%r651, [%rd43+896];
	ld.global.u32 	%r652, [%rd43+1024];
	ld.global.u32 	%r653, [%rd43+1152];
	ld.global.u32 	%r654, [%rd43+1280];
	ld.global.u32 	%r655, [%rd43+1408];
	ld.global.u32 	%r656, [%rd43+1536];
	ld.global.u32 	%r657, [%rd43+1664];
	ld.global.u32 	%r658, [%rd43+1792];
	ld.global.u32 	%r659, [%rd43+1920];
	ld.global.u32 	%r660, [%rd43+2048];
	ld.global.u32 	%r661, [%rd43+2176];
	ld.global.u32 	%r662, [%rd43+2304];
	ld.global.u32 	%r663, [%rd43+2432];
	ld.global.u32 	%r664, [%rd43+2560];
	ld.global.u32 	%r665, [%rd43+2688];
	// begin inline asm
	mov.u32 %r639, %laneid;
	// end inline asm
	shr.u32 	%r9, %r7, 5;
	mad.lo.s32 	%r666, %r9, 704, %r639;
	shl.b32 	%r667, %r666, 2;
	mov.u32 	%r668, _ZZN3cub18CUB_300001_SM_10006detail4scan16DeviceScanKernelINS2_10policy_hubIiiijN4cuda3std3__44plusIvEEE10Policy1000EN6thrust24THRUST_300001_SM_1000_NS6detail15normal_iteratorINSD_10device_ptrIiEEEESI_NS0_13ScanTileStateIiLb1EEES9_NS1_10InputValueIiPiEEjiLb0EiEEvT0_T1_T2_iT3_T4_T5_E12temp_storage;
	add.s32 	%r10, %r668, %r667;
	st.shared.u32 	[%r10], %r644;
	st.shared.u32 	[%r10+128], %r645;
	st.shared.u32 	[%r10+256], %r646;
	st.shared.u32 	[%r10+384], %r647;
	st.shared.u32 	[%r10+512], %r648;
	st.shared.u32 	[%r10+640], %r649;
	st.shared.u32 	[%r10+768], %r650;
	st.shared.u32 	[%r10+896], %r651;
	st.shared.u32 	[%r10+1024], %r652;
	st.shared.u32 	[%r10+1152], %r653;
	st.shared.u32 	[%r10+1280], %r654;
	st.shared.u32 	[%r10+1408], %r655;
	st.shared.u32 	[%r10+1536], %r656;
	st.shared.u32 	[%r10+1664], %r657;
	st.shared.u32 	[%r10+1792], %r658;
	st.shared.u32 	[%r10+1920], %r659;
	st.shared.u32 	[%r10+2048], %r660;
	st.shared.u32 	[%r10+2176], %r661;
	st.shared.u32 	[%r10+2304], %r662;
	st.shared.u32 	[%r10+2432], %r663;
	st.shared.u32 	[%r10+2560], %r664;
	st.shared.u32 	[%r10+2688], %r665;
	bar.warp.sync 	-1;
	mad.lo.s32 	%r11, %r639, 84, %r10;
	ld.shared.v2.u32 	{%r12, %r13}, [%r11];
	ld.shared.v2.u32 	{%r14, %r15}, [%r11+8];
	ld.shared.v2.u32 	{%r16, %r17}, [%r11+16];
	ld.shared.v2.u32 	{%r18, %r19}, [%r11+24];
	ld.shared.v2.u32 	{%r20, %r21}, [%r11+32];
	ld.shared.v2.u32 	{%r22, %r23}, [%r11+40];
	ld.shared.v2.u32 	{%r24, %r25}, [%r11+48];
	ld.shared.v2.u32 	{%r26, %r27}, [%r11+56];
	ld.shared.v2.u32 	{%r28, %r29}, [%r11+64];
	ld.shared.v2.u32 	{%r30, %r31}, [%r11+72];
	ld.shared.v2.u32 	{%r32, %r33}, [%r11+80];
	bar.sync 	0;
	setp.ne.s32 	%p104, %r998, 0;
	@%p104 bra 	$L__BB6_9;
	add.s32 	%r890, %r13, %r12;
	add.s32 	%r891, %r14, %r890;
	add.s32 	%r892, %r15, %r891;
	add.s32 	%r893, %r16, %r892;
	add.s32 	%r894, %r17, %r893;
	add.s32 	%r895, %r18, %r894;
	add.s32 	%r896, %r19, %r895;
	add.s32 	%r897, %r20, %r896;
	add.s32 	%r898, %r21, %r897;
	add.s32 	%r899, %r22, %r898;
	add.s32 	%r900, %r23, %r899;
	add.s32 	%r901, %r24, %r900;
	add.s32 	%r902, %r25, %r901;
	add.s32 	%r903, %r26, %r902;
	add.s32 	%r904, %r27, %r903;
	add.s32 	%r905, %r28, %r904;
	add.s32 	%r906, %r29, %r905;
	add.s32 	%r907, %r30, %r906;
	add.s32 	%r908, %r31, %r907;
	add.s32 	%r909, %r32, %r908;
	add.s32 	%r864, %r33, %r909;
	mov.b32 	%r862, 1;
	mov.b32 	%r887, 0;
	mov.b32 	%r889, -1;
	// begin inline asm
	{  .reg .s32 r0;  .reg .pred p;  shfl.sync.up.b32 r0|p, %r864, %r862, %r887, %r889;  @p add.s32 r0, r0, %r864;  mov.s32 %r860, r0;}
	// end inline asm
	mov.b32 	%r868, 2;
	// begin inline asm
	{  .reg .s32 r0;  .reg .pred p;  shfl.sync.up.b32 r0|p, %r860, %r868, %r887, %r889;  @p add.s32 r0, r0, %r860;  mov.s32 %r866, r0;}
	// end inline asm
	mov.b32 	%r874, 4;
	// begin inline asm
	{  .reg .s32 r0;  .reg .pred p;  shfl.sync.up.b32 r0|p, %r866, %r874, %r887, %r889;  @p add.s32 r0, r0, %r866;  mov.s32 %r872, r0;}
	// end inline asm
	mov.b32 	%r880, 8;
	// begin inline asm
	{  .reg .s32 r0;  .reg .pred p;  shfl.sync.up.b32 r0|p, %r872, %r880, %r887, %r889;  @p add.s32 r0, r0, %r872;  mov.s32 %r878, r0;}
	// end inline asm
	mov.b32 	%r886, 16;
	// begin inline asm
	{  .reg .s32 r0;  .reg .pred p;  shfl.sync.up.b32 r0|p, %r878, %r886, %r887, %r889;  @p add.s32 r0, r0, %r878;  mov.s32 %r884, r0;}
	// end inline asm
	setp.ne.s32 	%p146, %r639, 31;
	@%p146 bra 	$L__BB6_7;
	shl.b32 	%r910, %r9, 2;
	add.s32 	%r912, %r668, %r910;
	st.shared.u32 	[%r912+16], %r884;
$L__BB6_7:
	bar.sync 	0;
	ld.shared.v4.u32 	{%r913, %r914, %r915, %r916}, [_ZZN3cub18CUB_300001_SM_10006detail4scan16DeviceScanKernelINS2_10policy_hubIiiijN4cuda3std3__44plusIvEEE10Policy1000EN6thrust24THRUST_300001_SM_1000_NS6detail15normal_iteratorINSD_10device_ptrIiEEEESI_NS0_13ScanTileStateIiLb1EEES9_NS1_10InputValueIiPiEEjiLb0EiEEvT0_T1_T2_iT3_T4_T5_E12temp_storage+16];
	add.s32 	%r917, %r914, %r913;
	setp.eq.s32 	%p147, %r9, 2;
	selp.b32 	%r918, %r917, %r913, %p147;
	add.s32 	%r919, %r917, %r915;
	setp.eq.s32 	%p148, %r9, 3;
	selp.b32 	%r920, %r919, %r918, %p148;
	add.s32 	%r921, %r919, %r916;
	setp.eq.s32 	%p149, %r9, 4;
	selp.b32 	%r922, %r921, %r920, %p149;
	ld.shared.v4.u32 	{%r923, %r924, %r925, %r926}, [_ZZN3cub18CUB_300001_SM_10006detail4scan16DeviceScanKernelINS2_10policy_hubIiiijN4cuda3std3__44plusIvEEE10Policy1000EN6thrust24THRUST_300001_SM_1000_NS6detail15normal_iteratorINSD_10device_ptrIiEEEESI_NS0_13ScanTileStateIiLb1EEES9_NS1_10InputValueIiPiEEjiLb0EiEEvT0_T1_T2_iT3_T4_T5_E12temp_storage+32];
	add.s32 	%r927, %r921, %r923;
	setp.eq.s32 	%p150, %r9, 5;
	selp.b32 	%r928, %r927, %r922, %p150;
	add.s32 	%r929, %r927, %r924;
	setp.eq.s32 	%p151, %r9, 6;
	selp.b32 	%r930, %r929, %r928, %p151;
	add.s32 	%r931, %r929, %r925;
	setp.eq.s32 	%p152, %r9, 7;
	selp.b32 	%r932, %r931, %r930, %p152;
	add.s32 	%r933, %r931, %r926;
	setp.eq.s32 	%p153, %r9, 8;
	selp.b32 	%r934, %r933, %r932, %p153;
	ld.shared.v4.u32 	{%r935, %r936, %r937, %r938}, [_ZZN3cub18CUB_300001_SM_10006detail4scan16DeviceScanKernelINS2_10policy_hubIiiijN4cuda3std3__44plusIvEEE10Policy1000EN6thrust24THRUST_300001_SM_1000_NS6detail15normal_iteratorINSD_10device_ptrIiEEEESI_NS0_13ScanTileStateIiLb1EEES9_NS1_10InputValueIiPiEEjiLb0EiEEvT0_T1_T2_iT3_T4_T5_E12temp_storage+48];
	add.s32 	%r939, %r933, %r935;
	setp.eq.s32 	%p154, %r9, 9;
	selp.b32 	%r940, %r939, %r934, %p154;
	add.s32 	%r941, %r939, %r936;
	setp.eq.s32 	%p155, %r9, 10;
	selp.b32 	%r942, %r941, %r940, %p155;
	add.s32 	%r943, %r941, %r937;
	setp.eq.s32 	%p156, %r9, 11;
	selp.b32 	%r944, %r943, %r942, %p156;
	setp.lt.u32 	%p157, %r7, 32;
	selp.b32 	%r945, 0, %r944, %p157;
	setp.eq.s32 	%p158, %r639, 0;
	sub.s32 	%r946, %r884, %r864;
	selp.b32 	%r947, 0, %r946, %p158;
	add.s32 	%r948, %r947, %r997;
	add.s32 	%r1012, %r948, %r945;
	add.s32 	%r949, %r938, %r997;
	add.s32 	%r37, %r949, %r943;
	setp.ne.s32 	%p159, %r7, 0;
	@%p159 bra 	$L__BB6_28;
	add.s64 	%rd55, %rd16, 256;
	mov.b32 	%r950, 101;
	// begin inline asm
	st.relaxed.gpu.v2.u32 [%rd55], {%r950, %r37};
	// end inline asm
	bra.uni 	$L__BB6_28;
$L__BB6_9:
	add.s32 	%r699, %r13, %r12;
	add.s32 	%r700, %r14, %r699;
	add.s32 	%r701, %r15, %r700;
	add.s32 	%r702, %r16, %r701;
	add.s32 	%r703, %r17, %r702;
	add.s32 	%r704, %r18, %r703;
	add.s32 	%r705, %r19, %r704;
	add.s32 	%r706, %r20, %r705;
	add.s32 	%r707, %r21, %r706;
	add.s32 	%r708, %r22, %r707;
	add.s32 	%r709, %r23, %r708;
	add.s32 	%r710, %r24, %r709;
	add.s32 	%r711, %r25, %r710;
	add.s32 	%r712, %r26, %r711;
	add.s32 	%r713, %r27, %r712;
	add.s32 	%r714, %r28, %r713;
	add.s32 	%r715, %r29, %r714;
	add.s32 	%r716, %r30, %r715;
	add.s32 	%r717, %r31, %r716;
	add.s32 	%r718, %r32, %r717;
	add.s32 	%r673, %r33, %r718;
	mov.b32 	%r671, 1;
	mov.b32 	%r696, 0;
	mov.b32 	%r698, -1;
	// begin inline asm
	{  .reg .s32 r0;  .reg .pred p;  shfl.sync.up.b32 r0|p, %r673, %r671, %r696, %r698;  @p add.s32 r0, r0, %r673;  mov.s32 %r669, r0;}
	// end inline asm
	mov.b32 	%r677, 2;
	// begin inline asm
	{  .reg .s32 r0;  .reg .pred p;  shfl.sync.up.b32 r0|p, %r669, %r677, %r696, %r698;  @p add.s32 r0, r0, %r669;  mov.s32 %r675, r0;}
	// end inline asm
	mov.b32 	%r683, 4;
	// begin inline asm
	{  .reg .s32 r0;  .reg .pred p;  shfl.sync.up.b32 r0|p, %r675, %r683, %r696, %r698;  @p add.s32 r0, r0, %r675;  mov.s32 %r681, r0;}
	// end inline asm
	mov.b32 	%r689, 8;
	// begin inline asm
	{  .reg .s32 r0;  .reg .pred p;  shfl.sync.up.b32 r0|p, %r681, %r689, %r696, %r698;  @p add.s32 r0, r0, %r681;  mov.s32 %r687, r0;}
	// end inline asm
	mov.b32 	%r695, 16;
	// begin inline asm
	{  .reg .s32 r0;  .reg .pred p;  shfl.sync.up.b32 r0|p, %r687, %r695, %r696, %r698;  @p add.s32 r0, r0, %r687;  mov.s32 %r693, r0;}
	// end inline asm
	setp.ne.s32 	%p105, %r639, 31;
	@%p105 bra 	$L__BB6_11;
	shl.b32 	%r719, %r9, 2;
	add.s32 	%r721, %r668, %r719;
	st.shared.u32 	[%r721+16], %r693;
$L__BB6_11:
	sub.s32 	%r722, %r693, %r673;
	bar.sync 	0;
	ld.shared.v4.u32 	{%r723, %r724, %r725, %r726}, [_ZZN3cub18CUB_300001_SM_10006detail4scan16DeviceScanKernelINS2_10policy_hubIiiijN4cuda3std3__44plusIvEEE10Policy1000EN6thrust24THRUST_300001_SM_1000_NS6detail15normal_iteratorINSD_10device_ptrIiEEEESI_NS0_13ScanTileStateIiLb1EEES9_NS1_10InputValueIiPiEEjiLb0EiEEvT0_T1_T2_iT3_T4_T5_E12temp_storage+16];
	add.s32 	%r727, %r724, %r723;
	setp.eq.s32 	%p106, %r9, 2;
	selp.b32 	%r728, %r727, %r723, %p106;
	add.s32 	%r729, %r727, %r725;
	setp.eq.s32 	%p107, %r9, 3;
	selp.b32 	%r730, %r729, %r728, %p107;
	add.s32 	%r731, %r729, %r726;
	setp.eq.s32 	%p108, %r9, 4;
	selp.b32 	%r732, %r731, %r730, %p108;
	ld.shared.v4.u32 	{%r733, %r734, %r735, %r736}, [_ZZN3cub18CUB_300001_SM_10006detail4scan16DeviceScanKernelINS2_10policy_hubIiiijN4cuda3std3__44plusIvEEE10Policy1000EN6thrust24THRUST_300001_SM_1000_NS6detail15normal_iteratorINSD_10device_ptrIiEEEESI_NS0_13ScanTileStateIiLb1EEES9_NS1_10InputValueIiPiEEjiLb0EiEEvT0_T1_T2_iT3_T4_T5_E12temp_storage+32];
	add.s32 	%r737, %r731, %r733;
	setp.eq.s32 	%p109, %r9, 5;
	selp.b32 	%r738, %r737, %r732, %p109;
	add.s32 	%r739, %r737, %r734;
	setp.eq.s32 	%p110, %r9, 6;
	selp.b32 	%r740, %r739, %r738, %p110;
	add.s32 	%r741, %r739, %r735;
	setp.eq.s32 	%p111, %r9, 7;
	selp.b32 	%r742, %r741, %r740, %p111;
	add.s32 	%r743, %r741, %r736;
	setp.eq.s32 	%p112, %r9, 8;
	selp.b32 	%r744, %r743, %r742, %p112;
	ld.shared.v4.u32 	{%r745, %r746, %r747, %r748}, [_ZZN3cub18CUB_300001_SM_10006detail4scan16DeviceScanKernelINS2_10policy_hubIiiijN4cuda3std3__44plusIvEEE10Policy1000EN6thrust24THRUST_300001_SM_1000_NS6detail15normal_iteratorINSD_10device_ptrIiEEEESI_NS0_13ScanTileStateIiLb1EEES9_NS1_10InputValueIiPiEEjiLb0EiEEvT0_T1_T2_iT3_T4_T5_E12temp_storage+48];
	add.s32 	%r749, %r743, %r745;
	setp.eq.s32 	%p113, %r9, 9;
	selp.b32 	%r750, %r749, %r744, %p113;
	add.s32 	%r751, %r749, %r746;
	setp.eq.s32 	%p114, %r9, 10;
	selp.b32 	%r752, %r751, %r750, %p114;
	add.s32 	%r753, %r751, %r747;
	setp.eq.s32 	%p115, %r9, 11;
	selp.b32 	%r754, %r753, %r752, %p115;
	add.s32 	%r40, %r753, %r748;
	setp.gt.u32 	%p116, %r7, 31;
	setp.lt.u32 	%p117, %r7, 32;
	setp.eq.s32 	%p118, %r639, 0;
	selp.b32 	%r755, 0, %r722, %p118;
	add.s32 	%r1011, %r754, %r755;
	selp.b32 	%r42, %r722, %r1011, %p117;
	@%p116 bra 	$L__BB6_27;
	setp.ne.s32 	%p119, %r7, 0;
	mul.wide.s32 	%rd44, %r998, 8;
	add.s64 	%rd6, %rd16, %rd44;
	@%p119 bra 	$L__BB6_14;
	st.shared.u32 	[_ZZN3cub18CUB_300001_SM_10006detail4scan16DeviceScanKernelINS2_10policy_hubIiiijN4cuda3std3__44plusIvEEE10Policy1000EN6thrust24THRUST_300001_SM_1000_NS6detail15normal_iteratorINSD_10device_ptrIiEEEESI_NS0_13ScanTileStateIiLb1EEES9_NS1_10InputValueIiPiEEjiLb0EiEEvT0_T1_T2_iT3_T4_T5_E12temp_storage+12], %r40;
	add.s64 	%rd45, %rd6, 256;
	mov.b32 	%r756, 100;
	// begin inline asm
	st.relaxed.gpu.v2.u32 [%rd45], {%r756, %r40};
	// end inline asm
$L__BB6_14:
	not.b32 	%r762, %r7;
	add.s32 	%r1006, %r998, %r762;
	mov.b32 	%r758, 830;
	// begin inline asm
	nanosleep.u32 %r758;
	// end inline asm
	mul.wide.s32 	%rd47, %r1006, 8;
	add.s64 	%rd48, %rd16, %rd47;
	add.s64 	%rd46, %rd48, 256;
	// begin inline asm
	ld.relaxed.gpu.v2.u32 {%r1008, %r1000}, [%rd46];
	// end inline asm
	mov.b32 	%r1001, 952;
$L__BB6_15:
	setp.eq.s32 	%p120, %r1008, 99;
	mov.b32 	%r763, -1;
	vote.sync.any.pred 	%p121, %p120, %r763;
	not.pred 	%p122, %p121;
	@%p122 bra 	$L__BB6_17;
	mul.lo.s32 	%r858, %r998, 16807;
	and.b32  	%r998, %r858, 2147483647;
	add.s32 	%r859, %r1001, 1;
	rem.u32 	%r855, %r998, %r859;
	// begin inline asm
	nanosleep.u32 %r855;
	// end inline asm
	shr.u32 	%r1001, %r1001, 1;
	// begin inline asm
	ld.relaxed.gpu.v2.u32 {%r1008, %r1000}, [%rd46];
	// end inline asm
	bra.uni 	$L__BB6_15;
$L__BB6_17:
	setp.eq.s32 	%p123, %r1008, 101;
	mov.b32 	%r790, -1;
	vote.sync.ballot.b32 	%r792, %p123, %r790;
	// begin inline asm
	mov.u32 %r765, %lanemask_ge;
	// end inline asm
	and.b32  	%r793, %r792, %r765;
	or.b32  	%r794, %r793, -2147483648;
	add.s32 	%r795, %r794, -1;
	not.b32 	%r796, %r794;
	and.b32  	%r797, %r796, %r795;
	popc.b32 	%r769, %r797;
	mov.b32 	%r768, 1;
	// begin inline asm
	shfl.sync.down.b32 %r766, %r1000, %r768, %r769, %r790;
	// end inline asm
	setp.lt.s32 	%p125, %r639, %r769;
	selp.b32 	%r798, %r766, 0, %p125;
	add.s32 	%r772, %r798, %r1000;
	mov.b32 	%r773, 2;
	// begin inline asm
	shfl.sync.down.b32 %r771, %r772, %r773, %r769, %r790;
	// end inline asm
	add.s32 	%r57, %r639, 2;
	setp.gt.s32 	%p126, %r57, %r769;
	selp.b32 	%r799, 0, %r771, %p126;
	add.s32 	%r777, %r772, %r799;
	mov.b32 	%r778, 4;
	// begin inline asm
	shfl.sync.down.b32 %r776, %r777, %r778, %r769, %r790;
	// end inline asm
	add.s32 	%r58, %r639, 4;
	setp.gt.s32 	%p127, %r58, %r769;
	selp.b32 	%r800, 0, %r776, %p127;
	add.s32 	%r782, %r777, %r800;
	mov.b32 	%r783, 8;
	// begin inline asm
	shfl.sync.down.b32 %r781, %r782, %r783, %r769, %r790;
	// end inline asm
	add.s32 	%r59, %r639, 8;
	setp.gt.s32 	%p128, %r59, %r769;
	selp.b32 	%r801, 0, %r781, %p128;
	add.s32 	%r787, %r782, %r801;
	mov.b32 	%r788, 16;
	// begin inline asm
	shfl.sync.down.b32 %r786, %r787, %r788, %r769, %r790;
	// end inline asm
	add.s32 	%r60, %r639, 16;
	setp.gt.s32 	%p129, %r60, %r769;
	selp.b32 	%r802, 0, %r786, %p129;
	add.s32 	%r1005, %r787, %r802;
	add.s64 	%rd8, %rd16, 256;
	mov.b32 	%r1002, 952;
$L__BB6_18:
	setp.ne.s32 	%p130, %r1008, 101;
	mov.b32 	%r803, -1;
	vote.sync.all.pred 	%p131, %p130, %r803;
	not.pred 	%p132, %p131;
	@%p132 bra 	$L__BB6_23;
	shr.u32 	%r1002, %r1002, 1;
	mul.wide.s32 	%rd51, %r1006, 8;
	add.s64 	%rd52, %rd8, %rd51;
	add.s64 	%rd50, %rd52, -256;
	// begin inline asm
	ld.relaxed.gpu.v2.u32 {%r1008, %r1009}, [%rd50];
	// end inline asm
	mov.u32 	%r1010, %r1002;
$L__BB6_20:
	setp.eq.s32 	%p136, %r1008, 99;
	mov.b32 	%r811, -1;
	vote.sync.any.pred 	%p137, %p136, %r811;
	not.pred 	%p138, %p137;
	@%p138 bra 	$L__BB6_22;
	mul.lo.s32 	%r853, %r998, 16807;
	and.b32  	%r998, %r853, 2147483647;
	add.s32 	%r854, %r1010, 1;
	rem.u32 	%r850, %r998, %r854;
	// begin inline asm
	nanosleep.u32 %r850;
	// end inline asm
	shr.u32 	%r1010, %r1010, 1;
	// begin inline asm
	ld.relaxed.gpu.v2.u32 {%r1008, %r1009}, [%rd50];
	// end inline asm
	bra.uni 	$L__BB6_20;
$L__BB6_22:
	setp.eq.s32 	%p139, %r1008, 101;
	mov.b32 	%r837, -1;
	vote.sync.ballot.b32 	%r838, %p139, %r837;
	and.b32  	%r839, %r838, %r765;
	or.b32  	%r840, %r839, -2147483648;
	add.s32 	%r841, %r840, -1;
	not.b32 	%r842, %r840;
	and.b32  	%r843, %r842, %r841;
	popc.b32 	%r816, %r843;
	mov.b32 	%r815, 1;
	// begin inline asm
	shfl.sync.down.b32 %r813, %r1009, %r815, %r816, %r837;
	// end inline asm
	setp.lt.s32 	%p141, %r639, %r816;
	selp.b32 	%r844, %r813, 0, %p141;
	add.s32 	%r819, %r844, %r1009;
	mov.b32 	%r820, 2;
	// begin inline asm
	shfl.sync.down.b32 %r818, %r819, %r820, %r816, %r837;
	// end inline asm
	setp.gt.s32 	%p142, %r57, %r816;
	selp.b32 	%r845, 0, %r818, %p142;
	add.s32 	%r824, %r819, %r845;
	mov.b32 	%r825, 4;
	// begin inline asm
	shfl.sync.down.b32 %r823, %r824, %r825, %r816, %r837;
	// end inline asm
	setp.gt.s32 	%p143, %r58, %r816;
	selp.b32 	%r846, 0, %r823, %p143;
	add.s32 	%r829, %r824, %r846;
	mov.b32 	%r830, 8;
	// begin inline asm
	shfl.sync.down.b32 %r828, %r829, %r830, %r816, %r837;
	// end inline asm
	setp.gt.s32 	%p144, %r59, %r816;
	selp.b32 	%r847, 0, %r828, %p144;
	add.s32 	%r834, %r829, %r847;
	mov.b32 	%r835, 16;
	// begin inline asm
	shfl.sync.down.b32 %r833, %r834, %r835, %r816, %r837;
	// end inline asm
	setp.gt.s32 	%p145, %r60, %r816;
	selp.b32 	%r848, 0, %r833, %p145;
	add.s32 	%r849, %r848, %r1005;
	add.s32 	%r1005, %r849, %r834;
	add.s32 	%r1006, %r1006, -32;
	bra.uni 	$L__BB6_18;
$L__BB6_23:
	@%p119 bra 	$L__BB6_25;
	add.s32 	%r806, %r1005, %r40;
	add.s64 	%rd49, %rd6, 256;
	mov.b32 	%r805, 101;
	// begin inline asm
	st.relaxed.gpu.v2.u32 [%rd49], {%r805, %r806};
	// end inline asm
	st.shared.u32 	[_ZZN3cub18CUB_300001_SM_10006detail4scan16DeviceScanKernelINS2_10policy_hubIiiijN4cuda3std3__44plusIvEEE10Policy1000EN6thrust24THRUST_300001_SM_1000_NS6detail15normal_iteratorINSD_10device_ptrIiEEEESI_NS0_13ScanTileStateIiLb1EEES9_NS1_10InputValueIiPiEEjiLb0EiEEvT0_T1_T2_iT3_T4_T5_E12temp_storage+4], %r1005;
	st.shared.u32 	[_ZZN3cub18CUB_300001_SM_10006detail4scan16DeviceScanKernelINS2_10policy_hubIiiijN4cuda3std3__44plusIvEEE10Policy1000EN6thrust24THRUST_300001_SM_1000_NS6detail15normal_iteratorINSD_10device_ptrIiEEEESI_NS0_13ScanTileStateIiLb1EEES9_NS1_10InputValueIiPiEEjiLb0EiEEvT0_T1_T2_iT3_T4_T5_E12temp_storage+8], %r806;
$L__BB6_25:
	setp.ne.s32 	%p134, %r639, 0;
	mov.u32 	%r1011, %r42;
	@%p134 bra 	$L__BB6_27;
	st.shared.u32 	[_ZZN3cub18CUB_300001_SM_10006detail4scan16DeviceScanKernelINS2_10policy_hubIiiijN4cuda3std3__44plusIvEEE10Policy1000EN6thrust24THRUST_300001_SM_1000_NS6detail15normal_iteratorINSD_10device_ptrIiEEEESI_NS0_13ScanTileStateIiLb1EEES9_NS1_10InputValueIiPiEEjiLb0EiEEvT0_T1_T2_iT3_T4_T5_E12temp_storage+76], %r1005;
	mov.u32 	%r1011, %r1005;
$L__BB6_27:
	bar.sync 	0;
	setp.eq.s32 	%p135, %r7, 0;
	ld.shared.u32 	%r807, [_ZZN3cub18CUB_300001_SM_10006detail4scan16DeviceScanKernelINS2_10policy_hubIiiijN4cuda3std3__44plusIvEEE10Policy1000EN6thrust24THRUST_300001_SM_1000_NS6detail15normal_iteratorINSD_10device_ptrIiEEEESI_NS0_13ScanTileStateIiLb1EEES9_NS1_10InputValueIiPiEEjiLb0EiEEvT0_T1_T2_iT3_T4_T5_E12temp_storage+76];
	selp.b32 	%r808, 0, %r807, %p135;
	add.s32 	%r1012, %r808, %r1011;
$L__BB6_28:
	add.s32 	%r952, %r1012, %r12;
	add.s32 	%r953, %r13, %r952;
	add.s32 	%r954, %r14, %r953;
	add.s32 	%r955, %r15, %r954;
	add.s32 	%r956, %r16, %r955;
	add.s32 	%r957, %r17, %r956;
	add.s32 	%r958, %r18, %r957;
	add.s32 	%r959, %r19, %r958;
	add.s32 	%r960, %r20, %r959;
	add.s32 	%r961, %r21, %r960;
	add.s32 	%r962, %r22, %r961;
	add.s32 	%r963, %r23, %r962;
	add.s32 	%r964, %r24, %r963;
	add.s32 	%r965, %r25, %r964;
	add.s32 	%r966, %r26, %r965;
	add.s32 	%r967, %r27, %r966;
	add.s32 	%r968, %r28, %r967;
	add.s32 	%r969, %r29, %r968;
	add.s32 	%r970, %r30, %r969;
	add.s32 	%r971, %r31, %r970;
	add.s32 	%r972, %r32, %r971;
	bar.sync 	0;
	st.shared.v2.u32 	[%r11], {%r1012, %r952};
	st.shared.v2.u32 	[%r11+8], {%r953, %r954};
	st.shared.v2.u32 	[%r11+16], {%r955, %r956};
	st.shared.v2.u32 	[%r11+24], {%r957, %r958};
	st.shared.v2.u32 	[%r11+32], {%r959, %r960};
	st.shared.v2.u32 	[%r11+40], {%r961, %r962};
	st.shared.v2.u32 	[%r11+48], {%r963, %r964};
	st.shared.v2.u32 	[%r11+56], {%r965, %r966};
	st.shared.v2.u32 	[%r11+64], {%r967, %r968};
	st.shared.v2.u32 	[%r11+72], {%r969, %r970};
	st.shared.v2.u32 	[%r11+80], {%r971, %r972};
	bar.warp.sync 	-1;
	ld.shared.u32 	%r973, [%r10];
	ld.shared.u32 	%r974, [%r10+128];
	ld.shared.u32 	%r975, [%r10+256];
	ld.shared.u32 	%r976, [%r10+384];
	ld.shared.u32 	%r977, [%r10+512];
	ld.shared.u32 	%r978, [%r10+640];
	ld.shared.u32 	%r979, [%r10+768];
	ld.shared.u32 	%r980, [%r10+896];
	ld.shared.u32 	%r981, [%r10+1024];
	ld.shared.u32 	%r982, [%r10+1152];
	ld.shared.u32 	%r983, [%r10+1280];
	ld.shared.u32 	%r984, [%r10+1408];
	ld.shared.u32 	%r985, [%r10+1536];
	ld.shared.u32 	%r986, [%r10+1664];
	ld.shared.u32 	%r987, [%r10+1792];
	ld.shared.u32 	%r988, [%r10+1920];
	ld.shared.u32 	%r989, [%r10+2048];
	ld.shared.u32 	%r990, [%r10+2176];
	ld.shared.u32 	%r991, [%r10+2304];
	ld.shared.u32 	%r992, [%r10+2432];
	ld.shared.u32 	%r993, [%r10+2560];
	ld.shared.u32 	%r994, [%r10+2688];
	add.s64 	%rd57, %rd4, %rd42;
	st.global.u32 	[%rd57], %r973;
	st.global.u32 	[%rd57+128], %r974;
	st.global.u32 	[%rd57+256], %r975;
	st.global.u32 	[%rd57+384], %r976;
	st.global.u32 	[%rd57+512], %r977;
	st.global.u32 	[%rd57+640], %r978;
	st.global.u32 	[%rd57+768], %r979;
	st.global.u32 	[%rd57+896], %r980;
	st.global.u32 	[%rd57+1024], %r981;
	st.global.u32 	[%rd57+1152], %r982;
	st.global.u32 	[%rd57+1280], %r983;
	st.global.u32 	[%rd57+1408], %r984;
	st.global.u32 	[%rd57+1536], %r985;
	st.global.u32 	[%rd57+1664], %r986;
	st.global.u32 	[%rd57+1792], %r987;
	st.global.u32 	[%rd57+1920], %r988;
	st.global.u32 	[%rd57+2048], %r989;
	st.global.u32 	[%rd57+2176], %r990;
	st.global.u32 	[%rd57+2304], %r991;
	st.global.u32 	[%rd57+2432], %r992;
	st.global.u32 	[%rd57+2560], %r993;
	st.global.u32 	[%rd57+2688], %r994;
	bra.uni 	$L__BB6_143;
$L__BB6_29:
	setp.eq.s32 	%p3, %r6, 0;
	@%p3 bra 	$L__BB6_143;
	mul.wide.u32 	%rd18, %r5, 4;
	add.s64 	%rd19, %rd3, %rd18;
	mov.u32 	%r85, %tid.x;
	ld.global.u32 	%r1034, [%rd19];
	and.b32  	%r242, %r85, 31;
	and.b32  	%r243, %r85, 992;
	mul.lo.s32 	%r244, %r243, 22;
	or.b32  	%r87, %r244, %r242;
	setp.ge.u32 	%p4, %r87, %r6;
	shl.b32 	%r245, %r87, 2;
	cvt.u64.u32 	%rd20, %r245;
	add.s64 	%rd10, %rd19, %rd20;
	mov.u32 	%r1013, %r1034;
	@%p4 bra 	$L__BB6_32;
	ld.global.u32 	%r1013, [%rd10];
$L__BB6_32:
	add.s32 	%r90, %r87, 32;
	setp.ge.u32 	%p5, %r90, %r6;
	mov.u32 	%r1014, %r1034;
	@%p5 bra 	$L__BB6_34;
	ld.global.u32 	%r1014, [%rd10+128];
$L__BB6_34:
	add.s32 	%r93, %r87, 64;
	setp.ge.u32 	%p6, %r93, %r6;
	mov.u32 	%r1015, %r1034;
	@%p6 bra 	$L__BB6_36;
	ld.global.u32 	%r1015, [%rd10+256];
$L__BB6_36:
	add.s32 	%r96, %r87, 96;
	setp.ge.u32 	%p7, %r96, %r6;
	mov.u32 	%r1016, %r1034;
	@%p7 bra 	$L__BB6_38;
	ld.global.u32 	%r1016, [%rd10+384];
$L__BB6_38:
	add.s32 	%r246, %r87, 128;
	setp.ge.u32 	%p8, %r246, %r6;
	mov.u32 	%r1017, %r1034;
	@%p8 bra 	$L__BB6_40;
	ld.global.u32 	%r1017, [%rd10+512];
$L__BB6_40:
	add.s32 	%r247, %r87, 160;
	setp.ge.u32 	%p9, %r247, %r6;
	mov.u32 	%r1018, %r1034;
	@%p9 bra 	$L__BB6_42;
	ld.global.u32 	%r1018, [%rd10+640];
$L__BB6_42:
	add.s32 	%r248, %r87, 192;
	setp.ge.u32 	%p10, %r248, %r6;
	mov.u32 	%r1019, %r1034;
	@%p10 bra 	$L__BB6_44;
	ld.global.u32 	%r1019, [%rd10+768];
$L__BB6_44:
	add.s32 	%r249, %r87, 224;
	setp.ge.u32 	%p11, %r249, %r6;
	mov.u32 	%r1020, %r1034;
	@%p11 bra 	$L__BB6_46;
	ld.global.u32 	%r1020, [%rd10+896];
$L__BB6_46:
	add.s32 	%r250, %r87, 256;
	setp.ge.u32 	%p12, %r250, %r6;
	mov.u32 	%r1021, %r1034;
	@%p12 bra 	$L__BB6_48;
	ld.global.u32 	%r1021, [%rd10+1024];
$L__BB6_48:
	add.s32 	%r251, %r87, 288;
	setp.ge.u32 	%p13, %r251, %r6;
	mov.u32 	%r1022, %r1034;
	@%p13 bra 	$L__BB6_50;
	ld.global.u32 	%r1022, [%rd10+1152];
$L__BB6_50:
	add.s32 	%r111, %r87, 320;
	setp.ge.u32 	%p14, %r111, %r6;
	mov.u32 	%r1023, %r1034;
	@%p14 bra 	$L__BB6_52;
	ld.global.u32 	%r1023, [%rd10+1280];
$L__BB6_52:
	add.s32 	%r114, %r87, 352;
	setp.ge.u32 	%p15, %r114, %r6;
	mov.u32 	%r1024, %r1034;
	@%p15 bra 	$L__BB6_54;
	ld.global.u32 	%r1024, [%rd10+1408];
$L__BB6_54:
	add.s32 	%r117, %r87, 384;
	setp.ge.u32 	%p16, %r117, %r6;
	mov.u32 	%r1025, %r1034;
	@%p16 bra 	$L__BB6_56;
	ld.global.u32 	%r1025, [%rd10+1536];
$L__BB6_56:
	add.s32 	%r120, %r87, 416;
	setp.ge.u32 	%p17, %r120, %r6;
	mov.u32 	%r1026, %r1034;
	@%p17 bra 	$L__BB6_58;
	ld.global.u32 	%r1026, [%rd10+1664];
$L__BB6_58:
	add.s32 	%r252, %r87, 448;
	setp.ge.u32 	%p18, %r252, %r6;
	mov.u32 	%r1027, %r1034;
	@%p18 bra 	$L__BB6_60;
	ld.global.u32 	%r1027, [%rd10+1792];
$L__BB6_60:
	add.s32 	%r253, %r87, 480;
	setp.ge.u32 	%p19, %r253, %r6;
	mov.u32 	%r1028, %r1034;
	@%p19 bra 	$L__BB6_62;
	ld.global.u32 	%r1028, [%rd10+1920];
$L__BB6_62:
	add.s32 	%r254, %r87, 512;
	setp.ge.u32 	%p20, %r254, %r6;
	mov.u32 	%r1029, %r1034;
	@%p20 bra 	$L__BB6_64;
	ld.global.u32 	%r1029, [%rd10+2048];
$L__BB6_64:
	add.s32 	%r129, %r87, 544;
	setp.ge.u32 	%p21, %r129, %r6;
	mov.u32 	%r1030, %r1034;
	@%p21 bra 	$L__BB6_66;
	ld.global.u32 	%r1030, [%rd10+2176];
$L__BB6_66:
	add.s32 	%r132, %r87, 576;
	setp.ge.u32 	%p22, %r132, %r6;
	mov.u32 	%r1031, %r1034;
	@%p22 bra 	$L__BB6_68;
	ld.global.u32 	%r1031, [%rd10+2304];
$L__BB6_68:
	add.s32 	%r255, %r87, 608;
	setp.ge.u32 	%p23, %r255, %r6;
	mov.u32 	%r1032, %r1034;
	@%p23 bra 	$L__BB6_70;
	ld.global.u32 	%r1032, [%rd10+2432];
$L__BB6_70:
	add.s32 	%r256, %r87, 640;
	setp.ge.u32 	%p24, %r256, %r6;
	mov.u32 	%r1033, %r1034;
	@%p24 bra 	$L__BB6_72;
	ld.global.u32 	%r1033, [%rd10+2560];
$L__BB6_72:
	add.s32 	%r139, %r87, 672;
	setp.ge.u32 	%p25, %r139, %r6;
	@%p25 bra 	$L__BB6_74;
	ld.global.u32 	%r1034, [%rd10+2688];
$L__BB6_74:
	// begin inline asm
	mov.u32 %r257, %laneid;
	// end inline asm
	shr.u32 	%r143, %r85, 5;
	mad.lo.s32 	%r258, %r143, 704, %r257;
	shl.b32 	%r259, %r258, 2;
	mov.u32 	%r260, _ZZN3cub18CUB_300001_SM_10006detail4scan16DeviceScanKernelINS2_10policy_hubIiiijN4cuda3std3__44plusIvEEE10Policy1000EN6thrust24THRUST_300001_SM_1000_NS6detail15normal_iteratorINSD_10device_ptrIiEEEESI_NS0_13ScanTileStateIiLb1EEES9_NS1_10InputValueIiPiEEjiLb0EiEEvT0_T1_T2_iT3_T4_T5_E12temp_storage;
	add.s32 	%r144, %r260, %r259;
	st.shared.u32 	[%r144], %r1013;
	st.shared.u32 	[%r144+128], %r1014;
	st.shared.u32 	[%r144+256], %r1015;
	st.shared.u32 	[%r144+384], %r1016;
	st.shared.u32 	[%r144+512], %r1017;
	st.shared.u32 	[%r144+640], %r1018;
	st.shared.u32 	[%r144+768], %r1019;
	st.shared.u32 	[%r144+896], %r1020;
	st.shared.u32 	[%r144+1024], %r1021;
	st.shared.u32 	[%r144+1152], %r1022;
	st.shared.u32 	[%r144+1280], %r1023;
	st.shared.u32 	[%r144+1408], %r1024;
	st.shared.u32 	[%r144+1536], %r1025;
	st.shared.u32 	[%r144+1664], %r1026;
	st.shared.u32 	[%r144+1792], %r1027;
	st.shared.u32 	[%r144+1920], %r1028;
	st.shared.u32 	[%r144+2048], %r1029;
	st.shared.u32 	[%r144+2176], %r1030;
	st.shared.u32 	[%r144+2304], %r1031;
	st.shared.u32 	[%r144+2432], %r1032;
	st.shared.u32 	[%r144+2560], %r1033;
	st.shared.u32 	[%r144+2688], %r1034;
	bar.warp.sync 	-1;
	mad.lo.s32 	%r145, %r257, 84, %r144;
	ld.shared.v2.u32 	{%r146, %r147}, [%r145];
	ld.shared.v2.u32 	{%r148, %r149}, [%r145+8];
	ld.shared.v2.u32 	{%r150, %r151}, [%r145+16];
	ld.shared.v2.u32 	{%r152, %r153}, [%r145+24];
	ld.shared.v2.u32 	{%r154, %r155}, [%r145+32];
	ld.shared.v2.u32 	{%r156, %r157}, [%r145+40];
	ld.shared.v2.u32 	{%r158, %r159}, [%r145+48];
	ld.shared.v2.u32 	{%r160, %r161}, [%r145+56];
	ld.shared.v2.u32 	{%r162, %r163}, [%r145+64];
	ld.shared.v2.u32 	{%r164, %r165}, [%r145+72];
	ld.shared.v2.u32 	{%r166, %r167}, [%r145+80];
	bar.sync 	0;
	setp.ne.s32 	%p26, %r998, 0;
	@%p26 bra 	$L__BB6_78;
	add.s32 	%r490, %r147, %r146;
	add.s32 	%r491, %r148, %r490;
	add.s32 	%r492, %r149, %r491;
	add.s32 	%r493, %r150, %r492;
	add.s32 	%r494, %r151, %r493;
	add.s32 	%r495, %r152, %r494;
	add.s32 	%r496, %r153, %r495;
	add.s32 	%r497, %r154, %r496;
	add.s32 	%r498, %r155, %r497;
	add.s32 	%r499, %r156, %r498;
	add.s32 	%r500, %r157, %r499;
	add.s32 	%r501, %r158, %r500;
	add.s32 	%r502, %r159, %r501;
	add.s32 	%r503, %r160, %r502;
	add.s32 	%r504, %r161, %r503;
	add.s32 	%r505, %r162, %r504;
	add.s32 	%r506, %r163, %r505;
	add.s32 	%r507, %r164, %r506;
	add.s32 	%r508, %r165, %r507;
	add.s32 	%r509, %r166, %r508;
	add.s32 	%r464, %r167, %r509;
	mov.b32 	%r462, 1;
	mov.b32 	%r487, 0;
	mov.b32 	%r489, -1;
	// begin inline asm
	{  .reg .s32 r0;  .reg .pred p;  shfl.sync.up.b32 r0|p, %r464, %r462, %r487, %r489;  @p add.s32 r0, r0, %r464;  mov.s32 %r460, r0;}
	// end inline asm
	mov.b32 	%r468, 2;
	// begin inline asm
	{  .reg .s32 r0;  .reg .pred p;  shfl.sync.up.b32 r0|p, %r460, %r468, %r487, %r489;  @p add.s32 r0, r0, %r460;  mov.s32 %r466, r0;}
	// end inline asm
	mov.b32 	%r474, 4;
	// begin inline asm
	{  .reg .s32 r0;  .reg .pred p;  shfl.sync.up.b32 r0|p, %r466, %r474, %r487, %r489;  @p add.s32 r0, r0, %r466;  mov.s32 %r472, r0;}
	// end inline asm
	mov.b32 	%r480, 8;
	// begin inline asm
	{  .reg .s32 r0;  .reg .pred p;  shfl.sync.up.b32 r0|p, %r472, %r480, %r487, %r489;  @p add.s32 r0, r0, %r472;  mov.s32 %r478, r0;}
	// end inline asm
	mov.b32 	%r486, 16;
	// begin inline asm
	{  .reg .s32 r0;  .reg .pred p;  shfl.sync.up.b32 r0|p, %r478, %r486, %r487, %r489;  @p add.s32 r0, r0, %r478;  mov.s32 %r484, r0;}
	// end inline asm
	setp.ne.s32 	%p68, %r257, 31;
	@%p68 bra 	$L__BB6_77;
	shl.b32 	%r510, %r143, 2;
	mov.u32 	%r511, _ZZN3cub18CUB_300001_SM_10006detail4scan16DeviceScanKernelINS2_10policy_hubIiiijN4cuda3std3__44plusIvEEE10Policy1000EN6thrust24THRUST_300001_SM_1000_NS6detail15normal_iteratorINSD_10device_ptrIiEEEESI_NS0_13ScanTileStateIiLb1EEES9_NS1_10InputValueIiPiEEjiLb0EiEEvT0_T1_T2_iT3_T4_T5_E12temp_storage;
	add.s32 	%r512, %r511, %r510;
	st.shared.u32 	[%r512+16], %r484;
$L__BB6_77:
	bar.sync 	0;
	ld.shared.v4.u32 	{%r513, %r514, %r515, %r516}, [_ZZN3cub18CUB_300001_SM_10006detail4scan16DeviceScanKernelINS2_10policy_hubIiiijN4cuda3std3__44plusIvEEE10Policy1000EN6thrust24THRUST_300001_SM_1000_NS6detail15normal_iteratorINSD_10device_ptrIiEEEESI_NS0_13ScanTileStateIiLb1EEES9_NS1_10InputValueIiPiEEjiLb0EiEEvT0_T1_T2_iT3_T4_T5_E12temp_storage+16];
	add.s32 	%r517, %r514, %r513;
	setp.eq.s32 	%p69, %r143, 2;
	selp.b32 	%r518, %r517, %r513, %p69;
	add.s32 	%r519, %r517, %r515;
	setp.eq.s32 	%p70, %r143, 3;
	selp.b32 	%r520, %r519, %r518, %p70;
	add.s32 	%r521, %r519, %r516;
	setp.eq.s32 	%p71, %r143, 4;
	selp.b32 	%r522, %r521, %r520, %p71;
	ld.shared.v4.u32 	{%r523, %r524, %r525, %r526}, [_ZZN3cub18CUB_300001_SM_10006detail4scan16DeviceScanKernelINS2_10policy_hubIiiijN4cuda3std3__44plusIvEEE10Policy1000EN6thrust24THRUST_300001_SM_1000_NS6detail15normal_iteratorINSD_10device_ptrIiEEEESI_NS0_13ScanTileStateIiLb1EEES9_NS1_10InputValueIiPiEEjiLb0EiEEvT0_T1_T2_iT3_T4_T5_E12temp_storage+32];
	add.s32 	%r527, %r521, %r523;
	setp.eq.s32 	%p72, %r143, 5;
	selp.b32 	%r528, %r527, %r522, %p72;
	add.s32 	%r529, %r527, %r524;
	setp.eq.s32 	%p73, %r143, 6;
	selp.b32 	%r530, %r529, %r528, %p73;
	add.s32 	%r531, %r529, %r525;
	setp.eq.s32 	%p74, %r143, 7;
	selp.b32 	%r532, %r531, %r530, %p74;
	add.s32 	%r533, %r531, %r526;
	setp.eq.s32 	%p75, %r143, 8;
	selp.b32 	%r534, %r533, %r532, %p75;
	.pragma "used_bytes_mask 4095";
	ld.shared.v4.u32 	{%r535, %r536, %r537, %r538}, [_ZZN3cub18CUB_300001_SM_10006detail4scan16DeviceScanKernelINS2_10policy_hubIiiijN4cuda3std3__44plusIvEEE10Policy1000EN6thrust24THRUST_300001_SM_1000_NS6detail15normal_iteratorINSD_10device_ptrIiEEEESI_NS0_13ScanTileStateIiLb1EEES9_NS1_10InputValueIiPiEEjiLb0EiEEvT0_T1_T2_iT3_T4_T5_E12temp_storage+48];
	add.s32 	%r539, %r533, %r535;
	setp.eq.s32 	%p76, %r143, 9;
	selp.b32 	%r540, %r539, %r534, %p76;
	add.s32 	%r541, %r539, %r536;
	setp.eq.s32 	%p77, %r143, 10;
	selp.b32 	%r542, %r541, %r540, %p77;
	add.s32 	%r543, %r541, %r537;
	setp.eq.s32 	%p78, %r143, 11;
	selp.b32 	%r544, %r543, %r542, %p78;
	setp.lt.u32 	%p79, %r85, 32;
	selp.b32 	%r545, 0, %r544, %p79;
	setp.eq.s32 	%p80, %r257, 0;
	sub.s32 	%r546, %r484, %r464;
	selp.b32 	%r547, 0, %r546, %p80;
	add.s32 	%r548, %r547, %r997;
	add.s32 	%r1049, %r548, %r545;
	bra.uni 	$L__BB6_97;
$L__BB6_78:
	add.s32 	%r291, %r147, %r146;
	add.s32 	%r292, %r148, %r291;
	add.s32 	%r293, %r149, %r292;
	add.s32 	%r294, %r150, %r293;
	add.s32 	%r295, %r151, %r294;
	add.s32 	%r296, %r152, %r295;
	add.s32 	%r297, %r153, %r296;
	add.s32 	%r298, %r154, %r297;
	add.s32 	%r299, %r155, %r298;
	add.s32 	%r300, %r156, %r299;
	add.s32 	%r301, %r157, %r300;
	add.s32 	%r302, %r158, %r301;
	add.s32 	%r303, %r159, %r302;
	add.s32 	%r304, %r160, %r303;
	add.s32 	%r305, %r161, %r304;
	add.s32 	%r306, %r162, %r305;
	add.s32 	%r307, %r163, %r306;
	add.s32 	%r308, %r164, %r307;
	add.s32 	%r309, %r165, %r308;
	add.s32 	%r310, %r166, %r309;
	add.s32 	%r265, %r167, %r310;
	mov.b32 	%r263, 1;
	mov.b32 	%r288, 0;
	mov.b32 	%r290, -1;
	// begin inline asm
	{  .reg .s32 r0;  .reg .pred p;  shfl.sync.up.b32 r0|p, %r265, %r263, %r288, %r290;  @p add.s32 r0, r0, %r265;  mov.s32 %r261, r0;}
	// end inline asm
	mov.b32 	%r269, 2;
	// begin inline asm
	{  .reg .s32 r0;  .reg .pred p;  shfl.sync.up.b32 r0|p, %r261, %r269, %r288, %r290;  @p add.s32 r0, r0, %r261;  mov.s32 %r267, r0;}
	// end inline asm
	mov.b32 	%r275, 4;
	// begin inline asm
	{  .reg .s32 r0;  .reg .pred p;  shfl.sync.up.b32 r0|p, %r267, %r275, %r288, %r290;  @p add.s32 r0, r0, %r267;  mov.s32 %r273, r0;}
	// end inline asm
	mov.b32 	%r281, 8;
	// begin inline asm
	{  .reg .s32 r0;  .reg .pred p;  shfl.sync.up.b32 r0|p, %r273, %r281, %r288, %r290;  @p add.s32 r0, r0, %r273;  mov.s32 %r279, r0;}
	// end inline asm
	mov.b32 	%r287, 16;
	// begin inline asm
	{  .reg .s32 r0;  .reg .pred p;  shfl.sync.up.b32 r0|p, %r279, %r287, %r288, %r290;  @p add.s32 r0, r0, %r279;  mov.s32 %r285, r0;}
	// end inline asm
	setp.ne.s32 	%p27, %r257, 31;
	@%p27 bra 	$L__BB6_80;
	shl.b32 	%r311, %r143, 2;
	mov.u32 	%r312, _ZZN3cub18CUB_300001_SM_10006detail4scan16DeviceScanKernelINS2_10policy_hubIiiijN4cuda3std3__44plusIvEEE10Policy1000EN6thrust24THRUST_300001_SM_1000_NS6detail15normal_iteratorINSD_10device_ptrIiEEEESI_NS0_13ScanTileStateIiLb1EEES9_NS1_10InputValueIiPiEEjiLb0EiEEvT0_T1_T2_iT3_T4_T5_E12temp_storage;
	add.s32 	%r313, %r312, %r311;
	st.shared.u32 	[%r313+16], %r285;
$L__BB6_80:
	sub.s32 	%r314, %r285, %r265;
	bar.sync 	0;
	ld.shared.v4.u32 	{%r315, %r316, %r317, %r318}, [_ZZN3cub18CUB_300001_SM_10006detail4scan16DeviceScanKernelINS2_10policy_hubIiiijN4cuda3std3__44plusIvEEE10Policy1000EN6thrust24THRUST_300001_SM_1000_NS6detail15normal_iteratorINSD_10device_ptrIiEEEESI_NS0_13ScanTileStateIiLb1EEES9_NS1_10InputValueIiPiEEjiLb0EiEEvT0_T1_T2_iT3_T4_T5_E12temp_storage+16];
	add.s32 	%r319, %r316, %r315;
	setp.eq.s32 	%p28, %r143, 2;
	selp.b32 	%r320, %r319, %r315, %p28;
	add.s32 	%r321, %r319, %r317;
	setp.eq.s32 	%p29, %r143, 3;
	selp.b32 	%r322, %r321, %r320, %p29;
	add.s32 	%r323, %r321, %r318;
	setp.eq.s32 	%p30, %r143, 4;
	selp.b32 	%r324, %r323, %r322, %p30;
	ld.shared.v4.u32 	{%r325, %r326, %r327, %r328}, [_ZZN3cub18CUB_300001_SM_10006detail4scan16DeviceScanKernelINS2_10policy_hubIiiijN4cuda3std3__44plusIvEEE10Policy1000EN6thrust24THRUST_300001_SM_1000_NS6detail15normal_iteratorINSD_10device_ptrIiEEEESI_NS0_13ScanTileStateIiLb1EEES9_NS1_10InputValueIiPiEEjiLb0EiEEvT0_T1_T2_iT3_T4_T5_E12temp_storage+32];
	add.s32 	%r329, %r323, %r325;
	setp.eq.s32 	%p31, %r143, 5;
	selp.b32 	%r330, %r329, %r324, %p31;
	add.s32 	%r331, %r329, %r326;
	setp.eq.s32 	%p32, %r143, 6;
	selp.b32 	%r332, %r331, %r330, %p32;
	add.s32 	%r333, %r331, %r327;
	setp.eq.s32 	%p33, %r143, 7;
	selp.b32 	%r334, %r333, %r332, %p33;
	add.s32 	%r335, %r333, %r328;
	setp.eq.s32 	%p34, %r143, 8;
	selp.b32 	%r336, %r335, %r334, %p34;
	ld.shared.v4.u32 	{%r337, %r338, %r339, %r340}, [_ZZN3cub18CUB_300001_SM_10006detail4scan16DeviceScanKernelINS2_10policy_hubIiiijN4cuda3std3__44plusIvEEE10Policy1000EN6thrust24THRUST_300001_SM_1000_NS6detail15normal_iteratorINSD_10device_ptrIiEEEESI_NS0_13ScanTileStateIiLb1EEES9_NS1_10InputValueIiPiEEjiLb0EiEEvT0_T1_T2_iT3_T4_T5_E12temp_storage+48];
	add.s32 	%r341, %r335, %r337;
	setp.eq.s32 	%p35, %r143, 9;
	selp.b32 	%r342, %r341, %r336, %p35;
	add.s32 	%r343, %r341, %r338;
	setp.eq.s32 	%p36, %r143, 10;
	selp.b32 	%r344, %r343, %r342, %p36;
	add.s32 	%r345, %r343, %r339;
	setp.eq.s32 	%p37, %r143, 11;
	selp.b32 	%r346, %r345, %r344, %p37;
	add.s32 	%r173, %r345, %r340;
	setp.gt.u32 	%p38, %r85, 31;
	setp.lt.u32 	%p39, %r85, 32;
	setp.eq.s32 	%p40, %r257, 0;
	selp.b32 	%r347, 0, %r314, %p40;
	add.s32 	%r1048, %r346, %r347;
	selp.b32 	%r175, %r314, %r1048, %p39;
	@%p38 bra 	$L__BB6_96;
	setp.ne.s32 	%p41, %r85, 0;
	mul.wide.s32 	%rd21, %r998, 8;
	add.s64 	%rd11, %rd16, %rd21;
	@%p41 bra 	$L__BB6_83;
	st.shared.u32 	[_ZZN3cub18CUB_300001_SM_10006detail4scan16DeviceScanKernelINS2_10policy_hubIiiijN4cuda3std3__44plusIvEEE10Policy1000EN6thrust24THRUST_300001_SM_1000_NS6detail15normal_iteratorINSD_10device_ptrIiEEEESI_NS0_13ScanTileStateIiLb1EEES9_NS1_10InputValueIiPiEEjiLb0EiEEvT0_T1_T2_iT3_T4_T5_E12temp_storage+12], %r173;
	add.s64 	%rd22, %rd11, 256;
	mov.b32 	%r348, 100;
	// begin inline asm
	st.relaxed.gpu.v2.u32 [%rd22], {%r348, %r173};
	// end inline asm
$L__BB6_83:
	not.b32 	%r354, %r85;
	add.s32 	%r1043, %r998, %r354;
	mov.b32 	%r350, 830;
	// begin inline asm
	nanosleep.u32 %r350;
	// end inline asm
	mul.wide.s32 	%rd24, %r1043, 8;
	add.s64 	%rd25, %rd16, %rd24;
	add.s64 	%rd23, %rd25, 256;
	// begin inline asm
	ld.relaxed.gpu.v2.u32 {%r1045, %r1037}, [%rd23];
	// end inline asm
	mov.b32 	%r1038, 952;
$L__BB6_84:
	setp.eq.s32 	%p42, %r1045, 99;
	mov.b32 	%r355, -1;
	vote.sync.any.pred 	%p43, %p42, %r355;
	not.pred 	%p44, %p43;
	@%p44 bra 	$L__BB6_86;
	mul.lo.s32 	%r458, %r998, 16807;
	and.b32  	%r998, %r458, 2147483647;
	add.s32 	%r459, %r1038, 1;
	rem.u32 	%r455, %r998, %r459;
	// begin inline asm
	nanosleep.u32 %r455;
	// end inline asm
	shr.u32 	%r1038, %r1038, 1;
	// begin inline asm
	ld.relaxed.gpu.v2.u32 {%r1045, %r1037}, [%rd23];
	// end inline asm
	bra.uni 	$L__BB6_84;
$L__BB6_86:
	setp.eq.s32 	%p45, %r1045, 101;
	mov.b32 	%r382, -1;
	vote.sync.ballot.b32 	%r384, %p45, %r382;
	// begin inline asm
	mov.u32 %r357, %lanemask_ge;
	// end inline asm
	and.b32  	%r385, %r384, %r357;
	or.b32  	%r386, %r385, -2147483648;
	add.s32 	%r387, %r386, -1;
	not.b32 	%r388, %r386;
	and.b32  	%r389, %r388, %r387;
	popc.b32 	%r361, %r389;
	mov.b32 	%r360, 1;
	// begin inline asm
	shfl.sync.down.b32 %r358, %r1037, %r360, %r361, %r382;
	// end inline asm
	setp.lt.s32 	%p47, %r257, %r361;
	selp.b32 	%r390, %r358, 0, %p47;
	add.s32 	%r364, %r390, %r1037;
	mov.b32 	%r365, 2;
	// begin inline asm
	shfl.sync.down.b32 %r363, %r364, %r365, %r361, %r382;
	// end inline asm
	add.s32 	%r391, %r257, 2;
	setp.gt.s32 	%p48, %r391, %r361;
	selp.b32 	%r392, 0, %r363, %p48;
	add.s32 	%r369, %r364, %r392;
	mov.b32 	%r370, 4;
	// begin inline asm
	shfl.sync.down.b32 %r368, %r369, %r370, %r361, %r382;
	// end inline asm
	add.s32 	%r393, %r257, 4;
	setp.gt.s32 	%p49, %r393, %r361;
	selp.b32 	%r394, 0, %r368, %p49;
	add.s32 	%r374, %r369, %r394;
	mov.b32 	%r375, 8;
	// begin inline asm
	shfl.sync.down.b32 %r373, %r374, %r375, %r361, %r382;
	// end inline asm
	add.s32 	%r395, %r257, 8;
	setp.gt.s32 	%p50, %r395, %r361;
	selp.b32 	%r396, 0, %r373, %p50;
	add.s32 	%r379, %r374, %r396;
	mov.b32 	%r380, 16;
	// begin inline asm
	shfl.sync.down.b32 %r378, %r379, %r380, %r361, %r382;
	// end inline asm
	add.s32 	%r397, %r257, 16;
	setp.gt.s32 	%p51, %r397, %r361;
	selp.b32 	%r398, 0, %r378, %p51;
	add.s32 	%r1041, %r379, %r398;
	add.s64 	%rd12, %rd16, 256;
	mov.b32 	%r1039, 952;
$L__BB6_87:
	setp.ne.s32 	%p52, %r1045, 101;
	mov.b32 	%r399, -1;
	vote.sync.all.pred 	%p53, %p52, %r399;
	not.pred 	%p54, %p53;
	@%p54 bra 	$L__BB6_92;
	shr.u32 	%r1039, %r1039, 1;
	mul.wide.s32 	%rd28, %r1043, 8;
	add.s64 	%rd29, %rd12, %rd28;
	add.s64 	%rd27, %rd29, -256;
	// begin inline asm
	ld.relaxed.gpu.v2.u32 {%r1045, %r1046}, [%rd27];
	// end inline asm
	mov.u32 	%r1047, %r1039;
$L__BB6_89:
	setp.eq.s32 	%p58, %r1045, 99;
	mov.b32 	%r407, -1;
	vote.sync.any.pred 	%p59, %p58, %r407;
	not.pred 	%p60, %p59;
	@%p60 bra 	$L__BB6_91;
	mul.lo.s32 	%r453, %r998, 16807;
	and.b32  	%r998, %r453, 2147483647;
	add.s32 	%r454, %r1047, 1;
	rem.u32 	%r450, %r998, %r454;
	// begin inline asm
	nanosleep.u32 %r450;
	// end inline asm
	shr.u32 	%r1047, %r1047, 1;
	// begin inline asm
	ld.relaxed.gpu.v2.u32 {%r1045, %r1046}, [%rd27];
	// end inline asm
	bra.uni 	$L__BB6_89;
$L__BB6_91:
	setp.eq.s32 	%p61, %r1045, 101;
	mov.b32 	%r433, -1;
	vote.sync.ballot.b32 	%r434, %p61, %r433;
	and.b32  	%r435, %r434, %r357;
	or.b32  	%r436, %r435, -2147483648;
	add.s32 	%r437, %r436, -1;
	not.b32 	%r438, %r436;
	and.b32  	%r439, %r438, %r437;
	popc.b32 	%r412, %r439;
	mov.b32 	%r411, 1;
	// begin inline asm
	shfl.sync.down.b32 %r409, %r1046, %r411, %r412, %r433;
	// end inline asm
	setp.lt.s32 	%p63, %r257, %r412;
	selp.b32 	%r440, %r409, 0, %p63;
	add.s32 	%r415, %r440, %r1046;
	mov.b32 	%r416, 2;
	// begin inline asm
	shfl.sync.down.b32 %r414, %r415, %r416, %r412, %r433;
	// end inline asm
	add.s32 	%r441, %r257, 2;
	setp.gt.s32 	%p64, %r441, %r412;
	selp.b32 	%r442, 0, %r414, %p64;
	add.s32 	%r420, %r415, %r442;
	mov.b32 	%r421, 4;
	// begin inline asm
	shfl.sync.down.b32 %r419, %r420, %r421, %r412, %r433;
	// end inline asm
	add.s32 	%r443, %r257, 4;
	setp.gt.s32 	%p65, %r443, %r412;
	selp.b32 	%r444, 0, %r419, %p65;
	add.s32 	%r425, %r420, %r444;
	mov.b32 	%r426, 8;
	// begin inline asm
	shfl.sync.down.b32 %r424, %r425, %r426, %r412, %r433;
	// end inline asm
	add.s32 	%r445, %r257, 8;
	setp.gt.s32 	%p66, %r445, %r412;
	selp.b32 	%r446, 0, %r424, %p66;
	add.s32 	%r430, %r425, %r446;
	mov.b32 	%r431, 16;
	// begin inline asm
	shfl.sync.down.b32 %r429, %r430, %r431, %r412, %r433;
	// end inline asm
	add.s32 	%r447, %r257, 16;
	setp.gt.s32 	%p67, %r447, %r412;
	selp.b32 	%r448, 0, %r429, %p67;
	add.s32 	%r449, %r448, %r1041;
	add.s32 	%r1041, %r449, %r430;
	add.s32 	%r1043, %r1043, -32;
	bra.uni 	$L__BB6_87;
$L__BB6_92:
	@%p41 bra 	$L__BB6_94;
	add.s32 	%r402, %r1041, %r173;
	add.s64 	%rd26, %rd11, 256;
	mov.b32 	%r401, 101;
	// begin inline asm
	st.relaxed.gpu.v2.u32 [%rd26], {%r401, %r402};
	// end inline asm
	st.shared.u32 	[_ZZN3cub18CUB_300001_SM_10006detail4scan16DeviceScanKernelINS2_10policy_hubIiiijN4cuda3std3__44plusIvEEE10Policy1000EN6thrust24THRUST_300001_SM_1000_NS6detail15normal_iteratorINSD_10device_ptrIiEEEESI_NS0_13ScanTileStateIiLb1EEES9_NS1_10InputValueIiPiEEjiLb0EiEEvT0_T1_T2_iT3_T4_T5_E12temp_storage+4], %r1041;
	st.shared.u32 	[_ZZN3cub18CUB_300001_SM_10006detail4scan16DeviceScanKernelINS2_10policy_hubIiiijN4cuda3std3__44plusIvEEE10Policy1000EN6thrust24THRUST_300001_SM_1000_NS6detail15normal_iteratorINSD_10device_ptrIiEEEESI_NS0_13ScanTileStateIiLb1EEES9_NS1_10InputValueIiPiEEjiLb0EiEEvT0_T1_T2_iT3_T4_T5_E12temp_storage+8], %r402;
$L__BB6_94:
	setp.ne.s32 	%p56, %r257, 0;
	mov.u32 	%r1048, %r175;
	@%p56 bra 	$L__BB6_96;
	st.shared.u32 	[_ZZN3cub18CUB_300001_SM_10006detail4scan16DeviceScanKernelINS2_10policy_hubIiiijN4cuda3std3__44plusIvEEE10Policy1000EN6thrust24THRUST_300001_SM_1000_NS6detail15normal_iteratorINSD_10device_ptrIiEEEESI_NS0_13ScanTileStateIiLb1EEES9_NS1_10InputValueIiPiEEjiLb0EiEEvT0_T1_T2_iT3_T4_T5_E12temp_storage+76], %r1041;
	mov.u32 	%r1048, %r1041;
$L__BB6_96:
	bar.sync 	0;
	setp.eq.s32 	%p57, %r85, 0;
	ld.shared.u32 	%r403, [_ZZN3cub18CUB_300001_SM_10006detail4scan16DeviceScanKernelINS2_10policy_hubIiiijN4cuda3std3__44plusIvEEE10Policy1000EN6thrust24THRUST_300001_SM_1000_NS6detail15normal_iteratorINSD_10device_ptrIiEEEESI_NS0_13ScanTileStateIiLb1EEES9_NS1_10InputValueIiPiEEjiLb0EiEEvT0_T1_T2_iT3_T4_T5_E12temp_storage+76];
	selp.b32 	%r404, 0, %r403, %p57;
	add.s32 	%r1049, %r404, %r1048;
$L__BB6_97:
	add.s32 	%r549, %r1049, %r146;
	add.s32 	%r550, %r147, %r549;
	add.s32 	%r551, %r148, %r550;
	add.s32 	%r552, %r149, %r551;
	add.s32 	%r553, %r150, %r552;
	add.s32 	%r554, %r151, %r553;
	add.s32 	%r555, %r152, %r554;
	add.s32 	%r556, %r153, %r555;
	add.s32 	%r557, %r154, %r556;
	add.s32 	%r558, %r155, %r557;
	add.s32 	%r559, %r156, %r558;
	add.s32 	%r560, %r157, %r559;
	add.s32 	%r561, %r158, %r560;
	add.s32 	%r562, %r159, %r561;
	add.s32 	%r563, %r160, %r562;
	add.s32 	%r564, %r161, %r563;
	add.s32 	%r565, %r162, %r564;
	add.s32 	%r566, %r163, %r565;
	add.s32 	%r567, %r164, %r566;
	add.s32 	%r568, %r165, %r567;
	add.s32 	%r569, %r166, %r568;
	bar.sync 	0;
	st.shared.v2.u32 	[%r145], {%r1049, %r549};
	st.shared.v2.u32 	[%r145+8], {%r550, %r551};
	st.shared.v2.u32 	[%r145+16], {%r552, %r553};
	st.shared.v2.u32 	[%r145+24], {%r554, %r555};
	st.shared.v2.u32 	[%r145+32], {%r556, %r557};
	st.shared.v2.u32 	[%r145+40], {%r558, %r559};
	st.shared.v2.u32 	[%r145+48], {%r560, %r561};
	st.shared.v2.u32 	[%r145+56], {%r562, %r563};
	st.shared.v2.u32 	[%r145+64], {%r564, %r565};
	st.shared.v2.u32 	[%r145+72], {%r566, %r567};
	st.shared.v2.u32 	[%r145+80], {%r568, %r569};
	bar.warp.sync 	-1;
	ld.shared.u32 	%r214, [%r144];
	ld.shared.u32 	%r215, [%r144+128];
	ld.shared.u32 	%r216, [%r144+256];
	ld.shared.u32 	%r217, [%r144+384];
	ld.shared.u32 	%r218, [%r144+512];
	ld.shared.u32 	%r219, [%r144+640];
	ld.shared.u32 	%r220, [%r144+768];
	ld.shared.u32 	%r221, [%r144+896];
	ld.shared.u32 	%r222, [%r144+1024];
	ld.shared.u32 	%r223, [%r144+1152];
	ld.shared.u32 	%r224, [%r144+1280];
	ld.shared.u32 	%r225, [%r144+1408];
	ld.shared.u32 	%r226, [%r144+1536];
	ld.shared.u32 	%r227, [%r144+1664];
	ld.shared.u32 	%r228, [%r144+1792];
	ld.shared.u32 	%r229, [%r144+1920];
	ld.shared.u32 	%r230, [%r144+2048];
	ld.shared.u32 	%r231, [%r144+2176];
	ld.shared.u32 	%r232, [%r144+2304];
	ld.shared.u32 	%r233, [%r144+2432];
	ld.shared.u32 	%r234, [%r144+2560];
	ld.shared.u32 	%r235, [%r144+2688];
	setp.ne.s32 	%p81, %r85, 0;
	@%p81 bra 	$L__BB6_99;
	st.volatile.shared.u32 	[_ZZN3cub18CUB_300001_SM_10006detail4scan16DeviceScanKernelINS2_10policy_hubIiiijN4cuda3std3__44plusIvEEE10Policy1000EN6thrust24THRUST_300001_SM_1000_NS6detail15normal_iteratorINSD_10device_ptrIiEEEESI_NS0_13ScanTileStateIiLb1EEES9_NS1_10InputValueIiPiEEjiLb0EiEEvT0_T1_T2_iT3_T4_T5_E12temp_storage+33792], %r6;
$L__BB6_99:
	ld.param.u32 	%r996, [_ZN3cub18CUB_300001_SM_10006detail4scan16DeviceScanKernelINS2_10policy_hubIiiijN4cuda3std3__44plusIvEEE10Policy1000EN6thrust24THRUST_300001_SM_1000_NS6detail15normal_iteratorINSD_10device_ptrIiEEEESI_NS0_13ScanTileStateIiLb1EEES9_NS1_10InputValueIiPiEEjiLb0EiEEvT0_T1_T2_iT3_T4_T5__param_3];
	bar.sync 	0;
	ld.volatile.shared.u32 	%r236, [_ZZN3cub18CUB_300001_SM_10006detail4scan16DeviceScanKernelINS2_10policy_hubIiiijN4cuda3std3__44plusIvEEE10Policy1000EN6thrust24THRUST_300001_SM_1000_NS6detail15normal_iteratorINSD_10device_ptrIiEEEESI_NS0_13ScanTileStateIiLb1EEES9_NS1_10InputValueIiPiEEjiLb0EiEEvT0_T1_T2_iT3_T4_T5_E12temp_storage+33792];
	cvt.u64.u32 	%rd36, %r87;
	mov.u32 	%r570, %ctaid.x;
	add.s32 	%r571, %r996, %r570;
	mul.lo.s32 	%r572, %r571, 8448;
	cvt.u64.u32 	%rd37, %r572;
	add.s64 	%rd38, %rd36, %rd37;
	setp.ge.s32 	%p82, %r87, %r236;
	shl.b64 	%rd39, %rd38, 2;
	add.s64 	%rd13, %rd4, %rd39;
	@%p82 bra 	$L__BB6_101;
	st.global.u32 	[%rd13], %r214;
$L__BB6_101:
	setp.ge.s32 	%p83, %r90, %r236;
	@%p83 bra 	$L__BB6_103;
	st.global.u32 	[%rd13+128], %r215;
$L__BB6_103:
	setp.ge.s32 	%p84, %r93, %r236;
	@%p84 bra 	$L__BB6_105;
	st.global.u32 	[%rd13+256], %r216;
$L__BB6_105:
	setp.ge.s32 	%p85, %r96, %r236;
	@%p85 bra 	$L__BB6_107;
	st.global.u32 	[%rd13+384], %r217;
$L__BB6_107:
	mov.u32 	%r573, %tid.x;
	and.b32  	%r574, %r573, 992;
	mul.lo.s32 	%r575, %r574, 22;
	and.b32  	%r576, %r573, 31;
	or.b32  	%r577, %r575, %r576;
	add.s32 	%r578, %r577, 128;
	setp.ge.s32 	%p86, %r578, %r236;
	@%p86 bra 	$L__BB6_109;
	st.global.u32 	[%rd13+512], %r218;
$L__BB6_109:
	add.s32 	%r584, %r577, 160;
	setp.ge.s32 	%p87, %r584, %r236;
	@%p87 bra 	$L__BB6_111;
	st.global.u32 	[%rd13+640], %r219;
$L__BB6_111:
	add.s32 	%r590, %r577, 192;
	setp.ge.s32 	%p88, %r590, %r236;
	@%p88 bra 	$L__BB6_113;
	st.global.u32 	[%rd13+768], %r220;
$L__BB6_113:
	add.s32 	%r596, %r577, 224;
	setp.ge.s32 	%p89, %r596, %r236;
	@%p89 bra 	$L__BB6_115;
	st.global.u32 	[%rd13+896], %r221;
$L__BB6_115:
	add.s32 	%r602, %r577, 256;
	setp.ge.s32 	%p90, %r602, %r236;
	@%p90 bra 	$L__BB6_117;
	st.global.u32 	[%rd13+1024], %r222;
$L__BB6_117:
	add.s32 	%r608, %r577, 288;
	setp.ge.s32 	%p91, %r608, %r236;
	@%p91 bra 	$L__BB6_119;
	st.global.u32 	[%rd13+1152], %r223;
$L__BB6_119:
	setp.ge.s32 	%p92, %r111, %r236;
	@%p92 bra 	$L__BB6_121;
	st.global.u32 	[%rd13+1280], %r224;
$L__BB6_121:
	setp.ge.s32 	%p93, %r114, %r236;
	@%p93 bra 	$L__BB6_123;
	st.global.u32 	[%rd13+1408], %r225;
$L__BB6_123:
	setp.ge.s32 	%p94, %r117, %r236;
	@%p94 bra 	$L__BB6_125;
	st.global.u32 	[%rd13+1536], %r226;
$L__BB6_125:
	setp.ge.s32 	%p95, %r120, %r236;
	@%p95 bra 	$L__BB6_127;
	st.global.u32 	[%rd13+1664], %r227;
$L__BB6_127:
	add.s32 	%r614, %r577, 448;
	setp.ge.s32 	%p96, %r614, %r236;
	@%p96 bra 	$L__BB6_129;
	st.global.u32 	[%rd13+1792], %r228;
$L__BB6_129:
	add.s32 	%r620, %r577, 480;
	setp.ge.s32 	%p97, %r620, %r236;
	@%p97 bra 	$L__BB6_131;
	st.global.u32 	[%rd13+1920], %r229;
$L__BB6_131:
	add.s32 	%r626, %r577, 512;
	setp.ge.s32 	%p98, %r626, %r236;
	@%p98 bra 	$L__BB6_133;
	st.global.u32 	[%rd13+2048], %r230;
$L__BB6_133:
	setp.ge.s32 	%p99, %r129, %r236;
	@%p99 bra 	$L__BB6_135;
	st.global.u32 	[%rd13+2176], %r231;
$L__BB6_135:
	setp.ge.s32 	%p100, %r132, %r236;
	@%p100 bra 	$L__BB6_137;
	st.global.u32 	[%rd13+2304], %r232;
$L__BB6_137:
	add.s32 	%r632, %r577, 608;
	setp.ge.s32 	%p101, %r632, %r236;
	@%p101 bra 	$L__BB6_139;
	st.global.u32 	[%rd13+2432], %r233;
$L__BB6_139:
	add.s32 	%r638, %r577, 640;
	setp.ge.s32 	%p102, %r638, %r236;
	@%p102 bra 	$L__BB6_141;
	st.global.u32 	[%rd13+2560], %r234;
$L__BB6_141:
	setp.ge.s32 	%p103, %r139, %r236;
	@%p103 bra 	$L__BB6_143;
	st.global.u32 	[%rd13+2688], %r235;
$L__BB6_143:
	ret;

}
	// .globl	_ZN3cub18CUB_300001_SM_10006detail4scan16DeviceScanKernelINS2_10policy_hubIiiimN4cuda3std3__44plusIvEEE10Policy1000EN6thrust24THRUST_300001_SM_1000_NS6detail15normal_iteratorINSD_10device_ptrIiEEEESI_NS0_13ScanTileStateIiLb1EEES9_NS1_10InputValueIiPiEEmiLb0EiEEvT0_T1_T2_iT3_T4_T5_
.visible .entry _ZN3cub18CUB_300001_SM_10006detail4scan16DeviceScanKernelINS2_10policy_hubIiiimN4cuda3std3__44plusIvEEE10Policy1000EN6thrust24THRUST_300001_SM_1000_NS6detail15normal_iteratorINSD_10device_ptrIiEEEESI_NS0_13ScanTileStateIiLb1EEES9_NS1_10InputValueIiPiEEmiLb0EiEEvT0_T1_T2_iT3_T4_T5_(
	.param .align 8 .b8 _ZN3cub18CUB_300001_SM_10006detail4scan16DeviceScanKernelINS2_10policy_hubIiiimN4cuda3std3__44plusIvEEE10Policy1000EN6thrust24THRUST_300001_SM_1000_NS6detail15normal_iteratorINSD_10device_ptrIiEEEESI_NS0_13ScanTileStateIiLb1EEES9_NS1_10InputValueIiPiEEmiLb0EiEEvT0_T1_T2_iT3_T4_T5__param_0[8],
	.param .align 8 .b8 _ZN3cub18CUB_300001_SM_10006detail4scan16DeviceScanKernelINS2_10policy_hubIiiimN4cuda3std3__44plusIvEEE10Policy1000EN6thrust24THRUST_300001_SM_1000_NS6detail15normal_iteratorINSD_10device_ptrIiEEEESI_NS0_13ScanTileStateIiLb1EEES9_NS1_10InputValueIiPiEEmiLb0EiEEvT0_T1_T2_iT3_T4_T5__param_1[8],
	.param .align 8 .b8 _ZN3cub18CUB_300001_SM_10006detail4scan16DeviceScanKernelINS2_10policy_hubIiiimN4cuda3std3__44plusIvEEE10Policy1000EN6thrust24THRUST_300001_SM_1000_NS6detail15normal_iteratorINSD_10device_ptrIiEEEESI_NS0_13ScanTileStateIiLb1EEES9_NS1_10InputValueIiPiEEmiLb0EiEEvT0_T1_T2_iT3_T4_T5__param_2[8],
	.param .u32 _ZN3cub18CUB_300001_SM_10006detail4scan16DeviceScanKernelINS2_10policy_hubIiiimN4cuda3std3__44plusIvEEE10Policy1000EN6thrust24THRUST_300001_SM_1000_NS6detail15normal_iteratorINSD_10device_ptrIiEEEESI_NS0_13ScanTileStateIiLb1EEES9_NS1_10InputValueIiPiEEmiLb0EiEEvT0_T1_T2_iT3_T4_T5__param_3,
	.param .align 1 .b8 _ZN3cub18CUB_300001_SM_10006detail4scan16DeviceScanKernelINS2_10policy_hubIiiimN4cuda3std3__44plusIvEEE10Policy1000EN6thrust24THRUST_300001_SM_1000_NS6detail15normal_iteratorINSD_10device_ptrIiEEEESI_NS0_13ScanTileStateIiLb1EEES9_NS1_10InputValueIiPiEEmiLb0EiEEvT0_T1_T2_iT3_T4_T5__param_4[1],
	.param .align 8 .b8 _ZN3cub18CUB_300001_SM_10006detail4scan16DeviceScanKernelINS2_10policy_hubIiiimN4cuda3std3__44plusIvEEE10Policy1000EN6thrust24THRUST_300001_SM_1000_NS6detail15normal_iteratorINSD_10device_ptrIiEEEESI_NS0_13ScanTileStateIiLb1EEES9_NS1_10InputValueIiPiEEmiLb0EiEEvT0_T1_T2_iT3_T4_T5__param_5[16],
	.param .u64 _ZN3cub18CUB_300001_SM_10006detail4scan16DeviceScanKernelINS2_10policy_hubIiiimN4cuda3std3__44plusIvEEE10Policy1000EN6thrust24THRUST_300001_SM_1000_NS6detail15normal_iteratorINSD_10device_ptrIiEEEESI_NS0_13ScanTileStateIiLb1EEES9_NS1_10InputValueIiPiEEmiLb0EiEEvT0_T1_T2_iT3_T4_T5__param_6
)
.maxntid 416
{
	.reg .pred 	%p<158>;
	.reg .b16 	%rs<3>;
	.reg .b32 	%r<1003>;
	.reg .b64 	%rd<59>;
	// demoted variable
	.shared .align 16 .b8 _ZZN3cub18CUB_300001_SM_10006detail4scan16DeviceScanKernelINS2_10policy_hubIiiimN4cuda3std3__44plusIvEEE10Policy1000EN6thrust24THRUST_300001_SM_1000_NS6detail15normal_iteratorINSD_10device_ptrIiEEEESI_NS0_13ScanTileStateIiLb1EEES9_NS1_10InputValueIiPiEEmiLb0EiEEvT0_T1_T2_iT3_T4_T5_E12temp_storage[31632];
	ld.param.u32 	%r206, [_ZN3cub18CUB_300001_SM_10006detail4scan16DeviceScanKernelINS2_10policy_hubIiiimN4cuda3std3__44plusIvEEE10Policy1000EN6thrust24THRUST_300001_SM_1000_NS6detail15normal_iteratorINSD_10device_ptrIiEEEESI_NS0_13ScanTileStateIiLb1EEES9_NS1_10InputValueIiPiEEmiLb0EiEEvT0_T1_T2_iT3_T4_T5__param_5];
	bfe.u32 	%r207, %r206, 0, 8;
	cvt.u16.u32 	%rs1, %r207;
	and.b16  	%rs2, %rs1, 255;
	ld.param.u64 	%rd18, [_ZN3cub18CUB_300001_SM_10006detail4scan16DeviceScanKernelINS2_10policy_hubIiiimN4cuda3std3__44plusIvEEE10Policy1000EN6thrust24THRUST_300001_SM_1000_NS6detail15normal_iteratorINSD_10device_ptrIiEEEESI_NS0_13ScanTileStateIiLb1EEES9_NS1_10InputValueIiPiEEmiLb0EiEEvT0_T1_T2_iT3_T4_T5__param_2];
	ld.param.u64 	%rd17, [_ZN3cub18CUB_300001_SM_10006detail4scan16DeviceScanKernelINS2_10policy_hubIiiimN4cuda3std3__44plusIvEEE10Policy1000EN6thrust24THRUST_300001_SM_1000_NS6detail15normal_iteratorINSD_10device_ptrIiEEEESI_NS0_13ScanTileStateIiLb1EEES9_NS1_10InputValueIiPiEEmiLb0EiEEvT0_T1_T2_iT3_T4_T5__param_1];
	ld.param.u64 	%rd16, [_ZN3cub18CUB_300001_SM_10006detail4scan16DeviceScanKernelINS2_10policy_hubIiiimN4cuda3std3__44plusIvEEE10Policy1000EN6thrust24THRUST_300001_SM_1000_NS6detail15normal_iteratorINSD_10device_ptrIiEEEESI_NS0_13ScanTileStateIiLb1EEES9_NS1_10InputValueIiPiEEmiLb0EiEEvT0_T1_T2_iT3_T4_T5__param_0];
	ld.param.u64 	%rd1, [_ZN3cub18CUB_300001_SM_10006detail4scan16DeviceScanKernelINS2_10policy_hubIiiimN4cuda3std3__44plusIvEEE10Policy1000EN6thrust24THRUST_300001_SM_1000_NS6detail15normal_iteratorINSD_10device_ptrIiEEEESI_NS0_13ScanTileStateIiLb1EEES9_NS1_10InputValueIiPiEEmiLb0EiEEvT0_T1_T2_iT3_T4_T5__param_5+8];
	ld.param.u32 	%r205, [_ZN3cub18CUB_300001_SM_10006detail4scan16DeviceScanKernelINS2_10policy_hubIiiimN4cuda3std3__44plusIvEEE10Policy1000EN6thrust24THRUST_300001_SM_1000_NS6detail15normal_iteratorINSD_10device_ptrIiEEEESI_NS0_13ScanTileStateIiLb1EEES9_NS1_10InputValueIiPiEEmiLb0EiEEvT0_T1_T2_iT3_T4_T5__param_3];
	ld.param.u64 	%rd19, [_ZN3cub18CUB_300001_SM_10006detail4scan16DeviceScanKernelINS2_10policy_hubIiiimN4cuda3std3__44plusIvEEE10Policy1000EN6thrust24THRUST_300001_SM_1000_NS6detail15normal_iteratorINSD_10device_ptrIiEEEESI_NS0_13ScanTileStateIiLb1EEES9_NS1_10InputValueIiPiEEmiLb0EiEEvT0_T1_T2_iT3_T4_T5__param_6];
	setp.eq.s16 	%p1, %rs2, 0;
	@%p1 bra 	$L__BB7_2;
	cvta.to.global.u64 	%rd20, %rd1;
	ld.global.u32 	%r959, [%rd20];
	bra.uni 	$L__BB7_3;
$L__BB7_2:
	cvt.u32.u64 	%r959, %rd1;
$L__BB7_3:
	cvta.to.global.u64 	%rd3, %rd16;
	cvta.to.global.u64 	%rd4, %rd17;
	mov.u32 	%r208, %ctaid.x;
	add.s32 	%r4, %r205, %r208;
	mul.wide.s32 	%rd5, %r4, 7904;
	sub.s64 	%rd6, %rd19, %rd5;
	setp.lt.u64 	%p2, %rd6, 7905;
	@%p2 bra 	$L__BB7_29;
	mov.u32 	%r5, %tid.x;
	and.b32  	%r617, %r5, 31;
	and.b32  	%r618, %r5, 992;
	mul.lo.s32 	%r619, %r618, 19;
	or.b32  	%r620, %r619, %r617;
	cvt.u64.u32 	%rd42, %r620;
	add.s64 	%rd7, %rd5, %rd42;
	shl.b64 	%rd43, %rd7, 2;
	add.s64 	%rd44, %rd3, %rd43;
	ld.global.u32 	%r621, [%rd44];
	ld.global.u32 	%r622, [%rd44+128];
	ld.global.u32 	%r623, [%rd44+256];
	ld.global.u32 	%r624, [%rd44+384];
	ld.global.u32 	%r625, [%rd44+512];
	ld.global.u32 	%r626, [%rd44+640];
	ld.global.u32 	%r627, [%rd44+768];
	ld.global.u32 	%r628, [%rd44+896];
	ld.global.u32 	%r629, [%rd44+1024];
	ld.global.u32 	%r630, [%rd44+1152];
	ld.global.u32 	%r631, [%rd44+1280];
	ld.global.u32 	%r632, [%rd44+1408];
	ld.global.u32 	%r633, [%rd44+1536];
	ld.global.u32 	%r634, [%rd44+1664];
	ld.global.u32 	%r635, [%rd44+1792];
	ld.global.u32 	%r636, [%rd44+1920];
	ld.global.u32 	%r637, [%rd44+2048];
	ld.global.u32 	%r638, [%rd44+2176];
	ld.global.u32 	%r639, [%rd44+2304];
	// begin inline asm
	mov.u32 %r616, %laneid;
	// end inline asm
	shr.u32 	%r7, %r5, 5;
	mad.lo.s32 	%r640, %r7, 608, %r616;
	shl.b32 	%r641, %r640, 2;
	mov.u32 	%r642, _ZZN3cub18CUB_300001_SM_10006detail4scan16DeviceScanKernelINS2_10policy_hubIiiimN4cuda3std3__44plusIvEEE10Policy1000EN6thrust24THRUST_300001_SM_1000_NS6detail15normal_iteratorINSD_10device_ptrIiEEEESI_NS0_13ScanTileStateIiLb1EEES9_NS1_10InputValueIiPiEEmiLb0EiEEvT0_T1_T2_iT3_T4_T5_E12temp_storage;
	add.s32 	%r8, %r642, %r641;
	st.shared.u32 	[%r8], %r621;
	st.shared.u32 	[%r8+128], %r622;
	st.shared.u32 	[%r8+256], %r623;
	st.shared.u32 	[%r8+384], %r624;
	st.shared.u32 	[%r8+512], %r625;
	st.shared.u32 	[%r8+640], %r626;
	st.shared.u32 	[%r8+768], %r627;
	st.shared.u32 	[%r8+896], %r628;
	st.shared.u32 	[%r8+1024], %r629;
	st.shared.u32 	[%r8+1152], %r630;
	st.shared.u32 	[%r8+1280], %r631;
	st.shared.u32 	[%r8+1408], %r632;
	st.shared.u32 	[%r8+1536], %r633;
	st.shared.u32 	[%r8+1664], %r634;
	st.shared.u32 	[%r8+1792], %r635;
	st.shared.u32 	[%r8+1920], %r636;
	st.shared.u32 	[%r8+2048], %r637;
	st.shared.u32 	[%r8+2176], %r638;
	st.shared.u32 	[%r8+2304], %r639;
	bar.warp.sync 	-1;
	mad.lo.s32 	%r9, %r616, 72, %r8;
	ld.shared.u32 	%r10, [%r9];
	ld.shared.u32 	%r11, [%r9+4];
	ld.shared.u32 	%r12, [%r9+8];
	ld.shared.u32 	%r13, [%r9+12];
	ld.shared.u32 	%r14, [%r9+16];
	ld.shared.u32 	%r15, [%r9+20];
	ld.shared.u32 	%r16, [%r9+24];
	ld.shared.u32 	%r17, [%r9+28];
	ld.shared.u32 	%r18, [%r9+32];
	ld.shared.u32 	%r19, [%r9+36];
	ld.shared.u32 	%r20, [%r9+40];
	ld.shared.u32 	%r21, [%r9+44];
	ld.shared.u32 	%r22, [%r9+48];
	ld.shared.u32 	%r23, [%r9+52];
	ld.shared.u32 	%r24, [%r9+56];
	ld.shared.u32 	%r25, [%r9+60];
	ld.shared.u32 	%r26, [%r9+64];
	ld.shared.u32 	%r27, [%r9+68];
	ld.shared.u32 	%r28, [%r9+72];
	bar.sync 	0;
	setp.ne.s32 	%p100, %r4, 0;
	@%p100 bra 	$L__BB7_9;
	add.s32 	%r860, %r11, %r10;
	add.s32 	%r861, %r12, %r860;
	add.s32 	%r862, %r13, %r861;
	add.s32 	%r863, %r14, %r862;
	add.s32 	%r864, %r15, %r863;
	add.s32 	%r865, %r16, %r864;
	add.s32 	%r866, %r17, %r865;
	add.s32 	%r867, %r18, %r866;
	add.s32 	%r868, %r19, %r867;
	add.s32 	%r869, %r20, %r868;
	add.s32 	%r870, %r21, %r869;
	add.s32 	%r871, %r22, %r870;
	add.s32 	%r872, %r23, %r871;
	add.s32 	%r873, %r24, %r872;
	add.s32 	%r874, %r25, %r873;
	add.s32 	%r875, %r26, %r874;
	add.s32 	%r876, %r27, %r875;
	add.s32 	%r834, %r28, %r876;
	mov.b32 	%r832, 1;
	mov.b32 	%r857, 0;
	mov.b32 	%r859, -1;
	// begin inline asm
	{  .reg .s32 r0;  .reg .pred p;  shfl.sync.up.b32 r0|p, %r834, %r832, %r857, %r859;  @p add.s32 r0, r0, %r834;  mov.s32 %r830, r0;}
	// end inline asm
	mov.b32 	%r838, 2;
	// begin inline asm
	{  .reg .s32 r0;  .reg .pred p;  shfl.sync.up.b32 r0|p, %r830, %r838, %r857, %r859;  @p add.s32 r0, r0, %r830;  mov.s32 %r836, r0;}
	// end inline asm
	mov.b32 	%r844, 4;
	// begin inline asm
	{  .reg .s32 r0;  .reg .pred p;  shfl.sync.up.b32 r0|p, %r836, %r844, %r857, %r859;  @p add.s32 r0, r0, %r836;  mov.s32 %r842, r0;}
	// end inline asm
	mov.b32 	%r850, 8;
	// begin inline asm
	{  .reg .s32 r0;  .reg .pred p;  shfl.sync.up.b32 r0|p, %r842, %r850, %r857, %r859;  @p add.s32 r0, r0, %r842;  mov.s32 %r848, r0;}
	// end inline asm
	mov.b32 	%r856, 16;
	// begin inline asm
	{  .reg .s32 r0;  .reg .pred p;  shfl.sync.up.b32 r0|p, %r848, %r856, %r857, %r859;  @p add.s32 r0, r0, %r848;  mov.s32 %r854, r0;}
	// end inline asm
	setp.ne.s32 	%p143, %r616, 31;
	@%p143 bra 	$L__BB7_7;
	shl.b32 	%r877, %r7, 2;
	mov.u32 	%r878, _ZZN3cub18CUB_300001_SM_10006detail4scan16DeviceScanKernelINS2_10policy_hubIiiimN4cuda3std3__44plusIvEEE10Policy1000EN6thrust24THRUST_300001_SM_1000_NS6detail15normal_iteratorINSD_10device_ptrIiEEEESI_NS0_13ScanTileStateIiLb1EEES9_NS1_10InputValueIiPiEEmiLb0EiEEvT0_T1_T2_iT3_T4_T5_E12temp_storage;
	add.s32 	%r879, %r878, %r877;
	st.shared.u32 	[%r879+16], %r854;
$L__BB7_7:
	bar.sync 	0;
	ld.shared.v4.u32 	{%r880, %r881, %r882, %r883}, [_ZZN3cub18CUB_300001_SM_10006detail4scan16DeviceScanKernelINS2_10policy_hubIiiimN4cuda3std3__44plusIvEEE10Policy1000EN6thrust24THRUST_300001_SM_1000_NS6detail15normal_iteratorINSD_10device_ptrIiEEEESI_NS0_13ScanTileStateIiLb1EEES9_NS1_10InputValueIiPiEEmiLb0EiEEvT0_T1_T2_iT3_T4_T5_E12temp_storage+16];
	add.s32 	%r884, %r881, %r880;
	setp.eq.s32 	%p144, %r7, 2;
	selp.b32 	%r885, %r884, %r880, %p144;
	add.s32 	%r886, %r884, %r882;
	setp.eq.s32 	%p145, %r7, 3;
	selp.b32 	%r887, %r886, %r885, %p145;
	add.s32 	%r888, %r886, %r883;
	setp.eq.s32 	%p146, %r7, 4;
	selp.b32 	%r889, %r888, %r887, %p146;
	ld.shared.v4.u32 	{%r890, %r891, %r892, %r893}, [_ZZN3cub18CUB_300001_SM_10006detail4scan16DeviceScanKernelINS2_10policy_hubIiiimN4cuda3std3__44plusIvEEE10Policy1000EN6thrust24THRUST_300001_SM_1000_NS6detail15normal_iteratorINSD_10device_ptrIiEEEESI_NS0_13ScanTileStateIiLb1EEES9_NS1_10InputValueIiPiEEmiLb0EiEEvT0_T1_T2_iT3_T4_T5_E12temp_storage+32];
	add.s32 	%r894, %r888, %r890;
	setp.eq.s32 	%p147, %r7, 5;
	selp.b32 	%r895, %r894, %r889, %p147;
	add.s32 	%r896, %r894, %r891;
	setp.eq.s32 	%p148, %r7, 6;
	selp.b32 	%r897, %r896, %r895, %p148;
	add.s32 	%r898, %r896, %r892;
	setp.eq.s32 	%p149, %r7, 7;
	selp.b32 	%r899, %r898, %r897, %p149;
	add.s32 	%r900, %r898, %r893;
	setp.eq.s32 	%p150, %r7, 8;
	selp.b32 	%r901, %r900, %r899, %p150;
	ld.shared.v4.u32 	{%r902, %r903, %r904, %r905}, [_ZZN3cub18CUB_300001_SM_10006detail4scan16DeviceScanKernelINS2_10policy_hubIiiimN4cuda3std3__44plusIvEEE10Policy1000EN6thrust24THRUST_300001_SM_1000_NS6detail15normal_iteratorINSD_10device_ptrIiEEEESI_NS0_13ScanTileStateIiLb1EEES9_NS1_10InputValueIiPiEEmiLb0EiEEvT0_T1_T2_iT3_T4_T5_E12temp_storage+48];
	add.s32 	%r906, %r900, %r902;
	setp.eq.s32 	%p151, %r7, 9;
	selp.b32 	%r907, %r906, %r901, %p151;
	add.s32 	%r908, %r906, %r903;
	setp.eq.s32 	%p152, %r7, 10;
	selp.b32 	%r909, %r908, %r907, %p152;
	add.s32 	%r910, %r908, %r904;
	setp.eq.s32 	%p153, %r7, 11;
	selp.b32 	%r911, %r910, %r909, %p153;
	add.s32 	%r912, %r910, %r905;
	setp.eq.s32 	%p154, %r7, 12;
	selp.b32 	%r913, %r912, %r911, %p154;
	ld.shared.u32 	%r914, [_ZZN3cub18CUB_300001_SM_10006detail4scan16DeviceScanKernelINS2_10policy_hubIiiimN4cuda3std3__44plusIvEEE10Policy1000EN6thrust24THRUST_300001_SM_1000_NS6detail15normal_iteratorINSD_10device_ptrIiEEEESI_NS0_13ScanTileStateIiLb1EEES9_NS1_10InputValueIiPiEEmiLb0EiEEvT0_T1_T2_iT3_T4_T5_E12temp_storage+64];
	setp.lt.u32 	%p155, %r5, 32;
	selp.b32 	%r915, 0, %r913, %p155;
	setp.eq.s32 	%p156, %r616, 0;
	sub.s32 	%r916, %r854, %r834;
	selp.b32 	%r917, 0, %r916, %p156;
	add.s32 	%r918, %r917, %r959;
	add.s32 	%r971, %r918, %r915;
	add.s32 	%r919, %r914, %r959;
	add.s32 	%r32, %r919, %r912;
	setp.ne.s32 	%p157, %r5, 0;
	@%p157 bra 	$L__BB7_28;
	add.s64 	%rd56, %rd18, 256;
	mov.b32 	%r920, 101;
	// begin inline asm
	st.relaxed.gpu.v2.u32 [%rd56], {%r920, %r32};
	// end inline asm
	bra.uni 	$L__BB7_28;
$L__BB7_9:
	add.s32 	%r673, %r11, %r10;
	add.s32 	%r674, %r12, %r673;
	add.s32 	%r675, %r13, %r674;
	add.s32 	%r676, %r14, %r675;
	add.s32 	%r677, %r15, %r676;
	add.s32 	%r678, %r16, %r677;
	add.s32 	%r679, %r17, %r678;
	add.s32 	%r680, %r18, %r679;
	add.s32 	%r681, %r19, %r680;
	add.s32 	%r682, %r20, %r681;
	add.s32 	%r683, %r21, %r682;
	add.s32 	%r684, %r22, %r683;
	add.s32 	%r685, %r23, %r684;
	add.s32 	%r686, %r24, %r685;
	add.s32 	%r687, %r25, %r686;
	add.s32 	%r688, %r26, %r687;
	add.s32 	%r689, %r27, %r688;
	add.s32 	%r647, %r28, %r689;
	mov.b32 	%r645, 1;
	mov.b32 	%r670, 0;
	mov.b32 	%r672, -1;
	// begin inline asm
	{  .reg .s32 r0;  .reg .pred p;  shfl.sync.up.b32 r0|p, %r647, %r645, %r670, %r672;  @p add.s32 r0, r0, %r647;  mov.s32 %r643, r0;}
	// end inline asm
	mov.b32 	%r651, 2;
	// begin inline asm
	{  .reg .s32 r0;  .reg .pred p;  shfl.sync.up.b32 r0|p, %r643, %r651, %r670, %r672;  @p add.s32 r0, r0, %r643;  mov.s32 %r649, r0;}
	// end inline asm
	mov.b32 	%r657, 4;
	// begin inline asm
	{  .reg .s32 r0;  .reg .pred p;  shfl.sync.up.b32 r0|p, %r649, %r657, %r670, %r672;  @p add.s32 r0, r0, %r649;  mov.s32 %r655, r0;}
	// end inline asm
	mov.b32 	%r663, 8;
	// begin inline asm
	{  .reg .s32 r0;  .reg .pred p;  shfl.sync.up.b32 r0|p, %r655, %r663, %r670, %r672;  @p add.s32 r0, r0, %r655;  mov.s32 %r661, r0;}
	// end inline asm
	mov.b32 	%r669, 16;
	// begin inline asm
	{  .reg .s32 r0;  .reg .pred p;  shfl.sync.up.b32 r0|p, %r661, %r669, %r670, %r672;  @p add.s32 r0, r0, %r661;  mov.s32 %r667, r0;}
	// end inline asm
	setp.ne.s32 	%p101, %r616, 31;
	@%p101 bra 	$L__BB7_11;
	shl.b32 	%r690, %r7, 2;
	mov.u32 	%r691, _ZZN3cub18CUB_300001_SM_10006detail4scan16DeviceScanKernelINS2_10policy_hubIiiimN4cuda3std3__44plusIvEEE10Policy1000EN6thrust24THRUST_300001_SM_1000_NS6detail15normal_iteratorINSD_10device_ptrIiEEEESI_NS0_13ScanTileStateIiLb1EEES9_NS1_10InputValueIiPiEEmiLb0EiEEvT0_T1_T2_iT3_T4_T5_E12temp_storage;
	add.s32 	%r692, %r691, %r690;
	st.shared.u32 	[%r692+16], %r667;
$L__BB7_11:
	sub.s32 	%r693, %r667, %r647;
	bar.sync 	0;
	ld.shared.v4.u32 	{%r694, %r695, %r696, %r697}, [_ZZN3cub18CUB_300001_SM_10006detail4scan16DeviceScanKernelINS2_10policy_hubIiiimN4cuda3std3__44plusIvEEE10Policy1000EN6thrust24THRUST_300001_SM_1000_NS6detail15normal_iteratorINSD_10device_ptrIiEEEESI_NS0_13ScanTileStateIiLb1EEES9_NS1_10InputValueIiPiEEmiLb0EiEEvT0_T1_T2_iT3_T4_T5_E12temp_storage+16];
	add.s32 	%r698, %r695, %r694;
	setp.eq.s32 	%p102, %r7, 2;
	selp.b32 	%r699, %r698, %r694, %p102;
	add.s32 	%r700, %r698, %r696;
	setp.eq.s32 	%p103, %r7, 3;
	selp.b32 	%r701, %r700, %r699, %p103;
	add.s32 	%r702, %r700, %r697;
	setp.eq.s32 	%p104, %r7, 4;
	selp.b32 	%r703, %r702, %r701, %p104;
	ld.shared.v4.u32 	{%r704, %r705, %r706, %r707}, [_ZZN3cub18CUB_300001_SM_10006detail4scan16DeviceScanKernelINS2_10policy_hubIiiimN4cuda3std3__44plusIvEEE10Policy1000EN6thrust24THRUST_300001_SM_1000_NS6detail15normal_iteratorINSD_10device_ptrIiEEEESI_NS0_13ScanTileStateIiLb1EEES9_NS1_10InputValueIiPiEEmiLb0EiEEvT0_T1_T2_iT3_T4_T5_E12temp_storage+32];
	add.s32 	%r708, %r702, %r704;
	setp.eq.s32 	%p105, %r7, 5;
	selp.b32 	%r709, %r708, %r703, %p105;
	add.s32 	%r710, %r708, %r705;
	setp.eq.s32 	%p106, %r7, 6;
	selp.b32 	%r711, %r710, %r709, %p106;
	add.s32 	%r712, %r710, %r706;
	setp.eq.s32 	%p107, %r7, 7;
	selp.b32 	%r713, %r712, %r711, %p107;
	add.s32 	%r714, %r712, %r707;
	setp.eq.s32 	%p108, %r7, 8;
	selp.b32 	%r715, %r714, %r713, %p108;
	ld.shared.v4.u32 	{%r716, %r717, %r718, %r719}, [_ZZN3cub18CUB_300001_SM_10006detail4scan16DeviceScanKernelINS2_10policy_hubIiiimN4cuda3std3__44plusIvEEE10Policy1000EN6thrust24THRUST_300001_SM_1000_NS6detail15normal_iteratorINSD_10device_ptrIiEEEESI_NS0_13ScanTileStateIiLb1EEES9_NS1_10InputValueIiPiEEmiLb0EiEEvT0_T1_T2_iT3_T4_T5_E12temp_storage+48];
	add.s32 	%r720, %r714, %r716;
	setp.eq.s32 	%p109, %r7, 9;
	selp.b32 	%r721, %r720, %r715, %p109;
	add.s32 	%r722, %r720, %r717;
	setp.eq.s32 	%p110, %r7, 10;
	selp.b32 	%r723, %r722, %r721, %p110;
	add.s32 	%r724, %r722, %r718;
	setp.eq.s32 	%p111, %r7, 11;
	selp.b32 	%r725, %r724, %r723, %p111;
	add.s32 	%r726, %r724, %r719;
	setp.eq.s32 	%p112, %r7, 12;
	selp.b32 	%r727, %r726, %r725, %p112;
	ld.shared.u32 	%r728, [_ZZN3cub18CUB_300001_SM_10006detail4scan16DeviceScanKernelINS2_10policy_hubIiiimN4cuda3std3__44plusIvEEE10Policy1000EN6thrust24THRUST_300001_SM_1000_NS6detail15normal_iteratorINSD_10device_ptrIiEEEESI_NS0_13ScanTileStateIiLb1EEES9_NS1_10InputValueIiPiEEmiLb0EiEEvT0_T1_T2_iT3_T4_T5_E12temp_storage+64];
	add.s32 	%r35, %r726, %r728;
	setp.gt.u32 	%p113, %r5, 31;
	setp.lt.u32 	%p114, %r5, 32;
	setp.eq.s32 	%p115, %r616, 0;
	selp.b32 	%r729, 0, %r693, %p115;
	add.s32 	%r970, %r727, %r729;
	selp.b32 	%r37, %r693, %r970, %p114;
	@%p113 bra 	$L__BB7_27;
	setp.ne.s32 	%p116, %r5, 0;
	mul.wide.s32 	%rd45, %r4, 8;
	add.s64 	%rd8, %rd18, %rd45;
	@%p116 bra 	$L__BB7_14;
	st.shared.u32 	[_ZZN3cub18CUB_300001_SM_10006detail4scan16DeviceScanKernelINS2_10policy_hubIiiimN4cuda3std3__44plusIvEEE10Policy1000EN6thrust24THRUST_300001_SM_1000_NS6detail15normal_iteratorINSD_10device_ptrIiEEEESI_NS0_13ScanTileStateIiLb1EEES9_NS1_10InputValueIiPiEEmiLb0EiEEvT0_T1_T2_iT3_T4_T5_E12temp_storage+12], %r35;
	add.s64 	%rd46, %rd8, 256;
	mov.b32 	%r730, 100;
	// begin inline asm
	st.relaxed.gpu.v2.u32 [%rd46], {%r730, %r35};
	// end inline asm
$L__BB7_14:
	not.b32 	%r736, %r5;
	add.s32 	%r966, %r4, %r736;
	mov.b32 	%r732, 550;
	// begin inline asm
	nanosleep.u32 %r732;
	// end inline asm
	mul.wide.s32 	%rd48, %r966, 8;
	add.s64 	%rd49, %rd18, %rd48;
	add.s64 	%rd47, %rd49, 256;
	// begin inline asm
	ld.relaxed.gpu.v2.u32 {%r967, %r961}, [%rd47];
	// end inline asm
	mov.b32 	%r962, 478;
$L__BB7_15:
	setp.eq.s32 	%p117, %r967, 99;
	mov.b32 	%r737, -1;
	vote.sync.any.pred 	%p118, %p117, %r737;
	not.pred 	%p119, %p118;
	@%p119 bra 	$L__BB7_17;
	// begin inline asm
	nanosleep.u32 %r962;
	// end inline asm
	shr.u32 	%r962, %r962, 1;
	// begin inline asm
	ld.relaxed.gpu.v2.u32 {%r967, %r961}, [%rd47];
	// end inline asm
	bra.uni 	$L__BB7_15;
$L__BB7_17:
	setp.eq.s32 	%p120, %r967, 101;
	mov.b32 	%r764, -1;
	vote.sync.ballot.b32 	%r766, %p120, %r764;
	// begin inline asm
	mov.u32 %r739, %lanemask_ge;
	// end inline asm
	and.b32  	%r767, %r766, %r739;
	or.b32  	%r768, %r767, -2147483648;
	add.s32 	%r769, %r768, -1;
	not.b32 	%r770, %r768;
	and.b32  	%r771, %r770, %r769;
	popc.b32 	%r743, %r771;
	mov.b32 	%r742, 1;
	// begin inline asm
	shfl.sync.down.b32 %r740, %r961, %r742, %r743, %r764;
	// end inline asm
	setp.lt.s32 	%p122, %r616, %r743;
	selp.b32 	%r772, %r740, 0, %p122;
	add.s32 	%r746, %r772, %r961;
	mov.b32 	%r747, 2;
	// begin inline asm
	shfl.sync.down.b32 %r745, %r746, %r747, %r743, %r764;
	// end inline asm
	add.s32 	%r50, %r616, 2;
	setp.gt.s32 	%p123, %r50, %r743;
	selp.b32 	%r773, 0, %r745, %p123;
	add.s32 	%r751, %r746, %r773;
	mov.b32 	%r752, 4;
	// begin inline asm
	shfl.sync.down.b32 %r750, %r751, %r752, %r743, %r764;
	// end inline asm
	add.s32 	%r51, %r616, 4;
	setp.gt.s32 	%p124, %r51, %r743;
	selp.b32 	%r774, 0, %r750, %p124;
	add.s32 	%r756, %r751, %r774;
	mov.b32 	%r757, 8;
	// begin inline asm
	shfl.sync.down.b32 %r755, %r756, %r757, %r743, %r764;
	// end inline asm
	add.s32 	%r52, %r616, 8;
	setp.gt.s32 	%p125, %r52, %r743;
	selp.b32 	%r775, 0, %r755, %p125;
	add.s32 	%r761, %r756, %r775;
	mov.b32 	%r762, 16;
	// begin inline asm
	shfl.sync.down.b32 %r760, %r761, %r762, %r743, %r764;
	// end inline asm
	add.s32 	%r53, %r616, 16;
	setp.gt.s32 	%p126, %r53, %r743;
	selp.b32 	%r776, 0, %r760, %p126;
	add.s32 	%r965, %r761, %r776;
	add.s64 	%rd10, %rd18, 256;
	mov.b32 	%r963, 478;
$L__BB7_18:
	setp.ne.s32 	%p127, %r967, 101;
	mov.b32 	%r777, -1;
	vote.sync.all.pred 	%p128, %p127, %r777;
	not.pred 	%p129, %p128;
	@%p129 bra 	$L__BB7_23;
	shr.u32 	%r963, %r963, 1;
	mul.wide.s32 	%rd52, %r966, 8;
	add.s64 	%rd53, %rd10, %rd52;
	add.s64 	%rd51, %rd53, -256;
	// begin inline asm
	ld.relaxed.gpu.v2.u32 {%r967, %r968}, [%rd51];
	// end inline asm
	mov.u32 	%r969, %r963;
$L__BB7_20:
	setp.eq.s32 	%p133, %r967, 99;
	mov.b32 	%r785, -1;
	vote.sync.any.pred 	%p134, %p133, %r785;
	not.pred 	%p135, %p134;
	@%p135 bra 	$L__BB7_22;
	// begin inline asm
	nanosleep.u32 %r969;
	// end inline asm
	shr.u32 	%r969, %r969, 1;
	// begin inline asm
	ld.relaxed.gpu.v2.u32 {%r967, %r968}, [%rd51];
	// end inline asm
	bra.uni 	$L__BB7_20;
$L__BB7_22:
	setp.eq.s32 	%p136, %r967, 101;
	mov.b32 	%r811, -1;
	vote.sync.ballot.b32 	%r812, %p136, %r811;
	and.b32  	%r813, %r812, %r739;
	or.b32  	%r814, %r813, -2147483648;
	add.s32 	%r815, %r814, -1;
	not.b32 	%r816, %r814;
	and.b32  	%r817, %r816, %r815;
	popc.b32 	%r790, %r817;
	mov.b32 	%r789, 1;
	// begin inline asm
	shfl.sync.down.b32 %r787, %r968, %r789, %r790, %r811;
	// end inline asm
	setp.lt.s32 	%p138, %r616, %r790;
	selp.b32 	%r818, %r787, 0, %p138;
	add.s32 	%r793, %r818, %r968;
	mov.b32 	%r794, 2;
	// begin inline asm
	shfl.sync.down.b32 %r792, %r793, %r794, %r790, %r811;
	// end inline asm
	setp.gt.s32 	%p139, %r50, %r790;
	selp.b32 	%r819, 0, %r792, %p139;
	add.s32 	%r798, %r793, %r819;
	mov.b32 	%r799, 4;
	// begin inline asm
	shfl.sync.down.b32 %r797, %r798, %r799, %r790, %r811;
	// end inline asm
	setp.gt.s32 	%p140, %r51, %r790;
	selp.b32 	%r820, 0, %r797, %p140;
	add.s32 	%r803, %r798, %r820;
	mov.b32 	%r804, 8;
	// begin inline asm
	shfl.sync.down.b32 %r802, %r803, %r804, %r790, %r811;
	// end inline asm
	setp.gt.s32 	%p141, %r52, %r790;
	selp.b32 	%r821, 0, %r802, %p141;
	add.s32 	%r808, %r803, %r821;
	mov.b32 	%r809, 16;
	// begin inline asm
	shfl.sync.down.b32 %r807, %r808, %r809, %r790, %r811;
	// end inline asm
	setp.gt.s32 	%p142, %r53, %r790;
	selp.b32 	%r822, 0, %r807, %p142;
	add.s32 	%r823, %r822, %r965;
	add.s32 	%r965, %r823, %r808;
	add.s32 	%r966, %r966, -32;
	bra.uni 	$L__BB7_18;
$L__BB7_23:
	@%p116 bra 	$L__BB7_25;
	add.s32 	%r780, %r965, %r35;
	add.s64 	%rd50, %rd8, 256;
	mov.b32 	%r779, 101;
	// begin inline asm
	st.relaxed.gpu.v2.u32 [%rd50], {%r779, %r780};
	// end inline asm
	st.shared.u32 	[_ZZN3cub18CUB_300001_SM_10006detail4scan16DeviceScanKernelINS2_10policy_hubIiiimN4cuda3std3__44plusIvEEE10Policy1000EN6thrust24THRUST_300001_SM_1000_NS6detail15normal_iteratorINSD_10device_ptrIiEEEESI_NS0_13ScanTileStateIiLb1EEES9_NS1_10InputValueIiPiEEmiLb0EiEEvT0_T1_T2_iT3_T4_T5_E12temp_storage+4], %r965;
	st.shared.u32 	[_ZZN3cub18CUB_300001_SM_10006detail4scan16DeviceScanKernelINS2_10policy_hubIiiimN4cuda3std3__44plusIvEEE10Policy1000EN6thrust24THRUST_300001_SM_1000_NS6detail15normal_iteratorINSD_10device_ptrIiEEEESI_NS0_13ScanTileStateIiLb1EEES9_NS1_10InputValueIiPiEEmiLb0EiEEvT0_T1_T2_iT3_T4_T5_E12temp_storage+8], %r780;
$L__BB7_25:
	setp.ne.s32 	%p131, %r616, 0;
	mov.u32 	%r970, %r37;
	@%p131 bra 	$L__BB7_27;
	st.shared.u32 	[_ZZN3cub18CUB_300001_SM_10006detail4scan16DeviceScanKernelINS2_10policy_hubIiiimN4cuda3std3__44plusIvEEE10Policy1000EN6thrust24THRUST_300001_SM_1000_NS6detail15normal_iteratorINSD_10device_ptrIiEEEESI_NS0_13ScanTileStateIiLb1EEES9_NS1_10InputValueIiPiEEmiLb0EiEEvT0_T1_T2_iT3_T4_T5_E12temp_storage+84], %r965;
	mov.u32 	%r970, %r965;
$L__BB7_27:
	bar.sync 	0;
	setp.eq.s32 	%p132, %r5, 0;
	ld.shared.u32 	%r781, [_ZZN3cub18CUB_300001_SM_10006detail4scan16DeviceScanKernelINS2_10policy_hubIiiimN4cuda3std3__44plusIvEEE10Policy1000EN6thrust24THRUST_300001_SM_1000_NS6detail15normal_iteratorINSD_10device_ptrIiEEEESI_NS0_13ScanTileStateIiLb1EEES9_NS1_10InputValueIiPiEEmiLb0EiEEvT0_T1_T2_iT3_T4_T5_E12temp_storage+84];
	selp.b32 	%r782, 0, %r781, %p132;
	add.s32 	%r971, %r782, %r970;
$L__BB7_28:
	add.s32 	%r922, %r971, %r10;
	add.s32 	%r923, %r11, %r922;
	add.s32 	%r924, %r12, %r923;
	add.s32 	%r925, %r13, %r924;
	add.s32 	%r926, %r14, %r925;
	add.s32 	%r927, %r15, %r926;
	add.s32 	%r928, %r16, %r927;
	add.s32 	%r929, %r17, %r928;
	add.s32 	%r930, %r18, %r929;
	add.s32 	%r931, %r19, %r930;
	add.s32 	%r932, %r20, %r931;
	add.s32 	%r933, %r21, %r932;
	add.s32 	%r934, %r22, %r933;
	add.s32 	%r935, %r23, %r934;
	add.s32 	%r936, %r24, %r935;
	add.s32 	%r937, %r25, %r936;
	add.s32 	%r938, %r26, %r937;
	add.s32 	%r939, %r27, %r938;
	bar.sync 	0;
	st.shared.u32 	[%r9], %r971;
	st.shared.u32 	[%r9+4], %r922;
	st.shared.u32 	[%r9+8], %r923;
	st.shared.u32 	[%r9+12], %r924;
	st.shared.u32 	[%r9+16], %r925;
	st.shared.u32 	[%r9+20], %r926;
	st.shared.u32 	[%r9+24], %r927;
	st.shared.u32 	[%r9+28], %r928;
	st.shared.u32 	[%r9+32], %r929;
	st.shared.u32 	[%r9+36], %r930;
	st.shared.u32 	[%r9+40], %r931;
	st.shared.u32 	[%r9+44], %r932;
	st.shared.u32 	[%r9+48], %r933;
	st.shared.u32 	[%r9+52], %r934;
	st.shared.u32 	[%r9+56], %r935;
	st.shared.u32 	[%r9+60], %r936;
	st.shared.u32 	[%r9+64], %r937;
	st.shared.u32 	[%r9+68], %r938;
	st.shared.u32 	[%r9+72], %r939;
	bar.warp.sync 	-1;
	ld.shared.u32 	%r940, [%r8];
	ld.shared.u32 	%r941, [%r8+128];
	ld.shared.u32 	%r942, [%r8+256];
	ld.shared.u32 	%r943, [%r8+384];
	ld.shared.u32 	%r944, [%r8+512];
	ld.shared.u32 	%r945, [%r8+640];
	ld.shared.u32 	%r946, [%r8+768];
	ld.shared.u32 	%r947, [%r8+896];
	ld.shared.u32 	%r948, [%r8+1024];
	ld.shared.u32 	%r949, [%r8+1152];
	ld.shared.u32 	%r950, [%r8+1280];
	ld.shared.u32 	%r951, [%r8+1408];
	ld.shared.u32 	%r952, [%r8+1536];
	ld.shared.u32 	%r953, [%r8+1664];
	ld.shared.u32 	%r954, [%r8+1792];
	ld.shared.u32 	%r955, [%r8+1920];
	ld.shared.u32 	%r956, [%r8+2048];
	ld.shared.u32 	%r957, [%r8+2176];
	ld.shared.u32 	%r958, [%r8+2304];
	add.s64 	%rd58, %rd4, %rd43;
	st.global.u32 	[%rd58], %r940;
	st.global.u32 	[%rd58+128], %r941;
	st.global.u32 	[%rd58+256], %r942;
	st.global.u32 	[%rd58+384], %r943;
	st.global.u32 	[%rd58+512], %r944;
	st.global.u32 	[%rd58+640], %r945;
	st.global.u32 	[%rd58+768], %r946;
	st.global.u32 	[%rd58+896], %r947;
	st.global.u32 	[%rd58+1024], %r948;
	st.global.u32 	[%rd58+1152], %r949;
	st.global.u32 	[%rd58+1280], %r950;
	st.global.u32 	[%rd58+1408], %r951;
	st.global.u32 	[%rd58+1536], %r952;
	st.global.u32 	[%rd58+1664], %r953;
	st.global.u32 	[%rd58+1792], %r954;
	st.global.u32 	[%rd58+1920], %r955;
	st.global.u32 	[%rd58+2048], %r956;
	st.global.u32 	[%rd58+2176], %r957;
	st.global.u32 	[%rd58+2304], %r958;
	bra.uni 	$L__BB7_131;
$L__BB7_29:
	setp.eq.s64 	%p3, %rd6, 0;
	@%p3 bra 	$L__BB7_131;
	cvt.u32.u64 	%r75, %rd6;
	shl.b64 	%rd21, %rd5, 2;
	add.s64 	%rd22, %rd3, %rd21;
	mov.u32 	%r76, %tid.x;
	ld.global.u32 	%r990, [%rd22];
	and.b32  	%r209, %r76, 31;
	and.b32  	%r210, %r76, 992;
	mul.lo.s32 	%r211, %r210, 19;
	or.b32  	%r78, %r211, %r209;
	setp.ge.u32 	%p4, %r78, %r75;
	shl.b32 	%r212, %r78, 2;
	cvt.u64.u32 	%rd23, %r212;
	add.s64 	%rd12, %rd22, %rd23;
	mov.u32 	%r972, %r990;
	@%p4 bra 	$L__BB7_32;
	ld.global.u32 	%r972, [%rd12];
$L__BB7_32:
	add.s32 	%r213, %r78, 32;
	setp.ge.u32 	%p5, %r213, %r75;
	mov.u32 	%r973, %r990;
	@%p5 bra 	$L__BB7_34;
	ld.global.u32 	%r973, [%rd12+128];
$L__BB7_34:
	add.s32 	%r214, %r78, 64;
	setp.ge.u32 	%p6, %r214, %r75;
	mov.u32 	%r974, %r990;
	@%p6 bra 	$L__BB7_36;
	ld.global.u32 	%r974, [%rd12+256];
$L__BB7_36:
	add.s32 	%r215, %r78, 96;
	setp.ge.u32 	%p7, %r215, %r75;
	mov.u32 	%r975, %r990;
	@%p7 bra 	$L__BB7_38;
	ld.global.u32 	%r975, [%rd12+384];
$L__BB7_38:
	add.s32 	%r216, %r78, 128;
	setp.ge.u32 	%p8, %r216, %r75;
	mov.u32 	%r976, %r990;
	@%p8 bra 	$L__BB7_40;
	ld.global.u32 	%r976, [%rd12+512];
$L__BB7_40:
	add.s32 	%r217, %r78, 160;
	setp.ge.u32 	%p9, %r217, %r75;
	mov.u32 	%r977, %r990;
	@%p9 bra 	$L__BB7_42;
	ld.global.u32 	%r977, [%rd12+640];
$L__BB7_42:
	add.s32 	%r218, %r78, 192;
	setp.ge.u32 	%p10, %r218, %r75;
	mov.u32 	%r978, %r990;
	@%p10 bra 	$L__BB7_44;
	ld.global.u32 	%r978, [%rd12+768];
$L__BB7_44:
	add.s32 	%r219, %r78, 224;
	setp.ge.u32 	%p11, %r219, %r75;
	mov.u32 	%r979, %r990;
	@%p11 bra 	$L__BB7_46;
	ld.global.u32 	%r979, [%rd12+896];
$L__BB7_46:
	add.s32 	%r95, %r78, 256;
	setp.ge.u32 	%p12, %r95, %r75;
	mov.u32 	%r980, %r990;
	@%p12 bra 	$L__BB7_48;
	ld.global.u32 	%r980, [%rd12+1024];
$L__BB7_48:
	add.s32 	%r98, %r78, 288;
	setp.ge.u32 	%p13, %r98, %r75;
	mov.u32 	%r981, %r990;
	@%p13 bra 	$L__BB7_50;
	ld.global.u32 	%r981, [%rd12+1152];
$L__BB7_50:
	add.s32 	%r220, %r78, 320;
	setp.ge.u32 	%p14, %r220, %r75;
	mov.u32 	%r982, %r990;
	@%p14 bra 	$L__BB7_52;
	ld.global.u32 	%r982, [%rd12+1280];
$L__BB7_52:
	add.s32 	%r221, %r78, 352;
	setp.ge.u32 	%p15, %r221, %r75;
	mov.u32 	%r983, %r990;
	@%p15 bra 	$L__BB7_54;
	ld.global.u32 	%r983, [%rd12+1408];
$L__BB7_54:
	add.s32 	%r222, %r78, 384;
	setp.ge.u32 	%p16, %r222, %r75;
	mov.u32 	%r984, %r990;
	@%p16 bra 	$L__BB7_56;
	ld.global.u32 	%r984, [%rd12+1536];
$L__BB7_56:
	add.s32 	%r223, %r78, 416;
	setp.ge.u32 	%p17, %r223, %r75;
	mov.u32 	%r985, %r990;
	@%p17 bra 	$L__BB7_58;
	ld.global.u32 	%r985, [%rd12+1664];
$L__BB7_58:
	add.s32 	%r224, %r78, 448;
	setp.ge.u32 	%p18, %r224, %r75;
	mov.u32 	%r986, %r990;
	@%p18 bra 	$L__BB7_60;
	ld.global.u32 	%r986, [%rd12+1792];
$L__BB7_60:
	add.s32 	%r225, %r78, 480;
	setp.ge.u32 	%p19, %r225, %r75;
	mov.u32 	%r987, %r990;
	@%p19 bra 	$L__BB7_62;
	ld.global.u32 	%r987, [%rd12+1920];
$L__BB7_62:
	add.s32 	%r226, %r78, 512;
	setp.ge.u32 	%p20, %r226, %r75;
	mov.u32 	%r988, %r990;
	@%p20 bra 	$L__BB7_64;
	ld.global.u32 	%r988, [%rd12+2048];
$L__BB7_64:
	add.s32 	%r115, %r78, 544;
	setp.ge.u32 	%p21, %r115, %r75;
	mov.u32 	%r989, %r990;
	@%p21 bra 	$L__BB7_66;
	ld.global.u32 	%r989, [%rd12+2176];
$L__BB7_66:
	add.s32 	%r118, %r78, 576;
	setp.ge.u32 	%p22, %r118, %r75;
	@%p22 bra 	$L__BB7_68;
	ld.global.u32 	%r990, [%rd12+2304];
$L__BB7_68:
	// begin inline asm
	mov.u32 %r227, %laneid;
	// end inline asm
	shr.u32 	%r122, %r76, 5;
	mad.lo.s32 	%r228, %r122, 608, %r227;
	shl.b32 	%r229, %r228, 2;
	mov.u32 	%r230, _ZZN3cub18CUB_300001_SM_10006detail4scan16DeviceScanKernelINS2_10policy_hubIiiimN4cuda3std3__44plusIvEEE10Policy1000EN6thrust24THRUST_300001_SM_1000_NS6detail15normal_iteratorINSD_10device_ptrIiEEEESI_NS0_13ScanTileStateIiLb1EEES9_NS1_10InputValueIiPiEEmiLb0EiEEvT0_T1_T2_iT3_T4_T5_E12temp_storage;
	add.s32 	%r123, %r230, %r229;
	st.shared.u32 	[%r123], %r972;
	st.shared.u32 	[%r123+128], %r973;
	st.shared.u32 	[%r123+256], %r974;
	st.shared.u32 	[%r123+384], %r975;
	st.shared.u32 	[%r123+512], %r976;
	st.shared.u32 	[%r123+640], %r977;
	st.shared.u32 	[%r123+768], %r978;
	st.shared.u32 	[%r123+896], %r979;
	st.shared.u32 	[%r123+1024], %r980;
	st.shared.u32 	[%r123+1152], %r981;
	st.shared.u32 	[%r123+1280], %r982;
	st.shared.u32 	[%r123+1408], %r983;
	st.shared.u32 	[%r123+1536], %r984;
	st.shared.u32 	[%r123+1664], %r985;
	st.shared.u32 	[%r123+1792], %r986;
	st.shared.u32 	[%r123+1920], %r987;
	st.shared.u32 	[%r123+2048], %r988;
	st.shared.u32 	[%r123+2176], %r989;
	st.shared.u32 	[%r123+2304], %r990;
	bar.warp.sync 	-1;
	mad.lo.s32 	%r124, %r227, 72, %r123;
	ld.shared.u32 	%r125, [%r124];
	ld.shared.u32 	%r126, [%r124+4];
	ld.shared.u32 	%r127, [%r124+8];
	ld.shared.u32 	%r128, [%r124+12];
	ld.shared.u32 	%r129, [%r124+16];
	ld.shared.u32 	%r130, [%r124+20];
	ld.shared.u32 	%r131, [%r124+24];
	ld.shared.u32 	%r132, [%r124+28];
	ld.shared.u32 	%r133, [%r124+32];
	ld.shared.u32 	%r134, [%r124+36];
	ld.shared.u32 	%r135, [%r124+40];
	ld.shared.u32 	%r136, [%r124+44];
	ld.shared.u32 	%r137, [%r124+48];
	ld.shared.u32 	%r138, [%r124+52];
	ld.shared.u32 	%r139, [%r124+56];
	ld.shared.u32 	%r140, [%r124+60];
	ld.shared.u32 	%r141, [%r124+64];
	ld.shared.u32 	%r142, [%r124+68];
	ld.shared.u32 	%r143, [%r124+72];
	bar.sync 	0;
	setp.ne.s32 	%p23, %r4, 0;
	@%p23 bra 	$L__BB7_72;
	add.s32 	%r456, %r126, %r125;
	add.s32 	%r457, %r127, %r456;
	add.s32 	%r458, %r128, %r457;
	add.s32 	%r459, %r129, %r458;
	add.s32 	%r460, %r130, %r459;
	add.s32 	%r461, %r131, %r460;
	add.s32 	%r462, %r132, %r461;
	add.s32 	%r463, %r133, %r462;
	add.s32 	%r464, %r134, %r463;
	add.s32 	%r465, %r135, %r464;
	add.s32 	%r466, %r136, %r465;
	add.s32 	%r467, %r137, %r466;
	add.s32 	%r468, %r138, %r467;
	add.s32 	%r469, %r139, %r468;
	add.s32 	%r470, %r140, %r469;
	add.s32 	%r471, %r141, %r470;
	add.s32 	%r472, %r142, %r471;
	add.s32 	%r430, %r143, %r472;
	mov.b32 	%r428, 1;
	mov.b32 	%r453, 0;
	mov.b32 	%r455, -1;
	// begin inline asm
	{  .reg .s32 r0;  .reg .pred p;  shfl.sync.up.b32 r0|p, %r430, %r428, %r453, %r455;  @p add.s32 r0, r0, %r430;  mov.s32 %r426, r0;}
	// end inline asm
	mov.b32 	%r434, 2;
	// begin inline asm
	{  .reg .s32 r0;  .reg .pred p;  shfl.sync.up.b32 r0|p, %r426, %r434, %r453, %r455;  @p add.s32 r0, r0, %r426;  mov.s32 %r432, r0;}
	// end inline asm
	mov.b32 	%r440, 4;
	// begin inline asm
	{  .reg .s32 r0;  .reg .pred p;  shfl.sync.up.b32 r0|p, %r432, %r440, %r453, %r455;  @p add.s32 r0, r0, %r432;  mov.s32 %r438, r0;}
	// end inline asm
	mov.b32 	%r446, 8;
	// begin inline asm
	{  .reg .s32 r0;  .reg .pred p;  shfl.sync.up.b32 r0|p, %r438, %r446, %r453, %r455;  @p add.s32 r0, r0, %r438;  mov.s32 %r444, r0;}
	// end inline asm
	mov.b32 	%r452, 16;
	// begin inline asm
	{  .reg .s32 r0;  .reg .pred p;  shfl.sync.up.b32 r0|p, %r444, %r452, %r453, %r455;  @p add.s32 r0, r0, %r444;  mov.s32 %r450, r0;}
	// end inline asm
	setp.ne.s32 	%p66, %r227, 31;
	@%p66 bra 	$L__BB7_71;
	shl.b32 	%r473, %r122, 2;
	mov.u32 	%r474, _ZZN3cub18CUB_300001_SM_10006detail4scan16DeviceScanKernelINS2_10policy_hubIiiimN4cuda3std3__44plusIvEEE10Policy1000EN6thrust24THRUST_300001_SM_1000_NS6detail15normal_iteratorINSD_10device_ptrIiEEEESI_NS0_13ScanTileStateIiLb1EEES9_NS1_10InputValueIiPiEEmiLb0EiEEvT0_T1_T2_iT3_T4_T5_E12temp_storage;
	add.s32 	%r475, %r474, %r473;
	st.shared.u32 	[%r475+16], %r450;
$L__BB7_71:
	bar.sync 	0;
	ld.shared.v4.u32 	{%r476, %r477, %r478, %r479}, [_ZZN3cub18CUB_300001_SM_10006detail4scan16DeviceScanKernelINS2_10policy_hubIiiimN4cuda3std3__44plusIvEEE10Policy1000EN6thrust24THRUST_300001_SM_1000_NS6detail15normal_iteratorINSD_10device_ptrIiEEEESI_NS0_13ScanTileStateIiLb1EEES9_NS1_10InputValueIiPiEEmiLb0EiEEvT0_T1_T2_iT3_T4_T5_E12temp_storage+16];
	add.s32 	%r480, %r477, %r476;
	setp.eq.s32 	%p67, %r122, 2;
	selp.b32 	%r481, %r480, %r476, %p67;
	add.s32 	%r482, %r480, %r478;
	setp.eq.s32 	%p68, %r122, 3;
	selp.b32 	%r483, %r482, %r481, %p68;
	add.s32 	%r484, %r482, %r479;
	setp.eq.s32 	%p69, %r122, 4;
	selp.b32 	%r485, %r484, %r483, %p69;
	ld.shared.v4.u32 	{%r486, %r487, %r488, %r489}, [_ZZN3cub18CUB_300001_SM_10006detail4scan16DeviceScanKernelINS2_10policy_hubIiiimN4cuda3std3__44plusIvEEE10Policy1000EN6thrust24THRUST_300001_SM_1000_NS6detail15normal_iteratorINSD_10device_ptrIiEEEESI_NS0_13ScanTileStateIiLb1EEES9_NS1_10InputValueIiPiEEmiLb0EiEEvT0_T1_T2_iT3_T4_T5_E12temp_storage+32];
	add.s32 	%r490, %r484, %r486;
	setp.eq.s32 	%p70, %r122, 5;
	selp.b32 	%r491, %r490, %r485, %p70;
	add.s32 	%r492, %r490, %r487;
	setp.eq.s32 	%p71, %r122, 6;
	selp.b32 	%r493, %r492, %r491, %p71;
	add.s32 	%r494, %r492, %r488;
	setp.eq.s32 	%p72, %r122, 7;
	selp.b32 	%r495, %r494, %r493, %p72;
	add.s32 	%r496, %r494, %r489;
	setp.eq.s32 	%p73, %r122, 8;
	selp.b32 	%r497, %r496, %r495, %p73;
	ld.shared.v4.u32 	{%r498, %r499, %r500, %r501}, [_ZZN3cub18CUB_300001_SM_10006detail4scan16DeviceScanKernelINS2_10policy_hubIiiimN4cuda3std3__44plusIvEEE10Policy1000EN6thrust24THRUST_300001_SM_1000_NS6detail15normal_iteratorINSD_10device_ptrIiEEEESI_NS0_13ScanTileStateIiLb1EEES9_NS1_10InputValueIiPiEEmiLb0EiEEvT0_T1_T2_iT3_T4_T5_E12temp_storage+48];
	add.s32 	%r502, %r496, %r498;
	setp.eq.s32 	%p74, %r122, 9;
	selp.b32 	%r503, %r502, %r497, %p74;
	add.s32 	%r504, %r502, %r499;
	setp.eq.s32 	%p75, %r122, 10;
	selp.b32 	%r505, %r504, %r503, %p75;
	add.s32 	%r506, %r504, %r500;
	setp.eq.s32 	%p76, %r122, 11;
	selp.b32 	%r507, %r506, %r505, %p76;
	add.s32 	%r508, %r506, %r501;
	setp.eq.s32 	%p77, %r122, 12;
	selp.b32 	%r509, %r508, %r507, %p77;
	setp.lt.u32 	%p78, %r76, 32;
	selp.b32 	%r510, 0, %r509, %p78;
	setp.eq.s32 	%p79, %r227, 0;
	sub.s32 	%r511, %r450, %r430;
	selp.b32 	%r512, 0, %r511, %p79;
	add.s32 	%r513, %r512, %r959;
	add.s32 	%r1002, %r513, %r510;
	bra.uni 	$L__BB7_91;
$L__BB7_72:
	add.s32 	%r261, %r126, %r125;
	add.s32 	%r262, %r127, %r261;
	add.s32 	%r263, %r128, %r262;
	add.s32 	%r264, %r129, %r263;
	add.s32 	%r265, %r130, %r264;
	add.s32 	%r266, %r131, %r265;
	add.s32 	%r267, %r132, %r266;
	add.s32 	%r268, %r133, %r267;
	add.s32 	%r269, %r134, %r268;
	add.s32 	%r270, %r135, %r269;
	add.s32 	%r271, %r136, %r270;
	add.s32 	%r272, %r137, %r271;
	add.s32 	%r273, %r138, %r272;
	add.s32 	%r274, %r139, %r273;
	add.s32 	%r275, %r140, %r274;
	add.s32 	%r276, %r141, %r275;
	add.s32 	%r277, %r142, %r276;
	add.s32 	%r235, %r143, %r277;
	mov.b32 	%r233, 1;
	mov.b32 	%r258, 0;
	mov.b32 	%r260, -1;
	// begin inline asm
	{  .reg .s32 r0;  .reg .pred p;  shfl.sync.up.b32 r0|p, %r235, %r233, %r258, %r260;  @p add.s32 r0, r0, %r235;  mov.s32 %r231, r0;}
	// end inline asm
	mov.b32 	%r239, 2;
	// begin inline asm
	{  .reg .s32 r0;  .reg .pred p;  shfl.sync.up.b32 r0|p, %r231, %r239, %r258, %r260;  @p add.s32 r0, r0, %r231;  mov.s32 %r237, r0;}
	// end inline asm
	mov.b32 	%r245, 4;
	// begin inline asm
	{  .reg .s32 r0;  .reg .pred p;  shfl.sync.up.b32 r0|p, %r237, %r245, %r258, %r260;  @p add.s32 r0, r0, %r237;  mov.s32 %r243, r0;}
	// end inline asm
	mov.b32 	%r251, 8;
	// begin inline asm
	{  .reg .s32 r0;  .reg .pred p;  shfl.sync.up.b32 r0|p, %r243, %r251, %r258, %r260;  @p add.s32 r0, r0, %r243;  mov.s32 %r249, r0;}
	// end inline asm
	mov.b32 	%r257, 16;
	// begin inline asm
	{  .reg .s32 r0;  .reg .pred p;  shfl.sync.up.b32 r0|p, %r249, %r257, %r258, %r260;  @p add.s32 r0, r0, %r249;  mov.s32 %r255, r0;}
	// end inline asm
	setp.ne.s32 	%p24, %r227, 31;
	@%p24 bra 	$L__BB7_74;
	shl.b32 	%r278, %r122, 2;
	mov.u32 	%r279, _ZZN3cub18CUB_300001_SM_10006detail4scan16DeviceScanKernelINS2_10policy_hubIiiimN4cuda3std3__44plusIvEEE10Policy1000EN6thrust24THRUST_300001_SM_1000_NS6detail15normal_iteratorINSD_10device_ptrIiEEEESI_NS0_13ScanTileStateIiLb1EEES9_NS1_10InputValueIiPiEEmiLb0EiEEvT0_T1_T2_iT3_T4_T5_E12temp_storage;
	add.s32 	%r280, %r279, %r278;
	st.shared.u32 	[%r280+16], %r255;
$L__BB7_74:
	sub.s32 	%r281, %r255, %r235;
	bar.sync 	0;
	ld.shared.v4.u32 	{%r282, %r283, %r284, %r285}, [_ZZN3cub18CUB_300001_SM_10006detail4scan16DeviceScanKernelINS2_10policy_hubIiiimN4cuda3std3__44plusIvEEE10Policy1000EN6thrust24THRUST_300001_SM_1000_NS6detail15normal_iteratorINSD_10device_ptrIiEEEESI_NS0_13ScanTileStateIiLb1EEES9_NS1_10InputValueIiPiEEmiLb0EiEEvT0_T1_T2_iT3_T4_T5_E12temp_storage+16];
	add.s32 	%r286, %r283, %r282;
	setp.eq.s32 	%p25, %r122, 2;
	selp.b32 	%r287, %r286, %r282, %p25;
	add.s32 	%r288, %r286, %r284;
	setp.eq.s32 	%p26, %r122, 3;
	selp.b32 	%r289, %r288, %r287, %p26;
	add.s32 	%r290, %r288, %r285;
	setp.eq.s32 	%p27, %r122, 4;
	selp.b32 	%r291, %r290, %r289, %p27;
	ld.shared.v4.u32 	{%r292, %r293, %r294, %r295}, [_ZZN3cub18CUB_300001_SM_10006detail4scan16DeviceScanKernelINS2_10policy_hubIiiimN4cuda3std3__44plusIvEEE10Policy1000EN6thrust24THRUST_300001_SM_1000_NS6detail15normal_iteratorINSD_10device_ptrIiEEEESI_NS0_13ScanTileStateIiLb1EEES9_NS1_10InputValueIiPiEEmiLb0EiEEvT0_T1_T2_iT3_T4_T5_E12temp_storage+32];
	add.s32 	%r296, %r290, %r292;
	setp.eq.s32 	%p28, %r122, 5;
	selp.b32 	%r297, %r296, %r291, %p28;
	add.s32 	%r298, %r296, %r293;
	setp.eq.s32 	%p29, %r122, 6;
	selp.b32 	%r299, %r298, %r297, %p29;
	add.s32 	%r300, %r298, %r294;
	setp.eq.s32 	%p30, %r122, 7;
	selp.b32 	%r301, %r300, %r299, %p30;
	add.s32 	%r302, %r300, %r295;
	setp.eq.s32 	%p31, %r122, 8;
	selp.b32 	%r303, %r302, %r301, %p31;
	ld.shared.v4.u32 	{%r304, %r305, %r306, %r307}, [_ZZN3cub18CUB_300001_SM_10006detail4scan16DeviceScanKernelINS2_10policy_hubIiiimN4cuda3std3__44plusIvEEE10Policy1000EN6thrust24THRUST_300001_SM_1000_NS6detail15normal_iteratorINSD_10device_ptrIiEEEESI_NS0_13ScanTileStateIiLb1EEES9_NS1_10InputValueIiPiEEmiLb0EiEEvT0_T1_T2_iT3_T4_T5_E12temp_storage+48];
	add.s32 	%r308, %r302, %r304;
	setp.eq.s32 	%p32, %r122, 9;
	selp.b32 	%r309, %r308, %r303, %p32;
	add.s32 	%r310, %r308, %r305;
	setp.eq.s32 	%p33, %r122, 10;
	selp.b32 	%r311, %r310, %r309, %p33;
	add.s32 	%r312, %r310, %r306;
	setp.eq.s32 	%p34, %r122, 11;
	selp.b32 	%r313, %r312, %r311, %p34;
	add.s32 	%r314, %r312, %r307;
	setp.eq.s32 	%p35, %r122, 12;
	selp.b32 	%r315, %r314, %r313, %p35;
	ld.shared.u32 	%r316, [_ZZN3cub18CUB_300001_SM_10006detail4scan16DeviceScanKernelINS2_10policy_hubIiiimN4cuda3std3__44plusIvEEE10Policy1000EN6thrust24THRUST_300001_SM_1000_NS6detail15normal_iteratorINSD_10device_ptrIiEEEESI_NS0_13ScanTileStateIiLb1EEES9_NS1_10InputValueIiPiEEmiLb0EiEEvT0_T1_T2_iT3_T4_T5_E12temp_storage+64];
	add.s32 	%r149, %r314, %r316;
	setp.gt.u32 	%p36, %r76, 31;
	setp.lt.u32 	%p37, %r76, 32;
	setp.eq.s32 	%p38, %r227, 0;
	selp.b32 	%r317, 0, %r281, %p38;
	add.s32 	%r1001, %r315, %r317;
	selp.b32 	%r151, %r281, %r1001, %p37;
	@%p36 bra 	$L__BB7_90;
	setp.ne.s32 	%p39, %r76, 0;
	mul.wide.s32 	%rd24, %r4, 8;
	add.s64 	%rd13, %rd18, %rd24;
	@%p39 bra 	$L__BB7_77;
	st.shared.u32 	[_ZZN3cub18CUB_300001_SM_10006detail4scan16DeviceScanKernelINS2_10policy_hubIiiimN4cuda3std3__44plusIvEEE10Policy1000EN6thrust24THRUST_300001_SM_1000_NS6detail15normal_iteratorINSD_10device_ptrIiEEEESI_NS0_13ScanTileStateIiLb1EEES9_NS1_10InputValueIiPiEEmiLb0EiEEvT0_T1_T2_iT3_T4_T5_E12temp_storage+12], %r149;
	add.s64 	%rd25, %rd13, 256;
	mov.b32 	%r318, 100;
	// begin inline asm
	st.relaxed.gpu.v2.u32 [%rd25], {%r318, %r149};
	// end inline asm
$L__BB7_77:
	not.b32 	%r324, %r76;
	add.s32 	%r997, %r4, %r324;
	mov.b32 	%r320, 550;
	// begin inline asm
	nanosleep.u32 %r320;
	// end inline asm
	mul.wide.s32 	%rd27, %r997, 8;
	add.s64 	%rd28, %rd18, %rd27;
	add.s64 	%rd26, %rd28, 256;
	// begin inline asm
	ld.relaxed.gpu.v2.u32 {%r998, %r992}, [%rd26];
	// end inline asm
	mov.b32 	%r993, 478;
$L__BB7_78:
	setp.eq.s32 	%p40, %r998, 99;
	mov.b32 	%r325, -1;
	vote.sync.any.pred 	%p41, %p40, %r325;
	not.pred 	%p42, %p41;
	@%p42 bra 	$L__BB7_80;
	// begin inline asm
	nanosleep.u32 %r993;
	// end inline asm
	shr.u32 	%r993, %r993, 1;
	// begin inline asm
	ld.relaxed.gpu.v2.u32 {%r998, %r992}, [%rd26];
	// end inline asm
	bra.uni 	$L__BB7_78;
$L__BB7_80:
	setp.eq.s32 	%p43, %r998, 101;
	mov.b32 	%r352, -1;
	vote.sync.ballot.b32 	%r354, %p43, %r352;
	// begin inline asm
	mov.u32 %r327, %lanemask_ge;
	// end inline asm
	and.b32  	%r355, %r354, %r327;
	or.b32  	%r356, %r355, -2147483648;
	add.s32 	%r357, %r356, -1;
	not.b32 	%r358, %r356;
	and.b32  	%r359, %r358, %r357;
	popc.b32 	%r331, %r359;
	mov.b32 	%r330, 1;
	// begin inline asm
	shfl.sync.down.b32 %r328, %r992, %r330, %r331, %r352;
	// end inline asm
	setp.lt.s32 	%p45, %r227, %r331;
	selp.b32 	%r360, %r328, 0, %p45;
	add.s32 	%r334, %r360, %r992;
	mov.b32 	%r335, 2;
	// begin inline asm
	shfl.sync.down.b32 %r333, %r334, %r335, %r331, %r352;
	// end inline asm
	add.s32 	%r361, %r227, 2;
	setp.gt.s32 	%p46, %r361, %r331;
	selp.b32 	%r362, 0, %r333, %p46;
	add.s32 	%r339, %r334, %r362;
	mov.b32 	%r340, 4;
	// begin inline asm
	shfl.sync.down.b32 %r338, %r339, %r340, %r331, %r352;
	// end inline asm
	add.s32 	%r363, %r227, 4;
	setp.gt.s32 	%p47, %r363, %r331;
	selp.b32 	%r364, 0, %r338, %p47;
	add.s32 	%r344, %r339, %r364;
	mov.b32 	%r345, 8;
	// begin inline asm
	shfl.sync.down.b32 %r343, %r344, %r345, %r331, %r352;
	// end inline asm
	add.s32 	%r365, %r227, 8;
	setp.gt.s32 	%p48, %r365, %r331;
	selp.b32 	%r366, 0, %r343, %p48;
	add.s32 	%r349, %r344, %r366;
	mov.b32 	%r350, 16;
	// begin inline asm
	shfl.sync.down.b32 %r348, %r349, %r350, %r331, %r352;
	// end inline asm
	add.s32 	%r367, %r227, 16;
	setp.gt.s32 	%p49, %r367, %r331;
	selp.b32 	%r368, 0, %r348, %p49;
	add.s32 	%r994, %r349, %r368;
	add.s64 	%rd14, %rd18, 256;
	mov.b32 	%r995, 478;
$L__BB7_81:
	setp.ne.s32 	%p50, %r998, 101;
	mov.b32 	%r369, -1;
	vote.sync.all.pred 	%p51, %p50, %r369;
	not.pred 	%p52, %p51;
	@%p52 bra 	$L__BB7_86;
	shr.u32 	%r995, %r995, 1;
	mul.wide.s32 	%rd31, %r997, 8;
	add.s64 	%rd32, %rd14, %rd31;
	add.s64 	%rd30, %rd32, -256;
	// begin inline asm
	ld.relaxed.gpu.v2.u32 {%r998, %r999}, [%rd30];
	// end inline asm
	mov.u32 	%r1000, %r995;
$L__BB7_83:
	setp.eq.s32 	%p56, %r998, 99;
	mov.b32 	%r377, -1;
	vote.sync.any.pred 	%p57, %p56, %r377;
	not.pred 	%p58, %p57;
	@%p58 bra 	$L__BB7_85;
	// begin inline asm
	nanosleep.u32 %r1000;
	// end inline asm
	shr.u32 	%r1000, %r1000, 1;
	// begin inline asm
	ld.relaxed.gpu.v2.u32 {%r998, %r999}, [%rd30];
	// end inline asm
	bra.uni 	$L__BB7_83;
$L__BB7_85:
	setp.eq.s32 	%p59, %r998, 101;
	mov.b32 	%r403, -1;
	vote.sync.ballot.b32 	%r404, %p59, %r403;
	and.b32  	%r405, %r404, %r327;
	or.b32  	%r406, %r405, -2147483648;
	add.s32 	%r407, %r406, -1;
	not.b32 	%r408, %r406;
	and.b32  	%r409, %r408, %r407;
	popc.b32 	%r382, %r409;
	mov.b32 	%r381, 1;
	// begin inline asm
	shfl.sync.down.b32 %r379, %r999, %r381, %r382, %r403;
	// end inline asm
	setp.lt.s32 	%p61, %r227, %r382;
	selp.b32 	%r410, %r379, 0, %p61;
	add.s32 	%r385, %r410, %r999;
	mov.b32 	%r386, 2;
	// begin inline asm
	shfl.sync.down.b32 %r384, %r385, %r386, %r382, %r403;
	// end inline asm
	add.s32 	%r411, %r227, 2;
	setp.gt.s32 	%p62, %r411, %r382;
	selp.b32 	%r412, 0, %r384, %p62;
	add.s32 	%r390, %r385, %r412;
	mov.b32 	%r391, 4;
	// begin inline asm
	shfl.sync.down.b32 %r389, %r390, %r391, %r382, %r403;
	// end inline asm
	add.s32 	%r413, %r227, 4;
	setp.gt.s32 	%p63, %r413, %r382;
	selp.b32 	%r414, 0, %r389, %p63;
	add.s32 	%r395, %r390, %r414;
	mov.b32 	%r396, 8;
	// begin inline asm
	shfl.sync.down.b32 %r394, %r395, %r396, %r382, %r403;
	// end inline asm
	add.s32 	%r415, %r227, 8;
	setp.gt.s32 	%p64, %r415, %r382;
	selp.b32 	%r416, 0, %r394, %p64;
	add.s32 	%r400, %r395, %r416;
	mov.b32 	%r401, 16;
	// begin inline asm
	shfl.sync.down.b32 %r399, %r400, %r401, %r382, %r403;
	// end inline asm
	add.s32 	%r417, %r227, 16;
	setp.gt.s32 	%p65, %r417, %r382;
	selp.b32 	%r418, 0, %r399, %p65;
	add.s32 	%r419, %r418, %r994;
	add.s32 	%r994, %r419, %r400;
	add.s32 	%r997, %r997, -32;
	bra.uni 	$L__BB7_81;
$L__BB7_86:
	@%p39 bra 	$L__BB7_88;
	add.s32 	%r372, %r994, %r149;
	add.s64 	%rd29, %rd13, 256;
	mov.b32 	%r371, 101;
	// begin inline asm
	st.relaxed.gpu.v2.u32 [%rd29], {%r371, %r372};
	// end inline asm
	st.shared.u32 	[_ZZN3cub18CUB_300001_SM_10006detail4scan16DeviceScanKernelINS2_10policy_hubIiiimN4cuda3std3__44plusIvEEE10Policy1000EN6thrust24THRUST_300001_SM_1000_NS6detail15normal_iteratorINSD_10device_ptrIiEEEESI_NS0_13ScanTileStateIiLb1EEES9_NS1_10InputValueIiPiEEmiLb0EiEEvT0_T1_T2_iT3_T4_T5_E12temp_storage+4], %r994;
	st.shared.u32 	[_ZZN3cub18CUB_300001_SM_10006detail4scan16DeviceScanKernelINS2_10policy_hubIiiimN4cuda3std3__44plusIvEEE10Policy1000EN6thrust24THRUST_300001_SM_1000_NS6detail15normal_iteratorINSD_10device_ptrIiEEEESI_NS0_13ScanTileStateIiLb1EEES9_NS1_10InputValueIiPiEEmiLb0EiEEvT0_T1_T2_iT3_T4_T5_E12temp_storage+8], %r372;
$L__BB7_88:
	setp.ne.s32 	%p54, %r227, 0;
	mov.u32 	%r1001, %r151;
	@%p54 bra 	$L__BB7_90;
	st.shared.u32 	[_ZZN3cub18CUB_300001_SM_10006detail4scan16DeviceScanKernelINS2_10policy_hubIiiimN4cuda3std3__44plusIvEEE10Policy1000EN6thrust24THRUST_300001_SM_1000_NS6detail15normal_iteratorINSD_10device_ptrIiEEEESI_NS0_13ScanTileStateIiLb1EEES9_NS1_10InputValueIiPiEEmiLb0EiEEvT0_T1_T2_iT3_T4_T5_E12temp_storage+84], %r994;
	mov.u32 	%r1001, %r994;
$L__BB7_90:
	bar.sync 	0;
	setp.eq.s32 	%p55, %r76, 0;
	ld.shared.u32 	%r373, [_ZZN3cub18CUB_300001_SM_10006detail4scan16DeviceScanKernelINS2_10policy_hubIiiimN4cuda3std3__44plusIvEEE10Policy1000EN6thrust24THRUST_300001_SM_1000_NS6detail15normal_iteratorINSD_10device_ptrIiEEEESI_NS0_13ScanTileStateIiLb1EEES9_NS1_10InputValueIiPiEEmiLb0EiEEvT0_T1_T2_iT3_T4_T5_E12temp_storage+84];
	selp.b32 	%r374, 0, %r373, %p55;
	add.s32 	%r1002, %r374, %r1001;
$L__BB7_91:
	add.s32 	%r514, %r1002, %r125;
	add.s32 	%r515, %r126, %r514;
	add.s32 	%r516, %r127, %r515;
	add.s32 	%r517, %r128, %r516;
	add.s32 	%r518, %r129, %r517;
	add.s32 	%r519, %r130, %r518;
	add.s32 	%r520, %r131, %r519;
	add.s32 	%r521, %r132, %r520;
	add.s32 	%r522, %r133, %r521;
	add.s32 	%r523, %r134, %r522;
	add.s32 	%r524, %r135, %r523;
	add.s32 	%r525, %r136, %r524;
	add.s32 	%r526, %r137, %r525;
	add.s32 	%r527, %r138, %r526;
	add.s32 	%r528, %r139, %r527;
	add.s32 	%r529, %r140, %r528;
	add.s32 	%r530, %r141, %r529;
	add.s32 	%r531, %r142, %r530;
	bar.sync 	0;
	st.shared.u32 	[%r124], %r1002;
	st.shared.u32 	[%r124+4], %r514;
	st.shared.u32 	[%r124+8], %r515;
	st.shared.u32 	[%r124+12], %r516;
	st.shared.u32 	[%r124+16], %r517;
	st.shared.u32 	[%r124+20], %r518;
	st.shared.u32 	[%r124+24], %r519;
	st.shared.u32 	[%r124+28], %r520;
	st.shared.u32 	[%r124+32], %r521;
	st.shared.u32 	[%r124+36], %r522;
	st.shared.u32 	[%r124+40], %r523;
	st.shared.u32 	[%r124+44], %r524;
	st.shared.u32 	[%r124+48], %r525;
	st.shared.u32 	[%r124+52], %r526;
	st.shared.u32 	[%r124+56], %r527;
	st.shared.u32 	[%r124+60], %r528;
	st.shared.u32 	[%r124+64], %r529;
	st.shared.u32 	[%r124+68], %r530;
	st.shared.u32 	[%r124+72], %r531;
	bar.warp.sync 	-1;
	ld.shared.u32 	%r185, [%r123];
	ld.shared.u32 	%r186, [%r123+128];
	ld.shared.u32 	%r187, [%r123+256];
	ld.shared.u32 	%r188, [%r123+384];
	ld.shared.u32 	%r189, [%r123+512];
	ld.shared.u32 	%r190, [%r123+640];
	ld.shared.u32 	%r191, [%r123+768];
	ld.shared.u32 	%r192, [%r123+896];
	ld.shared.u32 	%r193, [%r123+1024];
	ld.shared.u32 	%r194, [%r123+1152];
	ld.shared.u32 	%r195, [%r123+1280];
	ld.shared.u32 	%r196, [%r123+1408];
	ld.shared.u32 	%r197, [%r123+1536];
	ld.shared.u32 	%r198, [%r123+1664];
	ld.shared.u32 	%r199, [%r123+1792];
	ld.shared.u32 	%r200, [%r123+1920];
	ld.shared.u32 	%r201, [%r123+2048];
	ld.shared.u32 	%r202, [%r123+2176];
	ld.shared.u32 	%r203, [%r123+2304];
	setp.ne.s32 	%p80, %r76, 0;
	@%p80 bra 	$L__BB7_93;
	st.volatile.shared.u32 	[_ZZN3cub18CUB_300001_SM_10006detail4scan16DeviceScanKernelINS2_10policy_hubIiiimN4cuda3std3__44plusIvEEE10Policy1000EN6thrust24THRUST_300001_SM_1000_NS6detail15normal_iteratorINSD_10device_ptrIiEEEESI_NS0_13ScanTileStateIiLb1EEES9_NS1_10InputValueIiPiEEmiLb0EiEEvT0_T1_T2_iT3_T4_T5_E12temp_storage+31616], %r75;
$L__BB7_93:
	bar.sync 	0;
	ld.volatile.shared.u32 	%r204, [_ZZN3cub18CUB_300001_SM_10006detail4scan16DeviceScanKernelINS2_10policy_hubIiiimN4cuda3std3__44plusIvEEE10Policy1000EN6thrust24THRUST_300001_SM_1000_NS6detail15normal_iteratorINSD_10device_ptrIiEEEESI_NS0_13ScanTileStateIiLb1EEES9_NS1_10InputValueIiPiEEmiLb0EiEEvT0_T1_T2_iT3_T4_T5_E12temp_storage+31616];
	cvt.u64.u32 	%rd39, %r78;
	add.s64 	%rd40, %rd5, %rd39;
	setp.ge.s32 	%p81, %r78, %r204;
	shl.b64 	%rd41, %rd40, 2;
	add.s64 	%rd15, %rd4, %rd41;
	@%p81 bra 	$L__BB7_95;
	st.global.u32 	[%rd15], %r185;
$L__BB7_95:
	mov.u32 	%r532, %tid.x;
	and.b32  	%r533, %r532, 992;
	mul.lo.s32 	%r534, %r533, 19;
	and.b32  	%r535, %r532, 31;
	or.b32  	%r536, %r534, %r535;
	add.s32 	%r537, %r536, 32;
	setp.ge.s32 	%p82, %r537, %r204;
	@%p82 bra 	$L__BB7_97;
	st.global.u32 	[%rd15+128], %r186;
$L__BB7_97:
	add.s32 	%r543, %r536, 64;
	setp.ge.s32 	%p83, %r543, %r204;
	@%p83 bra 	$L__BB7_99;
	st.global.u32 	[%rd15+256], %r187;
$L__BB7_99:
	add.s32 	%r549, %r536, 96;
	setp.ge.s32 	%p84, %r549, %r204;
	@%p84 bra 	$L__BB7_101;
	st.global.u32 	[%rd15+384], %r188;
$L__BB7_101:
	add.s32 	%r555, %r536, 128;
	setp.ge.s32 	%p85, %r555, %r204;
	@%p85 bra 	$L__BB7_103;
	st.global.u32 	[%rd15+512], %r189;
$L__BB7_103:
	add.s32 	%r561, %r536, 160;
	setp.ge.s32 	%p86, %r561, %r204;
	@%p86 bra 	$L__BB7_105;
	st.global.u32 	[%rd15+640], %r190;
$L__BB7_105:
	add.s32 	%r567, %r536, 192;
	setp.ge.s32 	%p87, %r567, %r204;
	@%p87 bra 	$L__BB7_107;
	st.global.u32 	[%rd15+768], %r191;
$L__BB7_107:
	add.s32 	%r573, %r536, 224;
	setp.ge.s32 	%p88, %r573, %r204;
	@%p88 bra 	$L__BB7_109;
	st.global.u32 	[%rd15+896], %r192;
$L__BB7_109:
	setp.ge.s32 	%p89, %r95, %r204;
	@%p89 bra 	$L__BB7_111;
	st.global.u32 	[%rd15+1024], %r193;
$L__BB7_111:
	setp.ge.s32 	%p90, %r98, %r204;
	@%p90 bra 	$L__BB7_113;
	st.global.u32 	[%rd15+1152], %r194;
$L__BB7_113:
	add.s32 	%r579, %r536, 320;
	setp.ge.s32 	%p91, %r579, %r204;
	@%p91 bra 	$L__BB7_115;
	st.global.u32 	[%rd15+1280], %r195;
$L__BB7_115:
	add.s32 	%r585, %r536, 352;
	setp.ge.s32 	%p92, %r585, %r204;
	@%p92 bra 	$L__BB7_117;
	st.global.u32 	[%rd15+1408], %r196;
$L__BB7_117:
	add.s32 	%r591, %r536, 384;
	setp.ge.s32 	%p93, %r591, %r204;
	@%p93 bra 	$L__BB7_119;
	st.global.u32 	[%rd15+1536], %r197;
$L__BB7_119:
	add.s32 	%r597, %r536, 416;
	setp.ge.s32 	%p94, %r597, %r204;
	@%p94 bra 	$L__BB7_121;
	st.global.u32 	[%rd15+1664], %r198;
$L__BB7_121:
	add.s32 	%r603, %r536, 448;
	setp.ge.s32 	%p95, %r603, %r204;
	@%p95 bra 	$L__BB7_123;
	st.global.u32 	[%rd15+1792], %r199;
$L__BB7_123:
	add.s32 	%r609, %r536, 480;
	setp.ge.s32 	%p96, %r609, %r204;
	@%p96 bra 	$L__BB7_125;
	st.global.u32 	[%rd15+1920], %r200;
$L__BB7_125:
	add.s32 	%r615, %r536, 512;
	setp.ge.s32 	%p97, %r615, %r204;
	@%p97 bra 	$L__BB7_127;
	st.global.u32 	[%rd15+2048], %r201;
$L__BB7_127:
	setp.ge.s32 	%p98, %r115, %r204;
	@%p98 bra 	$L__BB7_129;
	st.global.u32 	[%rd15+2176], %r202;
$L__BB7_129:
	setp.ge.s32 	%p99, %r118, %r204;
	@%p99 bra 	$L__BB7_131;
	st.global.u32 	[%rd15+2304], %r203;
$L__BB7_131:
	ret;

}


// ===== COMPILED SASS (sm_100) =====

	.target	sm_100

	.elftype	@"ET_EXEC"


//--------------------- .note.nv.tkinfo           --------------------------
	.section	.note.nv.tkinfo,"",@"SHT_NOTE"
	.sectionflags	@"SHF_NOTE_NV_TKINFO"
	.tkinfo
        /*0018*/ 	.word	0x00000002
        /*0030*/ 	.string	""
        /*0030*/ 	.string	"ptxas"
        /*0030*/ 	.string	"Cuda compilation tools, release 13.0, V13.0.88"
        /*0030*/ 	.string	"Build cuda_13.0.r13.0/compiler.36424714_0"
        /*0030*/ 	.string	"-arch sm_100 -m 64 "



//--------------------- .note.nv.cuinfo           --------------------------
	.section	.note.nv.cuinfo,"",@"SHT_NOTE"
	.sectionflags	@"SHF_NOTE_NV_CUINFO"
        /*0018*/ 	.short	0x0002
        /*001a*/ 	.short	0x0064
        /*001c*/ 	.short	0x0082
	.zero		2


//--------------------- .nv.info                  --------------------------
	.section	.nv.info,"",@"SHT_CUDA_INFO"
	.align	4


	//----- nvinfo : EIATTR_REGCOUNT
	.align		4
        /*0000*/ 	.byte	0x04, 0x2f
        /*0002*/ 	.short	(.L_46 - .L_45)
	.align		4
.L_45:
        /*0004*/ 	.word	index@(_Z19computeRowNnzKernelPKiS0_S0_S0_Piii)
        /*0008*/ 	.word	0x00000019


	//----- nvinfo : EIATTR_FRAME_SIZE
	.align		4
.L_46:
        /*000c*/ 	.byte	0x04, 0x11
        /*000e*/ 	.short	(.L_48 - .L_47)
	.align		4
.L_47:
        /*0010*/ 	.word	index@(_Z19computeRowNnzKernelPKiS0_S0_S0_Piii)
        /*0014*/ 	.word	0x00000000


	//----- nvinfo : EIATTR_REGCOUNT
	.align		4
.L_48:
        /*0018*/ 	.byte	0x04, 0x2f
        /*001a*/ 	.short	(.L_50 - .L_49)
	.align		4
.L_49:
        /*001c*/ 	.word	index@(_Z19spgemmComputeKernelPKiS0_PKfS0_S0_S2_S0_PiPfii)
        /*0020*/ 	.word	0x00000016


	//----- nvinfo : EIATTR_FRAME_SIZE
	.align		4
.L_50:
        /*0024*/ 	.byte	0x04, 0x11
        /*0026*/ 	.short	(.L_52 - .L_51)
	.align		4
.L_51:
        /*0028*/ 	.word	index@(_Z19spgemmComputeKernelPKiS0_PKfS0_S0_S2_S0_PiPfii)
        /*002c*/ 	.word	0x00000000


	//----- nvinfo : EIATTR_REGCOUNT
	.align		4
.L_52:
        /*0030*/ 	.byte	0x04, 0x2f
        /*0032*/ 	.short	(.L_54 - .L_53)
	.align		4
.L_53:
        /*0034*/ 	.word	index@(_ZN3cub18CUB_300001_SM_10006detail11EmptyKernelIvEEvv)
        /*0038*/ 	.word	0x00000004


	//----- nvinfo : EIATTR_FRAME_SIZE
	.align		4
.L_54:
        /*003c*/ 	.byte	0x04, 0x11
        /*003e*/ 	.short	(.L_56 - .L_55)
	.align		4
.L_55:
        /*0040*/ 	.word	index@(_ZN3cub18CUB_300001_SM_10006detail11EmptyKernelIvEEvv)
        /*0044*/ 	.word	0x00000000


	//----- nvinfo : EIATTR_REGCOUNT
	.align		4
.L_56:
        /*0048*/ 	.byte	0x04, 0x2f
        /*004a*/ 	.short	(.L_58 - .L_57)
	.align		4
.L_57:
        /*004c*/ 	.word	index@(_ZN3cub18CUB_300001_SM_10006detail8for_each13static_kernelINS2_12policy_hub_t12policy_500_tEmN6thrust24THRUST_300001_SM_1000_NS8cuda_cub20__uninitialized_fill7functorINS7_10device_ptrIiEEiEEEEvT0_T1_)
        /*0050*/ 	.word	0x00000008


	//----- nvinfo : EIATTR_FRAME_SIZE
	.align		4
.L_58:
        /*0054*/ 	.byte	0x04, 0x11
        /*0056*/ 	.short	(.L_60 - .L_59)
	.align		4
.L_59:
        /*0058*/ 	.word	index@(_ZN3cub18CUB_300001_SM_10006detail8for_each13static_kernelINS2_12policy_hub_t12policy_500_tEmN6thrust24THRUST_300001_SM_1000_NS8cuda_cub20__uninitialized_fill7functorINS7_10device_ptrIiEEiEEEEvT0_T1_)
        /*005c*/ 	.word	0x00000000


	//----- nvinfo : EIATTR_REGCOUNT
	.align		4
.L_60:
        /*0060*/ 	.byte	0x04, 0x2f
        /*0062*/ 	.short	(.L_62 - .L_61)
	.align		4
.L_61:
        /*0064*/ 	.word	index@(_ZN3cub18CUB_300001_SM_10006detail8for_each13static_kernelINS2_12policy_hub_t12policy_500_tEmN6thrust24THRUST_300001_SM_1000_NS8cuda_cub20__uninitialized_fill7functorINS7_10device_ptrIfEEfEEEEvT0_T1_)
        /*0068*/ 	.word	0x00000008


	//----- nvinfo : EIATTR_FRAME_SIZE
	.align		4
.L_62:
        /*006c*/ 	.byte	0x04, 0x11
        /*006e*/ 	.short	(.L_64 - .L_63)
	.align		4
.L_63:
        /*0070*/ 	.word	index@(_ZN3cub18CUB_300001_SM_10006detail8for_each13static_kernelINS2_12policy_hub_t12policy_500_tEmN6thrust24THRUST_300001_SM_1000_NS8cuda_cub20__uninitialized_fill7functorINS7_10device_ptrIfEEfEEEEvT0_T1_)
        /*0074*/ 	.word	0x00000000


	//----- nvinfo : EIATTR_REGCOUNT
	.align		4
.L_64:
        /*0078*/ 	.byte	0x04, 0x2f
        /*007a*/ 	.short	(.L_66 - .L_65)
	.align		4
.L_65:
        /*007c*/ 	.word	index@(_ZN3cub18CUB_300001_SM_10006detail4scan20DeviceScanInitKernelINS0_13ScanTileStateIiLb1EEEEEvT_i)
        /*0080*/ 	.word	0x00000008


	//----- nvinfo : EIATTR_FRAME_SIZE
	.align		4
.L_66:
        /*0084*/ 	.byte	0x04, 0x11
        /*0086*/ 	.short	(.L_68 - .L_67)
	.align		4
.L_67:
        /*0088*/ 	.word	index@(_ZN3cub18CUB_300001_SM_10006detail4scan20DeviceScanInitKernelINS0_13ScanTileStateIiLb1EEEEEvT_i)
        /*008c*/ 	.word	0x00000000


	//----- nvinfo : EIATTR_REGCOUNT
	.align		4
.L_68:
        /*0090*/ 	.byte	0x04, 0x2f
        /*0092*/ 	.short	(.L_70 - .L_69)
	.align		4
.L_69:
        /*0094*/ 	.word	index@(_ZN3cub18CUB_300001_SM_10006detail4scan16DeviceScanKernelINS2_10policy_hubIiiijN4cuda3std3__44plusIvEEE10Policy1000EN6thrust24THRUST_300001_SM_1000_NS6detail15normal_iteratorINSD_10device_ptrIiEEEESI_NS0_13ScanTileStateIiLb1EEES9_NS1_10InputValueIiPiEEjiLb0EiEEvT0_T1_T2_iT3_T4_T5_)
        /*0098*/ 	.word	0x00000038


	//----- nvinfo : EIATTR_FRAME_SIZE
	.align		4
.L_70:
        /*009c*/ 	.byte	0x04, 0x11
        /*009e*/ 	.short	(.L_72 - .L_71)
	.align		4
.L_71:
        /*00a0*/ 	.word	index@(_ZN3cub18CUB_300001_SM_10006detail4scan16DeviceScanKernelINS2_10policy_hubIiiijN4cuda3std3__44plusIvEEE10Policy1000EN6thrust24THRUST_300001_SM_1000_NS6detail15normal_iteratorINSD_10device_ptrIiEEEESI_NS0_13ScanTileStateIiLb1EEES9_NS1_10InputValueIiPiEEjiLb0EiEEvT0_T1_T2_iT3_T4_T5_)
        /*00a4*/ 	.word	0x00000000


	//----- nvinfo : EIATTR_REGCOUNT
	.align		4
.L_72:
        /*00a8*/ 	.byte	0x04, 0x2f
        /*00aa*/ 	.short	(.L_74 - .L_73)
	.align		4
.L_73:
        /*00ac*/ 	.word	index@(_ZN3cub18CUB_300001_SM_10006detail4scan16DeviceScanKernelINS2_10policy_hubIiiimN4cuda3std3__44plusIvEEE10Policy1000EN6thrust24THRUST_300001_SM_1000_NS6detail15normal_iteratorINSD_10device_ptrIiEEEESI_NS0_13ScanTileStateIiLb1EEES9_NS1_10InputValueIiPiEEmiLb0EiEEvT0_T1_T2_iT3_T4_T5_)
        /*00b0*/ 	.word	0x00000030


	//----- nvinfo : EIATTR_FRAME_SIZE
	.align		4
.L_74:
        /*00b4*/ 	.byte	0x04, 0x11
        /*00b6*/ 	.short	(.L_76 - .L_75)
	.align		4
.L_75:
        /*00b8*/ 	.word	index@(_ZN3cub18CUB_300001_SM_10006detail4scan16DeviceScanKernelINS2_10policy_hubIiiimN4cuda3std3__44plusIvEEE10Policy1000EN6thrust24THRUST_300001_SM_1000_NS6detail15normal_iteratorINSD_10device_ptrIiEEEESI_NS0_13ScanTileStateIiLb1EEES9_NS1_10InputValueIiPiEEmiLb0EiEEvT0_T1_T2_iT3_T4_T5_)
        /*00bc*/ 	.word	0x00000000


	//----- nvinfo : EIATTR_MIN_STACK_SIZE
	.align		4
.L_76:
        /*00c0*/ 	.byte	0x04, 0x12
        /*00c2*/ 	.short	(.L_78 - .L_77)
	.align		4
.L_77:
        /*00c4*/ 	.word	index@(_ZN3cub18CUB_300001_SM_10006detail4scan16DeviceScanKernelINS2_10policy_hubIiiimN4cuda3std3__44plusIvEEE10Policy1000EN6thrust24THRUST_300001_SM_1000_NS6detail15normal_iteratorINSD_10device_ptrIiEEEESI_NS0_13ScanTileStateIiLb1EEES9_NS1_10InputValueIiPiEEmiLb0EiEEvT0_T1_T2_iT3_T4_T5_)
        /*00c8*/ 	.word	0x00000000


	//----- nvinfo : EIATTR_MIN_STACK_SIZE
	.align		4
.L_78:
        /*00cc*/ 	.byte	0x04, 0x12
        /*00ce*/ 	.short	(.L_80 - .L_79)
	.align		4
.L_79:
        /*00d0*/ 	.word	index@(_ZN3cub18CUB_300001_SM_10006detail4scan16DeviceScanKernelINS2_10policy_hubIiiijN4cuda3std3__44plusIvEEE10Policy1000EN6thrust24THRUST_300001_SM_1000_NS6detail15normal_iteratorINSD_10device_ptrIiEEEESI_NS0_13ScanTileStateIiLb1EEES9_NS1_10InputValueIiPiEEjiLb0EiEEvT0_T1_T2_iT3_T4_T5_)
        /*00d4*/ 	.word	0x00000000


	//----- nvinfo : EIATTR_MIN_STACK_SIZE
	.align		4
.L_80:
        /*00d8*/ 	.byte	0x04, 0x12
        /*00da*/ 	.short	(.L_82 - .L_81)
	.align		4
.L_81:
        /*00dc*/ 	.word	index@(_ZN3cub18CUB_300001_SM_10006detail4scan20DeviceScanInitKernelINS0_13ScanTileStateIiLb1EEEEEvT_i)
        /*00e0*/ 	.word	0x00000000


	//----- nvinfo : EIATTR_MIN_STACK_SIZE
	.align		4
.L_82:
        /*00e4*/ 	.byte	0x04, 0x12
        /*00e6*/ 	.short	(.L_84 - .L_83)
	.align		4
.L_83:
        /*00e8*/ 	.word	index@(_ZN3cub18CUB_300001_SM_10006detail8for_each13static_kernelINS2_12policy_hub_t12policy_500_tEmN6thrust24THRUST_300001_SM_1000_NS8cuda_cub20__uninitialized_fill7functorINS7_10device_ptrIfEEfEEEEvT0_T1_)
        /*00ec*/ 	.word	0x00000000


	//----- nvinfo : EIATTR_MIN_STACK_SIZE
	.align		4
.L_84:
        /*00f0*/ 	.byte	0x04, 0x12
        /*00f2*/ 	.short	(.L_86 - .L_85)
	.align		4
.L_85:
        /*00f4*/ 	.word	index@(_ZN3cub18CUB_300001_SM_10006detail8for_each13static_kernelINS2_12policy_hub_t12policy_500_tEmN6thrust24THRUST_300001_SM_1000_NS8cuda_cub20__uninitialized_fill7functorINS7_10device_ptrIiEEiEEEEvT0_T1_)
        /*00f8*/ 	.word	0x00000000


	//----- nvinfo : EIATTR_MIN_STACK_SIZE
	.align		4
.L_86:
        /*00fc*/ 	.byte	0x04, 0x12
        /*00fe*/ 	.short	(.L_88 - .L_87)
	.align		4
.L_87:
        /*0100*/ 	.word	index@(_ZN3cub18CUB_300001_SM_10006detail11EmptyKernelIvEEvv)
        /*0104*/ 	.word	0x00000000


	//----- nvinfo : EIATTR_MIN_STACK_SIZE
	.align		4
.L_88:
        /*0108*/ 	.byte	0x04, 0x12
        /*010a*/ 	.short	(.L_90 - .L_89)
	.align		4
.L_89:
        /*010c*/ 	.word	index@(_Z19spgemmComputeKernelPKiS0_PKfS0_S0_S2_S0_PiPfii)
        /*0110*/ 	.word	0x00000000


	//----- nvinfo : EIATTR_MIN_STACK_SIZE
	.align		4
.L_90:
        /*0114*/ 	.byte	0x04, 0x12
        /*0116*/ 	.short	(.L_92 - .L_91)
	.align		4
.L_91:
        /*0118*/ 	.word	index@(_Z19computeRowNnzKernelPKiS0_S0_S0_Piii)
        /*011c*/ 	.word	0x00000000
.L_92:


//--------------------- .nv.compat                --------------------------
	.section	.nv.compat,"",@"SHT_CUDA_COMPAT_INFO"
	.align	4
        /*0000*/ 	.byte	0x02, 0x09, 0x00, 0x00, 0x02, 0x02, 0x01, 0x00, 0x02, 0x05, 0x05, 0x00, 0x03, 0x07, 0x01, 0x01
        /*0010*/ 	.byte	0x02, 0x03, 0x00, 0x00, 0x02, 0x06, 0x01, 0x00, 0x04, 0x0b, 0x08, 0x00, 0x09, 0x00, 0x00, 0x00
        /*0020*/ 	.byte	0x00, 0x00, 0x00, 0x00


//--------------------- .nv.info._ZN3cub18CUB_300001_SM_10006detail4scan16DeviceScanKernelINS2_10policy_hubIiiimN4cuda3std3__44plusIvEEE10Policy1000EN6thrust24THRUST_300001_SM_1000_NS6detail15normal_iteratorINSD_10device_ptrIiEEEESI_NS0_13ScanTileStateIiLb1EEES9_NS1_10InputValueIiPiEEmiLb0EiEEvT0_T1_T2_iT3_T4_T5_ --------------------------
	.section	.nv.info._ZN3cub18CUB_300001_SM_10006detail4scan16DeviceScanKernelINS2_10policy_hubIiiimN4cuda3std3__44plusIvEEE10Policy1000EN6thrust24THRUST_300001_SM_1000_NS6detail15normal_iteratorINSD_10device_ptrIiEEEESI_NS0_13ScanTileStateIiLb1EEES9_NS1_10InputValueIiPiEEmiLb0EiEEvT0_T1_T2_iT3_T4_T5_,"",@"SHT_CUDA_INFO"
	.sectionflags	@""
	.align	4


	//----- nvinfo : EIATTR_CUDA_API_VERSION
	.align		4
        /*0000*/ 	.byte	0x04, 0x37
        /*0002*/ 	.short	(.L_94 - .L_93)
.L_93:
        /*0004*/ 	.word	0x00000082


	//----- nvinfo : EIATTR_KPARAM_INFO
	.align		4
.L_94:
        /*0008*/ 	.byte	0x04, 0x17
        /*000a*/ 	.short	(.L_96 - .L_95)
.L_95:
        /*000c*/ 	.word	0x00000000
        /*0010*/ 	.short	0x0006
        /*0012*/ 	.short	0x0030
        /*0014*/ 	.byte	0x00, 0xf0, 0x21, 0x00


	//----- nvinfo : EIATTR_KPARAM_INFO
	.align		4
.L_96:
        /*0018*/ 	.byte	0x04, 0x17
        /*001a*/ 	.short	(.L_98 - .L_97)
.L_97:
        /*001c*/ 	.word	0x00000000
        /*0020*/ 	.short	0x0005
        /*0022*/ 	.short	0x0020
        /*0024*/ 	.byte	0x00, 0xf0, 0x41, 0x00


	//----- nvinfo : EIATTR_KPARAM_INFO
	.align		4
.L_98:
        /*0028*/ 	.byte	0x04, 0x17
        /*002a*/ 	.short	(.L_100 - .L_99)
.L_99:
        /*002c*/ 	.word	0x00000000
        /*0030*/ 	.short	0x0004
        /*0032*/ 	.short	0x001c
        /*0034*/ 	.byte	0x00, 0xf0, 0x05, 0x00


	//----- nvinfo : EIATTR_KPARAM_INFO
	.align		4
.L_100:
        /*0038*/ 	.byte	0x04, 0x17
        /*003a*/ 	.short	(.L_102 - .L_101)
.L_101:
        /*003c*/ 	.word	0x00000000
        /*0040*/ 	.short	0x0003
        /*0042*/ 	.short	0x0018
        /*0044*/ 	.byte	0x00, 0xf0, 0x11, 0x00


	//----- nvinfo : EIATTR_KPARAM_INFO
	.align		4
.L_102:
        /*0048*/ 	.byte	0x04, 0x17
        /*004a*/ 	.short	(.L_104 - .L_103)
.L_103:
        /*004c*/ 	.word	0x00000000
        /*0050*/ 	.short	0x0002
        /*0052*/ 	.short	0x0010
        /*0054*/ 	.byte	0x00, 0xf0, 0x21, 0x00


	//----- nvinfo : EIATTR_KPARAM_INFO
	.align		4
.L_104:
        /*0058*/ 	.byte	0x04, 0x17
        /*005a*/ 	.short	(.L_106 - .L_105)
.L_105:
        /*005c*/ 	.word	0x00000000
        /*0060*/ 	.short	0x0001
        /*0062*/ 	.short	0x0008
        /*0064*/ 	.byte	0x00, 0xf0, 0x21, 0x00


	//----- nvinfo : EIATTR_KPARAM_INFO
	.align		4
.L_106:
        /*0068*/ 	.byte	0x04, 0x17
        /*006a*/ 	.short	(.L_108 - .L_107)
.L_107:
        /*006c*/ 	.word	0x00000000
        /*0070*/ 	.short	0x0000
        /*0072*/ 	.short	0x0000
        /*0074*/ 	.byte	0x00, 0xf0, 0x21, 0x00


	//----- nvinfo : EIATTR_SPARSE_MMA_MASK
	.align		4
.L_108:
        /*0078*/ 	.byte	0x03, 0x50
        /*007a*/ 	.short	0x0000


	//----- nvinfo : EIATTR_MAXREG_COUNT
	.align		4
        /*007c*/ 	.byte	0x03, 0x1b
        /*007e*/ 	.short	0x0080


	//----- nvinfo : EIATTR_NUM_BARRIERS
	.align		4
        /*0080*/ 	.byte	0x02, 0x4c
        /*0082*/ 	.byte	0x01
	.zero		1


	//----- nvinfo : EIATTR_MERCURY_ISA_VERSION
	.align		4
        /*0084*/ 	.byte	0x03, 0x5f
        /*0086*/ 	.short	0x0101


	//----- nvinfo : EIATTR_COOP_GROUP_MASK_REGIDS
	.align		4
        /*0088*/ 	.byte	0x04, 0x29
        /*008a*/ 	.short	(.L_110 - .L_109)


	//   ....[0]....
.L_109:
        /*008c*/ 	.word	0xffffffff


	//   ....[1]....
        /*0090*/ 	.word	0xffffffff


	//   ....[2]....
        /*0094*/ 	.word	0xffffffff


	//   ....[3]....
        /*0098*/ 	.word	0xffffffff


	//   ....[4]....
        /*009c*/ 	.word	0xffffffff


	//   ....[5]....
        /*00a0*/ 	.word	0xffffffff


	//   ....[6]....
        /*00a4*/ 	.word	0xffffffff


	//   ....[7]....
        /*00a8*/ 	.word	0xffffffff


	//   ....[8]....
        /*00ac*/ 	.word	0xffffffff


	//   ....[9]....
        /*00b0*/ 	.word	0xffffffff


	//   ....[10]....
        /*00b4*/ 	.word	0xffffffff


	//   ....[11]....
        /*00b8*/ 	.word	0xffffffff


	//   ....[12]....
        /*00bc*/ 	.word	0xffffffff


	//   ....[13]....
        /*00c0*/ 	.word	0xffffffff


	//   ....[14]....
        /*00c4*/ 	.word	0xffffffff


	//   ....[15]....
        /*00c8*/ 	.word	0xffffffff


	//   ....[16]....
        /*00cc*/ 	.word	0xffffffff


	//   ....[17]....
        /*00d0*/ 	.word	0xffffffff


	//   ....[18]....
        /*00d4*/ 	.word	0xffffffff


	//   ....[19]....
        /*00d8*/ 	.word	0xffffffff


	//   ....[20]....
        /*00dc*/ 	.word	0xffffffff


	//   ....[21]....
        /*00e0*/ 	.word	0xffffffff


	//   ....[22]....
        /*00e4*/ 	.word	0xffffffff


	//   ....[23]....
        /*00e8*/ 	.word	0xffffffff


	//   ....[24]....
        /*00ec*/ 	.word	0xffffffff


	//   ....[25]....
        /*00f0*/ 	.word	0xffffffff


	//   ....[26]....
        /*00f4*/ 	.word	0xffffffff


	//   ....[27]....
        /*00f8*/ 	.word	0xffffffff


	//   ....[28]....
        /*00fc*/ 	.word	0xffffffff


	//   ....[29]....
        /*0100*/ 	.word	0xffffffff


	//   ....[30]....
        /*0104*/ 	.word	0xffffffff


	//   ....[31]....
        /*0108*/ 	.word	0xffffffff


	//   ....[32]....
        /*010c*/ 	.word	0xffffffff


	//   ....[33]....
        /*0110*/ 	.word	0xffffffff


	//   ....[34]....
        /*0114*/ 	.word	0xffffffff


	//   ....[35]....
        /*0118*/ 	.word	0xffffffff


	//   ....[36]....
        /*011c*/ 	.word	0xffffffff


	//   ....[37]....
        /*0120*/ 	.word	0xffffffff


	//   ....[38]....
        /*0124*/ 	.word	0xffffffff


	//   ....[39]....
        /*0128*/ 	.word	0xffffffff


	//   ....[40]....
        /*012c*/ 	.word	0xffffffff


	//   ....[41]....
        /*0130*/ 	.word	0xffffffff


	//   ....[42]....
        /*0134*/ 	.word	0xffffffff


	//   ....[43]....
        /*0138*/ 	.word	0xffffffff


	//   ....[44]....
        /*013c*/ 	.word	0xffffffff


	//   ....[45]....
        /*0140*/ 	.word	0xffffffff


	//   ....[46]....
        /*0144*/ 	.word	0xffffffff


	//   ....[47]....
        /*0148*/ 	.word	0xffffffff


	//   ....[48]....
        /*014c*/ 	.word	0xffffffff


	//   ....[49]....
        /*0150*/ 	.word	0xffffffff


	//   ....[50]....
        /*0154*/ 	.word	0xffffffff


	//   ....[51]....
        /*0158*/ 	.word	0xffffffff


	//   ....[52]....
        /*015c*/ 	.word	0xffffffff


	//   ....[53]....
        /*0160*/ 	.word	0xffffffff


	//   ....[54]....
        /*0164*/ 	.word	0xffffffff


	//   ....[55]....
        /*0168*/ 	.word	0xffffffff


	//   ....[56]....
        /*016c*/ 	.word	0xffffffff


	//   ....[57]....
        /*0170*/ 	.word	0xffffffff


	//   ....[58]....
        /*0174*/ 	.word	0xffffffff


	//   ....[59]....
        /*0178*/ 	.word	0xffffffff


	//   ....[60]....
        /*017c*/ 	.word	0x0500000a


	//   ....[61]....
        /*0180*/ 	.word	0x0500000a


	//   ....[62]....
        /*0184*/ 	.word	0x0500000a


	//   ....[63]....
        /*0188*/ 	.word	0x0500000a


	//   ....[64]....
        /*018c*/ 	.word	0x0500000a


	//   ....[65]....
        /*0190*/ 	.word	0x0500000a


	//   ....[66]....
        /*0194*/ 	.word	0x0500000a


	//   ....[67]....
        /*0198*/ 	.word	0x0500000a


	//   ....[68]....
        /*019c*/ 	.word	0x0500000a


	//   ....[69]....
        /*01a0*/ 	.word	0x0500000a


	//   ....[70]....
        /*01a4*/ 	.word	0x0500000a


	//   ....[71]....
        /*01a8*/ 	.word	0x0500000a


	//   ....[72]....
        /*01ac*/ 	.word	0x0500000a


	//   ....[73]....
        /*01b0*/ 	.word	0x0500000a


	//   ....[74]....
        /*01b4*/ 	.word	0x0500000a


	//   ....[75]....
        /*01b8*/ 	.word	0x0500000a


	//   ....[76]....
        /*01bc*/ 	.word	0x0500000a


	//   ....[77]....
        /*01c0*/ 	.word	0x0500000a


	//   ....[78]....
        /*01c4*/ 	.word	0x0500000a


	//   ....[79]....
        /*01c8*/ 	.word	0x0500000a


	//   ....[80]....
        /*01cc*/ 	.word	0x0500000a


	//   ....[81]....
        /*01d0*/ 	.word	0x0500000a


	//   ....[82]....
        /*01d4*/ 	.word	0x0500000a


	//   ....[83]....
        /*01d8*/ 	.word	0x0500000a


	//   ....[84]....
        /*01dc*/ 	.word	0x0500000a


	//   ....[85]....
        /*01e0*/ 	.word	0x0500000a


	//   ....[86]....
        /*01e4*/ 	.word	0x0500000a


	//   ....[87]....
        /*01e8*/ 	.word	0x0500000a


	//   ....[88]....
        /*01ec*/ 	.word	0x0500000a


	//   ....[89]....
        /*01f0*/ 	.word	0x0500000a


	//   ....[90]....
        /*01f4*/ 	.word	0x0500000a


	//   ....[91]....
        /*01f8*/ 	.word	0x0500000a


	//   ....[92]....
        /*01fc*/ 	.word	0x0500000a


	//   ....[93]....
        /*0200*/ 	.word	0x0500000a


	//   ....[94]....
        /*0204*/ 	.word	0x0500000a


	//   ....[95]....
        /*0208*/ 	.word	0x0500000a


	//----- nvinfo : EIATTR_COOP_GROUP_INSTR_OFFSETS
	.align		4
.L_110:
        /*020c*/ 	.byte	0x04, 0x28
        /*020e*/ 	.short	(.L_112 - .L_111)


	//   ....[0]....
.L_111:
        /*0210*/ 	.word	0x000004d0


	//   ....[1]....
        /*0214*/ 	.word	0x000006f0


	//   ....[2]....
        /*0218*/ 	.word	0x00000710


	//   ....[3]....
        /*021c*/ 	.word	0x00000730


	//   ....[4]....
        /*0220*/ 	.word	0x00000750


	//   ....[5]....
        /*0224*/ 	.word	0x00000770


	//   ....[6]....
        /*0228*/ 	.word	0x00000b80


	//   ....[7]....
        /*022c*/ 	.word	0x00000ba0


	//   ....[8]....
        /*0230*/ 	.word	0x00000bc0


	//   ....[9]....
        /*0234*/ 	.word	0x00000be0


	//   ....[10]....
        /*0238*/ 	.word	0x00000c00


	//   ....[11]....
        /*023c*/ 	.word	0x00001000


	//   ....[12]....
        /*0240*/ 	.word	0x00001090


	//   ....[13]....
        /*0244*/ 	.word	0x000010f0


	//   ....[14]....
        /*0248*/ 	.word	0x00001160


	//   ....[15]....
        /*024c*/ 	.word	0x000011c0


	//   ....[16]....
        /*0250*/ 	.word	0x00001210


	//   ....[17]....
        /*0254*/ 	.word	0x00001270


	//   ....[18]....
        /*0258*/ 	.word	0x000012c0


	//   ....[19]....
        /*025c*/ 	.word	0x000012e0


	//   ....[20]....
        /*0260*/ 	.word	0x000013a0


	//   ....[21]....
        /*0264*/ 	.word	0x00001430


	//   ....[22]....
        /*0268*/ 	.word	0x00001480


	//   ....[23]....
        /*026c*/ 	.word	0x000014e0


	//   ....[24]....
        /*0270*/ 	.word	0x00001540


	//   ....[25]....
        /*0274*/ 	.word	0x00001580


	//   ....[26]....
        /*0278*/ 	.word	0x000015c0


	//   ....[27]....
        /*027c*/ 	.word	0x00001600


	//   ....[28]....
        /*0280*/ 	.word	0x00001610


	//   ....[29]....
        /*0284*/ 	.word	0x00001a50


	//   ....[30]....
        /*0288*/ 	.word	0x00002430


	//   ....[31]....
        /*028c*/ 	.word	0x00002650


	//   ....[32]....
        /*0290*/ 	.word	0x00002670


	//   ....[33]....
        /*0294*/ 	.word	0x00002690


	//   ....[34]....
        /*0298*/ 	.word	0x000026b0


	//   ....[35]....
        /*029c*/ 	.word	0x000026d0


	//   ....[36]....
        /*02a0*/ 	.word	0x00002a60


	//   ....[37]....
        /*02a4*/ 	.word	0x00002a80


	//   ....[38]....
        /*02a8*/ 	.word	0x00002aa0


	//   ....[39]....
        /*02ac*/ 	.word	0x00002ac0


	//   ....[40]....
        /*02b0*/ 	.word	0x00002ae0


	//   ....[41]....
        /*02b4*/ 	.word	0x00002ee0


	//   ....[42]....
        /*02b8*/ 	.word	0x00002f70


	//   ....[43]....
        /*02bc*/ 	.word	0x00002fd0


	//   ....[44]....
        /*02c0*/ 	.word	0x00003030


	//   ....[45]....
        /*02c4*/ 	.word	0x00003090


	//   ....[46]....
        /*02c8*/ 	.word	0x000030f0


	//   ....[47]....
        /*02cc*/ 	.word	0x00003140


	//   ....[48]....
        /*02d0*/ 	.word	0x000031b0


	//   ....[49]....
        /*02d4*/ 	.word	0x000031c0


	//   ....[50]....
        /*02d8*/ 	.word	0x00003280


	//   ....[51]....
        /*02dc*/ 	.word	0x00003310


	//   ....[52]....
        /*02e0*/ 	.word	0x00003360


	//   ....[53]....
        /*02e4*/ 	.word	0x000033d0


	//   ....[54]....
        /*02e8*/ 	.word	0x00003430


	//   ....[55]....
        /*02ec*/ 	.word	0x00003480


	//   ....[56]....
        /*02f0*/ 	.word	0x000034c0


	//   ....[57]....
        /*02f4*/ 	.word	0x00003520


	//   ....[58]....
        /*02f8*/ 	.word	0x00003530


	//   ....[59]....
        /*02fc*/ 	.word	0x000039a0


	//   ....[60]....
        /*0300*/ 	.word	0x00003f30


	//   ....[61]....
        /*0304*/ 	.word	0x00003fb0


	//   ....[62]....
        /*0308*/ 	.word	0x00004040


	//   ....[63]....
        /*030c*/ 	.word	0x00004120


	//   ....[64]....
        /*0310*/ 	.word	0x000041a0


	//   ....[65]....
        /*0314*/ 	.word	0x00004230


	//   ....[66]....
        /*0318*/ 	.word	0x000042b0


	//   ....[67]....
        /*031c*/ 	.word	0x00004330


	//   ....[68]....
        /*0320*/ 	.word	0x00004360


	//   ....[69]....
        /*0324*/ 	.word	0x00004430


	//   ....[70]....
        /*0328*/ 	.word	0x000044b0


	//   ....[71]....
        /*032c*/ 	.word	0x00004530


	//   ....[72]....
        /*0330*/ 	.word	0x000045e0


	//   ....[73]....
        /*0334*/ 	.word	0x00004670


	//   ....[74]....
        /*0338*/ 	.word	0x000046f0


	//   ....[75]....
        /*033c*/ 	.word	0x00004760


	//   ....[76]....
        /*0340*/ 	.word	0x000047e0


	//   ....[77]....
        /*0344*/ 	.word	0x00004840


	//   ....[78]....
        /*0348*/ 	.word	0x000048b0


	//   ....[79]....
        /*034c*/ 	.word	0x00004930


	//   ....[80]....
        /*0350*/ 	.word	0x000049d0


	//   ....[81]....
        /*0354*/ 	.word	0x00004a90


	//   ....[82]....
        /*0358*/ 	.word	0x00004b30


	//   ....[83]....
        /*035c*/ 	.word	0x00004bc0


	//   ....[84]....
        /*0360*/ 	.word	0x00004c50


	//   ....[85]....
        /*0364*/ 	.word	0x00004cc0


	//   ....[86]....
        /*0368*/ 	.word	0x00004cf0


	//   ....[87]....
        /*036c*/ 	.word	0x00004dc0


	//   ....[88]....
        /*0370*/ 	.word	0x00004e40


	//   ....[89]....
        /*0374*/ 	.word	0x00004ec0


	//   ....[90]....
        /*0378*/ 	.word	0x00004f80


	//   ....[91]....
        /*037c*/ 	.word	0x00005020


	//   ....[92]....
        /*0380*/ 	.word	0x000050b0


	//   ....[93]....
        /*0384*/ 	.word	0x00005140


	//   ....[94]....
        /*0388*/ 	.word	0x000051d0


	//   ....[95]....
        /*038c*/ 	.word	0x00005230


	//----- nvinfo : EIATTR_VRC_CTA_INIT_COUNT
	.align		4
.L_112:
        /*0390*/ 	.byte	0x02, 0x4a
	.zero		1
	.zero		1


	//----- nvinfo : EIATTR_EXIT_INSTR_OFFSETS
	.align		4
        /*0394*/ 	.byte	0x04, 0x1c
        /*0396*/ 	.short	(.L_114 - .L_113)


	//   ....[0]....
.L_113:
        /*0398*/ 	.word	0x00001ce0


	//   ....[1]....
        /*039c*/ 	.word	0x00001d10


	//   ....[2]....
        /*03a0*/ 	.word	0x00003ec0


	//   ....[3]....
        /*03a4*/ 	.word	0x00003ee0


	//----- nvinfo : EIATTR_MAX_THREADS
	.align		4
.L_114:
        /*03a8*/ 	.byte	0x04, 0x05
        /*03aa*/ 	.short	(.L_116 - .L_115)
.L_115:
        /*03ac*/ 	.word	0x000001a0
        /*03b0*/ 	.word	0x00000001
        /*03b4*/ 	.word	0x00000001


	//----- nvinfo : EIATTR_CRS_STACK_SIZE
	.align		4
.L_116:
        /*03b8*/ 	.byte	0x04, 0x1e
        /*03ba*/ 	.short	(.L_118 - .L_117)
.L_117:
        /*03bc*/ 	.word	0x00000000


	//----- nvinfo : EIATTR_CBANK_PARAM_SIZE
	.align		4
.L_118:
        /*03c0*/ 	.byte	0x03, 0x19
        /*03c2*/ 	.short	0x0038


	//----- nvinfo : EIATTR_PARAM_CBANK
	.align		4
        /*03c4*/ 	.byte	0x04, 0x0a
        /*03c6*/ 	.short	(.L_120 - .L_119)
	.align		4
.L_119:
        /*03c8*/ 	.word	index@(.nv.constant0._ZN3cub18CUB_300001_SM_10006detail4scan16DeviceScanKernelINS2_10policy_hubIiiimN4cuda3std3__44plusIvEEE10Policy1000EN6thrust24THRUST_300001_SM_1000_NS6detail15normal_iteratorINSD_10device_ptrIiEEEESI_NS0_13ScanTileStateIiLb1EEES9_NS1_10InputValueIiPiEEmiLb0EiEEvT0_T1_T2_iT3_T4_T5_)
        /*03cc*/ 	.short	0x0380
        /*03ce*/ 	.short	0x0038


	//----- nvinfo : EIATTR_SW_WAR
	.align		4
.L_120:
        /*03d0*/ 	.byte	0x04, 0x36
        /*03d2*/ 	.short	(.L_122 - .L_121)
.L_121:
        /*03d4*/ 	.word	0x00000008
.L_122:


//--------------------- .nv.info._ZN3cub18CUB_300001_SM_10006detail4scan16DeviceScanKernelINS2_10policy_hubIiiijN4cuda3std3__44plusIvEEE10Policy1000EN6thrust24THRUST_300001_SM_1000_NS6detail15normal_iteratorINSD_10device_ptrIiEEEESI_NS0_13ScanTileStateIiLb1EEES9_NS1_10InputValueIiPiEEjiLb0EiEEvT0_T1_T2_iT3_T4_T5_ --------------------------
	.section	.nv.info._ZN3cub18CUB_300001_SM_10006detail4scan16DeviceScanKernelINS2_10policy_hubIiiijN4cuda3std3__44plusIvEEE10Policy1000EN6thrust24THRUST_300001_SM_1000_NS6detail15normal_iteratorINSD_10device_ptrIiEEEESI_NS0_13ScanTileStateIiLb1EEES9_NS1_10InputValueIiPiEEjiLb0EiEEvT0_T1_T2_iT3_T4_T5_,"",@"SHT_CUDA_INFO"
	.sectionflags	@""
	.align	4


	//----- nvinfo : EIATTR_CUDA_API_VERSION
	.align		4
        /*0000*/ 	.byte	0x04, 0x37
        /*0002*/ 	.short	(.L_124 - .L_123)
.L_123:
        /*0004*/ 	.word	0x00000082


	//----- nvinfo : EIATTR_KPARAM_INFO
	.align		4
.L_124:
        /*0008*/ 	.byte	0x04, 0x17
        /*000a*/ 	.short	(.L_126 - .L_125)
.L_125:
        /*000c*/ 	.word	0x00000000
        /*0010*/ 	.short	0x0006
        /*0012*/ 	.short	0x0030
        /*0014*/ 	.byte	0x00, 0xf0, 0x11, 0x00


	//----- nvinfo : EIATTR_KPARAM_INFO
	.align		4
.L_126:
        /*0018*/ 	.byte	0x04, 0x17
        /*001a*/ 	.short	(.L_128 - .L_127)
.L_127:
        /*001c*/ 	.word	0x00000000
        /*0020*/ 	.short	0x0005
        /*0022*/ 	.short	0x0020
        /*0024*/ 	.byte	0x00, 0xf0, 0x41, 0x00


	//----- nvinfo : EIATTR_KPARAM_INFO
	.align		4
.L_128:
        /*0028*/ 	.byte	0x04, 0x17
        /*002a*/ 	.short	(.L_130 - .L_129)
.L_129:
        /*002c*/ 	.word	0x00000000
        /*0030*/ 	.short	0x0004
        /*0032*/ 	.short	0x001c
        /*0034*/ 	.byte	0x00, 0xf0, 0x05, 0x00


	//----- nvinfo : EIATTR_KPARAM_INFO
	.align		4
.L_130:
        /*0038*/ 	.byte	0x04, 0x17
        /*003a*/ 	.short	(.L_132 - .L_131)
.L_131:
        /*003c*/ 	.word	0x00000000
        /*0040*/ 	.short	0x0003
        /*0042*/ 	.short	0x0018
        /*0044*/ 	.byte	0x00, 0xf0, 0x11, 0x00


	//----- nvinfo : EIATTR_KPARAM_INFO
	.align		4
.L_132:
        /*0048*/ 	.byte	0x04, 0x17
        /*004a*/ 	.short	(.L_134 - .L_133)
.L_133:
        /*004c*/ 	.word	0x00000000
        /*0050*/ 	.short	0x0002
        /*0052*/ 	.short	0x0010
        /*0054*/ 	.byte	0x00, 0xf0, 0x21, 0x00


	//----- nvinfo : EIATTR_KPARAM_INFO
	.align		4
.L_134:
        /*0058*/ 	.byte	0x04, 0x17
        /*005a*/ 	.short	(.L_136 - .L_135)
.L_135:
        /*005c*/ 	.word	0x00000000
        /*0060*/ 	.short	0x0001
        /*0062*/ 	.short	0x0008
        /*0064*/ 	.byte	0x00, 0xf0, 0x21, 0x00


	//----- nvinfo : EIATTR_KPARAM_INFO
	.align		4
.L_136:
        /*0068*/ 	.byte	0x04, 0x17
        /*006a*/ 	.short	(.L_138 - .L_137)
.L_137:
        /*006c*/ 	.word	0x00000000
        /*0070*/ 	.short	0x0000
        /*0072*/ 	.short	0x0000
        /*0074*/ 	.byte	0x00, 0xf0, 0x21, 0x00


	//----- nvinfo : EIATTR_SPARSE_MMA_MASK
	.align		4
.L_138:
        /*0078*/ 	.byte	0x03, 0x50
        /*007a*/ 	.short	0x0000


	//----- nvinfo : EIATTR_MAXREG_COUNT
	.align		4
        /*007c*/ 	.byte	0x03, 0x1b
        /*007e*/ 	.short	0x00a8


	//----- nvinfo : EIATTR_NUM_BARRIERS
	.align		4
        /*0080*/ 	.byte	0x02, 0x4c
        /*0082*/ 	.byte	0x01
	.zero		1


	//----- nvinfo : EIATTR_MERCURY_ISA_VERSION
	.align		4
        /*0084*/ 	.byte	0x03, 0x5f
        /*0086*/ 	.short	0x0101


	//----- nvinfo : EIATTR_UNUSED_LOAD_BYTE_OFFSET
	.align		4
        /*0088*/ 	.byte	0x04, 0x44
        /*008a*/ 	.short	(.L_140 - .L_139)


	//   ....[0]....
.L_139:
        /*008c*/ 	.word	0x00002a80
        /*0090*/ 	.word	0x00000fff


	//----- nvinfo : EIATTR_COOP_GROUP_MASK_REGIDS
	.align		4
.L_140:
        /*0094*/ 	.byte	0x04, 0x29
        /*0096*/ 	.short	(.L_142 - .L_141)


	//   ....[0]....
.L_141:
        /*0098*/ 	.word	0xffffffff


	//   ....[1]....
        /*009c*/ 	.word	0xffffffff


	//   ....[2]....
        /*00a0*/ 	.word	0xffffffff


	//   ....[3]....
        /*00a4*/ 	.word	0xffffffff


	//   ....[4]....
        /*00a8*/ 	.word	0xffffffff


	//   ....[5]....
        /*00ac*/ 	.word	0xffffffff


	//   ....[6]....
        /*00b0*/ 	.word	0xffffffff


	//   ....[7]....
        /*00b4*/ 	.word	0xffffffff


	//   ....[8]....
        /*00b8*/ 	.word	0xffffffff


	//   ....[9]....
        /*00bc*/ 	.word	0xffffffff


	//   ....[10]....
        /*00c0*/ 	.word	0xffffffff


	//   ....[11]....
        /*00c4*/ 	.word	0xffffffff


	//   ....[12]....
        /*00c8*/ 	.word	0xffffffff


	//   ....[13]....
        /*00cc*/ 	.word	0xffffffff


	//   ....[14]....
        /*00d0*/ 	.word	0xffffffff


	//   ....[15]....
        /*00d4*/ 	.word	0xffffffff


	//   ....[16]....
        /*00d8*/ 	.word	0xffffffff


	//   ....[17]....
        /*00dc*/ 	.word	0xffffffff


	//   ....[18]....
        /*00e0*/ 	.word	0xffffffff


	//   ....[19]....
        /*00e4*/ 	.word	0xffffffff


	//   ....[20]....
        /*00e8*/ 	.word	0xffffffff


	//   ....[21]....
        /*00ec*/ 	.word	0xffffffff


	//   ....[22]....
        /*00f0*/ 	.word	0xffffffff


	//   ....[23]....
        /*00f4*/ 	.word	0xffffffff


	//   ....[24]....
        /*00f8*/ 	.word	0xffffffff


	//   ....[25]....
        /*00fc*/ 	.word	0xffffffff


	//   ....[26]....
        /*0100*/ 	.word	0xffffffff


	//   ....[27]....
        /*0104*/ 	.word	0xffffffff


	//   ....[28]....
        /*0108*/ 	.word	0xffffffff


	//   ....[29]....
        /*010c*/ 	.word	0xffffffff


	//   ....[30]....
        /*0110*/ 	.word	0xffffffff


	//   ....[31]....
        /*0114*/ 	.word	0xffffffff


	//   ....[32]....
        /*0118*/ 	.word	0xffffffff


	//   ....[33]....
        /*011c*/ 	.word	0xffffffff


	//   ....[34]....
        /*0120*/ 	.word	0xffffffff


	//   ....[35]....
        /*0124*/ 	.word	0xffffffff


	//   ....[36]....
        /*0128*/ 	.word	0xffffffff


	//   ....[37]....
        /*012c*/ 	.word	0xffffffff


	//   ....[38]....
        /*0130*/ 	.word	0xffffffff


	//   ....[39]....
        /*0134*/ 	.word	0xffffffff


	//   ....[40]....
        /*0138*/ 	.word	0xffffffff


	//   ....[41]....
        /*013c*/ 	.word	0xffffffff


	//   ....[42]....
        /*0140*/ 	.word	0xffffffff


	//   ....[43]....
        /*0144*/ 	.word	0xffffffff


	//   ....[44]....
        /*0148*/ 	.word	0xffffffff


	//   ....[45]....
        /*014c*/ 	.word	0xffffffff


	//   ....[46]....
        /*0150*/ 	.word	0xffffffff


	//   ....[47]....
        /*0154*/ 	.word	0xffffffff


	//   ....[48]....
        /*0158*/ 	.word	0xffffffff


	//   ....[49]....
        /*015c*/ 	.word	0xffffffff


	//   ....[50]....
        /*0160*/ 	.word	0xffffffff


	//   ....[51]....
        /*0164*/ 	.word	0xffffffff


	//   ....[52]....
        /*0168*/ 	.word	0xffffffff


	//   ....[53]....
        /*016c*/ 	.word	0xffffffff


	//   ....[54]....
        /*0170*/ 	.word	0xffffffff


	//   ....[55]....
        /*0174*/ 	.word	0xffffffff


	//   ....[56]....
        /*0178*/ 	.word	0xffffffff


	//   ....[57]....
        /*017c*/ 	.word	0xffffffff


	//   ....[58]....
        /*0180*/ 	.word	0xffffffff


	//   ....[59]....
        /*0184*/ 	.word	0xffffffff


	//   ....[60]....
        /*0188*/ 	.word	0x05000015


	//   ....[61]....
        /*018c*/ 	.word	0x05000015


	//   ....[62]....
        /*0190*/ 	.word	0x05000015


	//   ....[63]....
        /*0194*/ 	.word	0x05000015


	//   ....[64]....
        /*0198*/ 	.word	0x05000015


	//   ....[65]....
        /*019c*/ 	.word	0x05000015


	//   ....[66]....
        /*01a0*/ 	.word	0x05000015


	//   ....[67]....
        /*01a4*/ 	.word	0x05000015


	//   ....[68]....
        /*01a8*/ 	.word	0x05000015


	//   ....[69]....
        /*01ac*/ 	.word	0x05000015


	//   ....[70]....
        /*01b0*/ 	.word	0x05000015


	//   ....[71]....
        /*01b4*/ 	.word	0x05000015


	//   ....[72]....
        /*01b8*/ 	.word	0x05000015


	//   ....[73]....
        /*01bc*/ 	.word	0x05000015


	//   ....[74]....
        /*01c0*/ 	.word	0x05000015


	//   ....[75]....
        /*01c4*/ 	.word	0x05000015


	//   ....[76]....
        /*01c8*/ 	.word	0x05000015


	//   ....[77]....
        /*01cc*/ 	.word	0x05000015


	//   ....[78]....
        /*01d0*/ 	.word	0x05000015


	//   ....[79]....
        /*01d4*/ 	.word	0x05000015


	//   ....[80]....
        /*01d8*/ 	.word	0x05000015


	//   ....[81]....
        /*01dc*/ 	.word	0x05000015


	//   ....[82]....
        /*01e0*/ 	.word	0x05000015


	//   ....[83]....
        /*01e4*/ 	.word	0x05000015


	//   ....[84]....
        /*01e8*/ 	.word	0x05000015


	//   ....[85]....
        /*01ec*/ 	.word	0x05000015


	//   ....[86]....
        /*01f0*/ 	.word	0x05000015


	//   ....[87]....
        /*01f4*/ 	.word	0x05000015


	//   ....[88]....
        /*01f8*/ 	.word	0x05000015


	//   ....[89]....
        /*01fc*/ 	.word	0x05000015


	//   ....[90]....
        /*0200*/ 	.word	0x05000015


	//   ....[91]....
        /*0204*/ 	.word	0x05000015


	//   ....[92]....
        /*0208*/ 	.word	0x05000015


	//   ....[93]....
        /*020c*/ 	.word	0x05000015


	//   ....[94]....
        /*0210*/ 	.word	0x05000015


	//   ....[95]....
        /*0214*/ 	.word	0x05000015


	//----- nvinfo : EIATTR_COOP_GROUP_INSTR_OFFSETS
	.align		4
.L_142:
        /*0218*/ 	.byte	0x04, 0x28
        /*021a*/ 	.short	(.L_144 - .L_143)


	//   ....[0]....
.L_143:
        /*021c*/ 	.word	0x00000510


	//   ....[1]....
        /*0220*/ 	.word	0x000006d0


	//   ....[2]....
        /*0224*/ 	.word	0x000006f0


	//   ....[3]....
        /*0228*/ 	.word	0x00000710


	//   ....[4]....
        /*022c*/ 	.word	0x00000730


	//   ....[5]....
        /*0230*/ 	.word	0x00000750


	//   ....[6]....
        /*0234*/ 	.word	0x00000b40


	//   ....[7]....
        /*0238*/ 	.word	0x00000b60


	//   ....[8]....
        /*023c*/ 	.word	0x00000b80


	//   ....[9]....
        /*0240*/ 	.word	0x00000ba0


	//   ....[10]....
        /*0244*/ 	.word	0x00000bc0


	//   ....[11]....
        /*0248*/ 	.word	0x00000f70


	//   ....[12]....
        /*024c*/ 	.word	0x00001140


	//   ....[13]....
        /*0250*/ 	.word	0x000011a0


	//   ....[14]....
        /*0254*/ 	.word	0x00001240


	//   ....[15]....
        /*0258*/ 	.word	0x000012b0


	//   ....[16]....
        /*025c*/ 	.word	0x00001300


	//   ....[17]....
        /*0260*/ 	.word	0x00001340


	//   ....[18]....
        /*0264*/ 	.word	0x00001380


	//   ....[19]....
        /*0268*/ 	.word	0x00001390


	//   ....[20]....
        /*026c*/ 	.word	0x00001470


	//   ....[21]....
        /*0270*/ 	.word	0x00001640


	//   ....[22]....
        /*0274*/ 	.word	0x00001690


	//   ....[23]....
        /*0278*/ 	.word	0x000016f0


	//   ....[24]....
        /*027c*/ 	.word	0x00001750


	//   ....[25]....
        /*0280*/ 	.word	0x00001790


	//   ....[26]....
        /*0284*/ 	.word	0x000017d0


	//   ....[27]....
        /*0288*/ 	.word	0x00001810


	//   ....[28]....
        /*028c*/ 	.word	0x00001820


	//   ....[29]....
        /*0290*/ 	.word	0x00001cd0


	//   ....[30]....
        /*0294*/ 	.word	0x000027b0


	//   ....[31]....
        /*0298*/ 	.word	0x00002970


	//   ....[32]....
        /*029c*/ 	.word	0x00002990


	//   ....[33]....
        /*02a0*/ 	.word	0x000029b0


	//   ....[34]....
        /*02a4*/ 	.word	0x000029d0


	//   ....[35]....
        /*02a8*/ 	.word	0x000029f0


	//   ....[36]....
        /*02ac*/ 	.word	0x00002d70


	//   ....[37]....
        /*02b0*/ 	.word	0x00002d90


	//   ....[38]....
        /*02b4*/ 	.word	0x00002db0


	//   ....[39]....
        /*02b8*/ 	.word	0x00002dd0


	//   ....[40]....
        /*02bc*/ 	.word	0x00002df0


	//   ....[41]....
        /*02c0*/ 	.word	0x000031a0


	//   ....[42]....
        /*02c4*/ 	.word	0x00003370


	//   ....[43]....
        /*02c8*/ 	.word	0x000033d0


	//   ....[44]....
        /*02cc*/ 	.word	0x00003440


	//   ....[45]....
        /*02d0*/ 	.word	0x000034b0


	//   ....[46]....
        /*02d4*/ 	.word	0x00003500


	//   ....[47]....
        /*02d8*/ 	.word	0x00003550


	//   ....[48]....
        /*02dc*/ 	.word	0x000035b0


	//   ....[49]....
        /*02e0*/ 	.word	0x000035c0


	//   ....[50]....
        /*02e4*/ 	.word	0x00003680


	//   ....[51]....
        /*02e8*/ 	.word	0x00003850


	//   ....[52]....
        /*02ec*/ 	.word	0x000038a0


	//   ....[53]....
        /*02f0*/ 	.word	0x00003910


	//   ....[54]....
        /*02f4*/ 	.word	0x00003970


	//   ....[55]....
        /*02f8*/ 	.word	0x000039c0


	//   ....[56]....
        /*02fc*/ 	.word	0x00003a20


	//   ....[57]....
        /*0300*/ 	.word	0x00003a60


	//   ....[58]....
        /*0304*/ 	.word	0x00003a70


	//   ....[59]....
        /*0308*/ 	.word	0x00003ee0


	//   ....[60]....
        /*030c*/ 	.word	0x00004560


	//   ....[61]....
        /*0310*/ 	.word	0x000045e0


	//   ....[62]....
        /*0314*/ 	.word	0x00004670


	//   ....[63]....
        /*0318*/ 	.word	0x00004760


	//   ....[64]....
        /*031c*/ 	.word	0x00004800


	//   ....[65]....
        /*0320*/ 	.word	0x00004880


	//   ....[66]....
        /*0324*/ 	.word	0x00004910


	//   ....[67]....
        /*0328*/ 	.word	0x00004990


	//   ....[68]....
        /*032c*/ 	.word	0x000049c0


	//   ....[69]....
        /*0330*/ 	.word	0x00004a70


	//   ....[70]....
        /*0334*/ 	.word	0x00004af0


	//   ....[71]....
        /*0338*/ 	.word	0x00004b70


	//   ....[72]....
        /*033c*/ 	.word	0x00004c30


	//   ....[73]....
        /*0340*/ 	.word	0x00004cc0


	//   ....[74]....
        /*0344*/ 	.word	0x00004d40


	//   ....[75]....
        /*0348*/ 	.word	0x00004dc0


	//   ....[76]....
        /*034c*/ 	.word	0x00004e40


	//   ....[77]....
        /*0350*/ 	.word	0x00004ea0


	//   ....[78]....
        /*0354*/ 	.word	0x00004f10


	//   ....[79]....
        /*0358*/ 	.word	0x00004f90


	//   ....[80]....
        /*035c*/ 	.word	0x00005020


	//   ....[81]....
        /*0360*/ 	.word	0x000050d0


	//   ....[82]....
        /*0364*/ 	.word	0x00005180


	//   ....[83]....
        /*0368*/ 	.word	0x00005210


	//   ....[84]....
        /*036c*/ 	.word	0x000052a0


	//   ....[85]....
        /*0370*/ 	.word	0x00005340


	//   ....[86]....
        /*0374*/ 	.word	0x00005370


	//   ....[87]....
        /*0378*/ 	.word	0x00005420


	//   ....[88]....
        /*037c*/ 	.word	0x000054a0


	//   ....[89]....
        /*0380*/ 	.word	0x00005520


	//   ....[90]....
        /*0384*/ 	.word	0x000055e0


	//   ....[91]....
        /*0388*/ 	.word	0x00005690


	//   ....[92]....
        /*038c*/ 	.word	0x00005720


	//   ....[93]....
        /*0390*/ 	.word	0x000057a0


	//   ....[94]....
        /*0394*/ 	.word	0x00005830


	//   ....[95]....
        /*0398*/ 	.word	0x00005890


	//----- nvinfo : EIATTR_VRC_CTA_INIT_COUNT
	.align		4
.L_144:
        /*039c*/ 	.byte	0x02, 0x4a
	.zero		1
	.zero		1


	//----- nvinfo : EIATTR_EXIT_INSTR_OFFSETS
	.align		4
        /*03a0*/ 	.byte	0x04, 0x1c
        /*03a2*/ 	.short	(.L_146 - .L_145)


	//   ....[0]....
.L_145:
        /*03a4*/ 	.word	0x00001fa0


	//   ....[1]....
        /*03a8*/ 	.word	0x00001fc0


	//   ....[2]....
        /*03ac*/ 	.word	0x000044f0


	//   ....[3]....
        /*03b0*/ 	.word	0x00004510


	//----- nvinfo : EIATTR_MAX_THREADS
	.align		4
.L_146:
        /*03b4*/ 	.byte	0x04, 0x05
        /*03b6*/ 	.short	(.L_148 - .L_147)
.L_147:
        /*03b8*/ 	.word	0x00000180
        /*03bc*/ 	.word	0x00000001
        /*03c0*/ 	.word	0x00000001


	//----- nvinfo : EIATTR_CRS_STACK_SIZE
	.align		4
.L_148:
        /*03c4*/ 	.byte	0x04, 0x1e
        /*03c6*/ 	.short	(.L_150 - .L_149)
.L_149:
        /*03c8*/ 	.word	0x00000000


	//----- nvinfo : EIATTR_CBANK_PARAM_SIZE
	.align		4
.L_150:
        /*03cc*/ 	.byte	0x03, 0x19
        /*03ce*/ 	.short	0x0034


	//----- nvinfo : EIATTR_PARAM_CBANK
	.align		4
        /*03d0*/ 	.byte	0x04, 0x0a
        /*03d2*/ 	.short	(.L_152 - .L_151)
	.align		4
.L_151:
        /*03d4*/ 	.word	index@(.nv.constant0._ZN3cub18CUB_300001_SM_10006detail4scan16DeviceScanKernelINS2_10policy_hubIiiijN4cuda3std3__44plusIvEEE10Policy1000EN6thrust24THRUST_300001_SM_1000_NS6detail15normal_iteratorINSD_10device_ptrIiEEEESI_NS0_13ScanTileStateIiLb1EEES9_NS1_10InputValueIiPiEEjiLb0EiEEvT0_T1_T2_iT3_T4_T5_)
        /*03d8*/ 	.short	0x0380
        /*03da*/ 	.short	0x0034


	//----- nvinfo : EIATTR_SW_WAR
	.align		4
.L_152:
        /*03dc*/ 	.byte	0x04, 0x36
        /*03de*/ 	.short	(.L_154 - .L_153)
.L_153:
        /*03e0*/ 	.word	0x00000008
.L_154:


//--------------------- .nv.info._ZN3cub18CUB_300001_SM_10006detail4scan20DeviceScanInitKernelINS0_13ScanTileStateIiLb1EEEEEvT_i --------------------------
	.section	.nv.info._ZN3cub18CUB_300001_SM_10006detail4scan20DeviceScanInitKernelINS0_13ScanTileStateIiLb1EEEEEvT_i,"",@"SHT_CUDA_INFO"
	.sectionflags	@""
	.align	4


	//----- nvinfo : EIATTR_CUDA_API_VERSION
	.align		4
        /*0000*/ 	.byte	0x04, 0x37
        /*0002*/ 	.short	(.L_156 - .L_155)
.L_155:
        /*0004*/ 	.word	0x00000082


	//----- nvinfo : EIATTR_KPARAM_INFO
	.align		4
.L_156:
        /*0008*/ 	.byte	0x04, 0x17
        /*000a*/ 	.short	(.L_158 - .L_157)
.L_157:
        /*000c*/ 	.word	0x00000000
        /*0010*/ 	.short	0x0001
        /*0012*/ 	.short	0x0008
        /*0014*/ 	.byte	0x00, 0xf0, 0x11, 0x00


	//----- nvinfo : EIATTR_KPARAM_INFO
	.align		4
.L_158:
        /*0018*/ 	.byte	0x04, 0x17
        /*001a*/ 	.short	(.L_160 - .L_159)
.L_159:
        /*001c*/ 	.word	0x00000000
        /*0020*/ 	.short	0x0000
        /*0022*/ 	.short	0x0000
        /*0024*/ 	.byte	0x00, 0xf0, 0x21, 0x00


	//----- nvinfo : EIATTR_SPARSE_MMA_MASK
	.align		4
.L_160:
        /*0028*/ 	.byte	0x03, 0x50
        /*002a*/ 	.short	0x0000


	//----- nvinfo : EIATTR_MAXREG_COUNT
	.align		4
        /*002c*/ 	.byte	0x03, 0x1b
        /*002e*/ 	.short	0x00ff


	//----- nvinfo : EIATTR_MERCURY_ISA_VERSION
	.align		4
        /*0030*/ 	.byte	0x03, 0x5f
        /*0032*/ 	.short	0x0101


	//----- nvinfo : EIATTR_VRC_CTA_INIT_COUNT
	.align		4
        /*0034*/ 	.byte	0x02, 0x4a
	.zero		1
	.zero		1


	//----- nvinfo : EIATTR_EXIT_INSTR_OFFSETS
	.align		4
        /*0038*/ 	.byte	0x04, 0x1c
        /*003a*/ 	.short	(.L_162 - .L_161)


	//   ....[0]....
.L_161:
        /*003c*/ 	.word	0x000000f0


	//   ....[1]....
        /*0040*/ 	.word	0x00000130


	//----- nvinfo : EIATTR_CBANK_PARAM_SIZE
	.align		4
.L_162:
        /*0044*/ 	.byte	0x03, 0x19
        /*0046*/ 	.short	0x000c


	//----- nvinfo : EIATTR_PARAM_CBANK
	.align		4
        /*0048*/ 	.byte	0x04, 0x0a
        /*004a*/ 	.short	(.L_164 - .L_163)
	.align		4
.L_163:
        /*004c*/ 	.word	index@(.nv.constant0._ZN3cub18CUB_300001_SM_10006detail4scan20DeviceScanInitKernelINS0_13ScanTileStateIiLb1EEEEEvT_i)
        /*0050*/ 	.short	0x0380
        /*0052*/ 	.short	0x000c


	//----- nvinfo : EIATTR_SW_WAR
	.align		4
.L_164:
        /*0054*/ 	.byte	0x04, 0x36
        /*0056*/ 	.short	(.L_166 - .L_165)
.L_165:
        /*0058*/ 	.word	0x00000008
.L_166:


//--------------------- .nv.info._ZN3cub18CUB_300001_SM_10006detail8for_each13static_kernelINS2_12policy_hub_t12policy_500_tEmN6thrust24THRUST_300001_SM_1000_NS8cuda_cub20__uninitialized_fill7functorINS7_10device_ptrIfEEfEEEEvT0_T1_ --------------------------
	.section	.nv.info._ZN3cub18CUB_300001_SM_10006detail8for_each13static_kernelINS2_12policy_hub_t12policy_500_tEmN6thrust24THRUST_300001_SM_1000_NS8cuda_cub20__uninitialized_fill7functorINS7_10device_ptrIfEEfEEEEvT0_T1_,"",@"SHT_CUDA_INFO"
	.sectionflags	@""
	.align	4


	//----- nvinfo : EIATTR_CUDA_API_VERSION
	.align		4
        /*0000*/ 	.byte	0x04, 0x37
        /*0002*/ 	.short	(.L_168 - .L_167)
.L_167:
        /*0004*/ 	.word	0x00000082


	//----- nvinfo : EIATTR_KPARAM_INFO
	.align		4
.L_168:
        /*0008*/ 	.byte	0x04, 0x17
        /*000a*/ 	.short	(.L_170 - .L_169)
.L_169:
        /*000c*/ 	.word	0x00000000
        /*0010*/ 	.short	0x0001
        /*0012*/ 	.short	0x0008
        /*0014*/ 	.byte	0x00, 0xf0, 0x41, 0x00


	//----- nvinfo : EIATTR_KPARAM_INFO
	.align		4
.L_170:
        /*0018*/ 	.byte	0x04, 0x17
        /*001a*/ 	.short	(.L_172 - .L_171)
.L_171:
        /*001c*/ 	.word	0x00000000
        /*0020*/ 	.short	0x0000
        /*0022*/ 	.short	0x0000
        /*0024*/ 	.byte	0x00, 0xf0, 0x21, 0x00


	//----- nvinfo : EIATTR_SPARSE_MMA_MASK
	.align		4
.L_172:
        /*0028*/ 	.byte	0x03, 0x50
        /*002a*/ 	.short	0x0000


	//----- nvinfo : EIATTR_MAXREG_COUNT
	.align		4
        /*002c*/ 	.byte	0x03, 0x1b
        /*002e*/ 	.short	0x00ff


	//----- nvinfo : EIATTR_MERCURY_ISA_VERSION
	.align		4
        /*0030*/ 	.byte	0x03, 0x5f
        /*0032*/ 	.short	0x0101


	//----- nvinfo : EIATTR_VRC_CTA_INIT_COUNT
	.align		4
        /*0034*/ 	.byte	0x02, 0x4a
	.zero		1
	.zero		1


	//----- nvinfo : EIATTR_EXIT_INSTR_OFFSETS
	.align		4
        /*0038*/ 	.byte	0x04, 0x1c
        /*003a*/ 	.short	(.L_174 - .L_173)


	//   ....[0]....
.L_173:
        /*003c*/ 	.word	0x00000130


	//   ....[1]....
        /*0040*/ 	.word	0x00000230


	//   ....[2]....
        /*0044*/ 	.word	0x00000260


	//----- nvinfo : EIATTR_MAX_THREADS
	.align		4
.L_174:
        /*0048*/ 	.byte	0x04, 0x05
        /*004a*/ 	.short	(.L_176 - .L_175)
.L_175:
        /*004c*/ 	.word	0x00000100
        /*0050*/ 	.word	0x00000001
        /*0054*/ 	.word	0x00000001


	//----- nvinfo : EIATTR_CBANK_PARAM_SIZE
	.align		4
.L_176:
        /*0058*/ 	.byte	0x03, 0x19
        /*005a*/ 	.short	0x0018


	//----- nvinfo : EIATTR_PARAM_CBANK
	.align		4
        /*005c*/ 	.byte	0x04, 0x0a
        /*005e*/ 	.short	(.L_178 - .L_177)
	.align		4
.L_177:
        /*0060*/ 	.word	index@(.nv.constant0._ZN3cub18CUB_300001_SM_10006detail8for_each13static_kernelINS2_12policy_hub_t12policy_500_tEmN6thrust24THRUST_300001_SM_1000_NS8cuda_cub20__uninitialized_fill7functorINS7_10device_ptrIfEEfEEEEvT0_T1_)
        /*0064*/ 	.short	0x0380
        /*0066*/ 	.short	0x0018


	//----- nvinfo : EIATTR_SW_WAR
	.align		4
.L_178:
        /*0068*/ 	.byte	0x04, 0x36
        /*006a*/ 	.short	(.L_180 - .L_179)
.L_179:
        /*006c*/ 	.word	0x00000008
.L_180:


//--------------------- .nv.info._ZN3cub18CUB_300001_SM_10006detail8for_each13static_kernelINS2_12policy_hub_t12policy_500_tEmN6thrust24THRUST_300001_SM_1000_NS8cuda_cub20__uninitialized_fill7functorINS7_10device_ptrIiEEiEEEEvT0_T1_ --------------------------
	.section	.nv.info._ZN3cub18CUB_300001_SM_10006detail8for_each13static_kernelINS2_12policy_hub_t12policy_500_tEmN6thrust24THRUST_300001_SM_1000_NS8cuda_cub20__uninitialized_fill7functorINS7_10device_ptrIiEEiEEEEvT0_T1_,"",@"SHT_CUDA_INFO"
	.sectionflags	@""
	.align	4


	//----- nvinfo : EIATTR_CUDA_API_VERSION
	.align		4
        /*0000*/ 	.byte	0x04, 0x37
        /*0002*/ 	.short	(.L_182 - .L_181)
.L_181:
        /*0004*/ 	.word	0x00000082


	//----- nvinfo : EIATTR_KPARAM_INFO
	.align		4
.L_182:
        /*0008*/ 	.byte	0x04, 0x17
        /*000a*/ 	.short	(.L_184 - .L_183)
.L_183:
        /*000c*/ 	.word	0x00000000
        /*0010*/ 	.short	0x0001
        /*0012*/ 	.short	0x0008
        /*0014*/ 	.byte	0x00, 0xf0, 0x41, 0x00


	//----- nvinfo : EIATTR_KPARAM_INFO
	.align		4
.L_184:
        /*0018*/ 	.byte	0x04, 0x17
        /*001a*/ 	.short	(.L_186 - .L_185)
.L_185:
        /*001c*/ 	.word	0x00000000
        /*0020*/ 	.short	0x0000
        /*0022*/ 	.short	0x0000
        /*0024*/ 	.byte	0x00, 0xf0, 0x21, 0x00


	//----- nvinfo : EIATTR_SPARSE_MMA_MASK
	.align		4
.L_186:
        /*0028*/ 	.byte	0x03, 0x50
        /*002a*/ 	.short	0x0000


	//----- nvinfo : EIATTR_MAXREG_COUNT
	.align		4
        /*002c*/ 	.byte	0x03, 0x1b
        /*002e*/ 	.short	0x00ff


	//----- nvinfo : EIATTR_MERCURY_ISA_VERSION
	.align		4
        /*0030*/ 	.byte	0x03, 0x5f
        /*0032*/ 	.short	0x0101


	//----- nvinfo : EIATTR_VRC_CTA_INIT_COUNT
	.align		4
        /*0034*/ 	.byte	0x02, 0x4a
	.zero		1
	.zero		1


	//----- nvinfo : EIATTR_EXIT_INSTR_OFFSETS
	.align		4
        /*0038*/ 	.byte	0x04, 0x1c
        /*003a*/ 	.short	(.L_188 - .L_187)


	//   ....[0]....
.L_187:
        /*003c*/ 	.word	0x00000130


	//   ....[1]....
        /*0040*/ 	.word	0x00000230


	//   ....[2]....
        /*0044*/ 	.word	0x00000260


	//----- nvinfo : EIATTR_MAX_THREADS
	.align		4
.L_188:
        /*0048*/ 	.byte	0x04, 0x05
        /*004a*/ 	.short	(.L_190 - .L_189)
.L_189:
        /*004c*/ 	.word	0x00000100
        /*0050*/ 	.word	0x00000001
        /*0054*/ 	.word	0x00000001


	//----- nvinfo : EIATTR_CBANK_PARAM_SIZE
	.align		4
.L_190:
        /*0058*/ 	.byte	0x03, 0x19
        /*005a*/ 	.short	0x0018


	//----- nvinfo : EIATTR_PARAM_CBANK
	.align		4
        /*005c*/ 	.byte	0x04, 0x0a
        /*005e*/ 	.short	(.L_192 - .L_191)
	.align		4
.L_191:
        /*0060*/ 	.word	index@(.nv.constant0._ZN3cub18CUB_300001_SM_10006detail8for_each13static_kernelINS2_12policy_hub_t12policy_500_tEmN6thrust24THRUST_300001_SM_1000_NS8cuda_cub20__uninitialized_fill7functorINS7_10device_ptrIiEEiEEEEvT0_T1_)
        /*0064*/ 	.short	0x0380
        /*0066*/ 	.short	0x0018


	//----- nvinfo : EIATTR_SW_WAR
	.align		4
.L_192:
        /*0068*/ 	.byte	0x04, 0x36
        /*006a*/ 	.short	(.L_194 - .L_193)
.L_193:
        /*006c*/ 	.word	0x00000008
.L_194:


//--------------------- .nv.info._ZN3cub18CUB_300001_SM_10006detail11EmptyKernelIvEEvv --------------------------
	.section	.nv.info._ZN3cub18CUB_300001_SM_10006detail11EmptyKernelIvEEvv,"",@"SHT_CUDA_INFO"
	.sectionflags	@""
	.align	4


	//----- nvinfo : EIATTR_CUDA_API_VERSION
	.align		4
        /*0000*/ 	.byte	0x04, 0x37
        /*0002*/ 	.short	(.L_196 - .L_195)
.L_195:
        /*0004*/ 	.word	0x00000082


	//----- nvinfo : EIATTR_SPARSE_MMA_MASK
	.align		4
.L_196:
        /*0008*/ 	.byte	0x03, 0x50
        /*000a*/ 	.short	0x0000


	//----- nvinfo : EIATTR_MAXREG_COUNT
	.align		4
        /*000c*/ 	.byte	0x03, 0x1b
        /*000e*/ 	.short	0x00ff


	//----- nvinfo : EIATTR_MERCURY_ISA_VERSION
	.align		4
        /*0010*/ 	.byte	0x03, 0x5f
        /*0012*/ 	.short	0x0101


	//----- nvinfo : EIATTR_VRC_CTA_INIT_COUNT
	.align		4
        /*0014*/ 	.byte	0x02, 0x4a
	.zero		1
	.zero		1


	//----- nvinfo : EIATTR_EXIT_INSTR_OFFSETS
	.align		4
        /*0018*/ 	.byte	0x04, 0x1c
        /*001a*/ 	.short	(.L_198 - .L_197)


	//   ....[0]....
.L_197:
        /*001c*/ 	.word	0x00000010


	//----- nvinfo : EIATTR_SW_WAR
	.align		4
.L_198:
        /*0020*/ 	.byte	0x04, 0x36
        /*0022*/ 	.short	(.L_200 - .L_199)
.L_199:
        /*0024*/ 	.word	0x00000008
.L_200:


//--------------------- .nv.info._Z19spgemmComputeKernelPKiS0_PKfS0_S0_S2_S0_PiPfii --------------------------
	.section	.nv.info._Z19spgemmComputeKernelPKiS0_PKfS0_S0_S2_S0_PiPfii,"",@"SHT_CUDA_INFO"
	.sectionflags	@""
	.align	4


	//----- nvinfo : EIATTR_CUDA_API_VERSION
	.align		4
        /*0000*/ 	.byte	0x04, 0x37
        /*0002*/ 	.short	(.L_202 - .L_201)
.L_201:
        /*0004*/ 	.word	0x00000082


	//----- nvinfo : EIATTR_KPARAM_INFO
	.align		4
.L_202:
        /*0008*/ 	.byte	0x04, 0x17
        /*000a*/ 	.short	(.L_204 - .L_203)
.L_203:
        /*000c*/ 	.word	0x00000000
        /*0010*/ 	.short	0x000a
        /*0012*/ 	.short	0x004c
        /*0014*/ 	.byte	0x00, 0xf0, 0x11, 0x00


	//----- nvinfo : EIATTR_KPARAM_INFO
	.align		4
.L_204:
        /*0018*/ 	.byte	0x04, 0x17
        /*001a*/ 	.short	(.L_206 - .L_205)
.L_205:
        /*001c*/ 	.word	0x00000000
        /*0020*/ 	.short	0x0009
        /*0022*/ 	.short	0x0048
        /*0024*/ 	.byte	0x00, 0xf0, 0x11, 0x00


	//----- nvinfo : EIATTR_KPARAM_INFO
	.align		4
.L_206:
        /*0028*/ 	.byte	0x04, 0x17
        /*002a*/ 	.short	(.L_208 - .L_207)
.L_207:
        /*002c*/ 	.word	0x00000000
        /*0030*/ 	.short	0x0008
        /*0032*/ 	.short	0x0040
        /*0034*/ 	.byte	0x00, 0xf5, 0x21, 0x00


	//----- nvinfo : EIATTR_KPARAM_INFO
	.align		4
.L_208:
        /*0038*/ 	.byte	0x04, 0x17
        /*003a*/ 	.short	(.L_210 - .L_209)
.L_209:
        /*003c*/ 	.word	0x00000000
        /*0040*/ 	.short	0x0007
        /*0042*/ 	.short	0x0038
        /*0044*/ 	.byte	0x00, 0xf5, 0x21, 0x00


	//----- nvinfo : EIATTR_KPARAM_INFO
	.align		4
.L_210:
        /*0048*/ 	.byte	0x04, 0x17
        /*004a*/ 	.short	(.L_212 - .L_211)
.L_211:
        /*004c*/ 	.word	0x00000000
        /*0050*/ 	.short	0x0006
        /*0052*/ 	.short	0x0030
        /*0054*/ 	.byte	0x00, 0xf5, 0x21, 0x00


	//----- nvinfo : EIATTR_KPARAM_INFO
	.align		4
.L_212:
        /*0058*/ 	.byte	0x04, 0x17
        /*005a*/ 	.short	(.L_214 - .L_213)
.L_213:
        /*005c*/ 	.word	0x00000000
        /*0060*/ 	.short	0x0005
        /*0062*/ 	.short	0x0028
        /*0064*/ 	.byte	0x00, 0xf5, 0x21, 0x00


	//----- nvinfo : EIATTR_KPARAM_INFO
	.align		4
.L_214:
        /*0068*/ 	.byte	0x04, 0x17
        /*006a*/ 	.short	(.L_216 - .L_215)
.L_215:
        /*006c*/ 	.word	0x00000000
        /*0070*/ 	.short	0x0004
        /*0072*/ 	.short	0x0020
        /*0074*/ 	.byte	0x00, 0xf5, 0x21, 0x00


	//----- nvinfo : EIATTR_KPARAM_INFO
	.align		4
.L_216:
        /*0078*/ 	.byte	0x04, 0x17
        /*007a*/ 	.short	(.L_218 - .L_217)
.L_217:
        /*007c*/ 	.word	0x00000000
        /*0080*/ 	.short	0x0003
        /*0082*/ 	.short	0x0018
        /*0084*/ 	.byte	0x00, 0xf5, 0x21, 0x00


	//----- nvinfo : EIATTR_KPARAM_INFO
	.align		4
.L_218:
        /*0088*/ 	.byte	0x04, 0x17
        /*008a*/ 	.short	(.L_220 - .L_219)
.L_219:
        /*008c*/ 	.word	0x00000000
        /*0090*/ 	.short	0x0002
        /*0092*/ 	.short	0x0010
        /*0094*/ 	.byte	0x00, 0xf5, 0x21, 0x00


	//----- nvinfo : EIATTR_KPARAM_INFO
	.align		4
.L_220:
        /*0098*/ 	.byte	0x04, 0x17
        /*009a*/ 	.short	(.L_222 - .L_221)
.L_221:
        /*009c*/ 	.word	0x00000000
        /*00a0*/ 	.short	0x0001
        /*00a2*/ 	.short	0x0008
        /*00a4*/ 	.byte	0x00, 0xf5, 0x21, 0x00


	//----- nvinfo : EIATTR_KPARAM_INFO
	.align		4
.L_222:
        /*00a8*/ 	.byte	0x04, 0x17
        /*00aa*/ 	.short	(.L_224 - .L_223)
.L_223:
        /*00ac*/ 	.word	0x00000000
        /*00b0*/ 	.short	0x0000
        /*00b2*/ 	.short	0x0000
        /*00b4*/ 	.byte	0x00, 0xf5, 0x21, 0x00


	//----- nvinfo : EIATTR_SPARSE_MMA_MASK
	.align		4
.L_224:
        /*00b8*/ 	.byte	0x03, 0x50
        /*00ba*/ 	.short	0x0000


	//----- nvinfo : EIATTR_MAXREG_COUNT
	.align		4
        /*00bc*/ 	.byte	0x03, 0x1b
        /*00be*/ 	.short	0x00ff


	//----- nvinfo : EIATTR_NUM_BARRIERS
	.align		4
        /*00c0*/ 	.byte	0x02, 0x4c
        /*00c2*/ 	.byte	0x01
	.zero		1


	//----- nvinfo : EIATTR_MERCURY_ISA_VERSION
	.align		4
        /*00c4*/ 	.byte	0x03, 0x5f
        /*00c6*/ 	.short	0x0101


	//----- nvinfo : EIATTR_VRC_CTA_INIT_COUNT
	.align		4
        /*00c8*/ 	.byte	0x02, 0x4a
	.zero		1
	.zero		1


	//----- nvinfo : EIATTR_EXIT_INSTR_OFFSETS
	.align		4
        /*00cc*/ 	.byte	0x04, 0x1c
        /*00ce*/ 	.short	(.L_226 - .L_225)


	//   ....[0]....
.L_225:
        /*00d0*/ 	.word	0x00000040


	//   ....[1]....
        /*00d4*/ 	.word	0x00000ab0


	//   ....[2]....
        /*00d8*/ 	.word	0x00000c70


	//----- nvinfo : EIATTR_CRS_STACK_SIZE
	.align		4
.L_226:
        /*00dc*/ 	.byte	0x04, 0x1e
        /*00de*/ 	.short	(.L_228 - .L_227)
.L_227:
        /*00e0*/ 	.word	0x00000000


	//----- nvinfo : EIATTR_CBANK_PARAM_SIZE
	.align		4
.L_228:
        /*00e4*/ 	.byte	0x03, 0x19
        /*00e6*/ 	.short	0x0050


	//----- nvinfo : EIATTR_PARAM_CBANK
	.align		4
        /*00e8*/ 	.byte	0x04, 0x0a
        /*00ea*/ 	.short	(.L_230 - .L_229)
	.align		4
.L_229:
        /*00ec*/ 	.word	index@(.nv.constant0._Z19spgemmComputeKernelPKiS0_PKfS0_S0_S2_S0_PiPfii)
        /*00f0*/ 	.short	0x0380
        /*00f2*/ 	.short	0x0050


	//----- nvinfo : EIATTR_SW_WAR
	.align		4
.L_230:
        /*00f4*/ 	.byte	0x04, 0x36
        /*00f6*/ 	.short	(.L_232 - .L_231)
.L_231:
        /*00f8*/ 	.word	0x00000008
.L_232:


//--------------------- .nv.info._Z19computeRowNnzKernelPKiS0_S0_S0_Piii --------------------------
	.section	.nv.info._Z19computeRowNnzKernelPKiS0_S0_S0_Piii,"",@"SHT_CUDA_INFO"
	.sectionflags	@""
	.align	4


	//----- nvinfo : EIATTR_CUDA_API_VERSION
	.align		4
        /*0000*/ 	.byte	0x04, 0x37
        /*0002*/ 	.short	(.L_234 - .L_233)
.L_233:
        /*0004*/ 	.word	0x00000082


	//----- nvinfo : EIATTR_KPARAM_INFO
	.align		4
.L_234:
        /*0008*/ 	.byte	0x04, 0x17
        /*000a*/ 	.short	(.L_236 - .L_235)
.L_235:
        /*000c*/ 	.word	0x00000000
        /*0010*/ 	.short	0x0006
        /*0012*/ 	.short	0x002c
        /*0014*/ 	.byte	0x00, 0xf0, 0x11, 0x00


	//----- nvinfo : EIATTR_KPARAM_INFO
	.align		4
.L_236:
        /*0018*/ 	.byte	0x04, 0x17
        /*001a*/ 	.short	(.L_238 - .L_237)
.L_237:
        /*001c*/ 	.word	0x00000000
        /*0020*/ 	.short	0x0005
        /*0022*/ 	.short	0x0028
        /*0024*/ 	.byte	0x00, 0xf0, 0x11, 0x00


	//----- nvinfo : EIATTR_KPARAM_INFO
	.align		4
.L_238:
        /*0028*/ 	.byte	0x04, 0x17
        /*002a*/ 	.short	(.L_240 - .L_239)
.L_239:
        /*002c*/ 	.word	0x00000000
        /*0030*/ 	.short	0x0004
        /*0032*/ 	.short	0x0020
        /*0034*/ 	.byte	0x00, 0xf5, 0x21, 0x00


	//----- nvinfo : EIATTR_KPARAM_INFO
	.align		4
.L_240:
        /*0038*/ 	.byte	0x04, 0x17
        /*003a*/ 	.short	(.L_242 - .L_241)
.L_241:
        /*003c*/ 	.word	0x00000000
        /*0040*/ 	.short	0x0003
        /*0042*/ 	.short	0x0018
        /*0044*/ 	.byte	0x00, 0xf5, 0x21, 0x00


	//----- nvinfo : EIATTR_KPARAM_INFO
	.align		4
.L_242:
        /*0048*/ 	.byte	0x04, 0x17
        /*004a*/ 	.short	(.L_244 - .L_243)
.L_243:
        /*004c*/ 	.word	0x00000000
        /*0050*/ 	.short	0x0002
        /*0052*/ 	.short	0x0010
        /*0054*/ 	.byte	0x00, 0xf5, 0x21, 0x00


	//----- nvinfo : EIATTR_KPARAM_INFO
	.align		4
.L_244:
        /*0058*/ 	.byte	0x04, 0x17
        /*005a*/ 	.short	(.L_246 - .L_245)
.L_245:
        /*005c*/ 	.word	0x00000000
        /*0060*/ 	.short	0x0001
        /*0062*/ 	.short	0x0008
        /*0064*/ 	.byte	0x00, 0xf5, 0x21, 0x00


	//----- nvinfo : EIATTR_KPARAM_INFO
	.align		4
.L_246:
        /*0068*/ 	.byte	0x04, 0x17
        /*006a*/ 	.short	(.L_248 - .L_247)
.L_247:
        /*006c*/ 	.word	0x00000000
        /*0070*/ 	.short	0x0000
        /*0072*/ 	.short	0x0000
        /*0074*/ 	.byte	0x00, 0xf5, 0x21, 0x00


	//----- nvinfo : EIATTR_SPARSE_MMA_MASK
	.align		4
.L_248:
        /*0078*/ 	.byte	0x03, 0x50
        /*007a*/ 	.short	0x0000


	//----- nvinfo : EIATTR_MAXREG_COUNT
	.align		4
        /*007c*/ 	.byte	0x03, 0x1b
        /*007e*/ 	.short	0x00ff


	//----- nvinfo : EIATTR_NUM_BARRIERS
	.align		4
        /*0080*/ 	.byte	0x02, 0x4c
        /*0082*/ 	.byte	0x01
	.zero		1


	//----- nvinfo : EIATTR_MERCURY_ISA_VERSION
	.align		4
        /*0084*/ 	.byte	0x03, 0x5f
        /*0086*/ 	.short	0x0101


	//----- nvinfo : EIATTR_VRC_CTA_INIT_COUNT
	.align		4
        /*0088*/ 	.byte	0x02, 0x4a
	.zero		1
	.zero		1


	//----- nvinfo : EIATTR_EXIT_INSTR_OFFSETS
	.align		4
        /*008c*/ 	.byte	0x04, 0x1c
        /*008e*/ 	.short	(.L_250 - .L_249)


	//   ....[0]....
.L_249:
        /*0090*/ 	.word	0x00000070


	//   ....[1]....
        /*0094*/ 	.word	0x00001c60


	//----- nvinfo : EIATTR_CRS_STACK_SIZE
	.align		4
.L_250:
        /*0098*/ 	.byte	0x04, 0x1e
        /*009a*/ 	.short	(.L_252 - .L_251)
.L_251:
        /*009c*/ 	.word	0x00000000


	//----- nvinfo : EIATTR_CBANK_PARAM_SIZE
	.align		4
.L_252:
        /*00a0*/ 	.byte	0x03, 0x19
        /*00a2*/ 	.short	0x0030


	//----- nvinfo : EIATTR_PARAM_CBANK
	.align		4
        /*00a4*/ 	.byte	0x04, 0x0a
        /*00a6*/ 	.short	(.L_254 - .L_253)
	.align		4
.L_253:
        /*00a8*/ 	.word	index@(.nv.constant0._Z19computeRowNnzKernelPKiS0_S0_S0_Piii)
        /*00ac*/ 	.short	0x0380
        /*00ae*/ 	.short	0x0030


	//----- nvinfo : EIATTR_SW_WAR
	.align		4
.L_254:
        /*00b0*/ 	.byte	0x04, 0x36
        /*00b2*/ 	.short	(.L_256 - .L_255)
.L_255:
        /*00b4*/ 	.word	0x00000008
.L_256:


//--------------------- .nv.callgraph             --------------------------
	.section	.nv.callgraph,"",@"SHT_CUDA_CALLGRAPH"
	.align	4
	.sectionentsize	8
	.align		4
        /*0000*/ 	.word	0x00000000
	.align		4
        /*0004*/ 	.word	0xffffffff
	.align		4
        /*0008*/ 	.word	0x00000000
	.align		4
        /*000c*/ 	.word	0xfffffffe
	.align		4
        /*0010*/ 	.word	0x00000000
	.align		4
        /*0014*/ 	.word	0xfffffffd
	.align		4
        /*0018*/ 	.word	0x00000000
	.align		4
        /*001c*/ 	.word	0xfffffffc


//--------------------- .nv.constant4             --------------------------
	.section	.nv.constant4,"a",@progbits
	.align	8
	.align		8
.nv.constant4:
        /*0000*/ 	.dword	_ZN34_INTERNAL_316cd246_4_k_cu_dd7cbcb54cuda3std3__45__cpo5beginE
	.align		8
        /*0008*/ 	.dword	_ZN34_INTERNAL_316cd246_4_k_cu_dd7cbcb54cuda3std3__45__cpo3endE
	.align		8
        /*0010*/ 	.dword	_ZN34_INTERNAL_316cd246_4_k_cu_dd7cbcb54cuda3std3__45__cpo6cbeginE
	.align		8
        /*0018*/ 	.dword	_ZN34_INTERNAL_316cd246_4_k_cu_dd7cbcb54cuda3std3__45__cpo4cendE
	.align		8
        /*0020*/ 	.dword	_ZN34_INTERNAL_316cd246_4_k_cu_dd7cbcb54cuda3std3__45__cpo6rbeginE
	.align		8
        /*0028*/ 	.dword	_ZN34_INTERNAL_316cd246_4_k_cu_dd7cbcb54cuda3std3__45__cpo4rendE
	.align		8
        /*0030*/ 	.dword	_ZN34_INTERNAL_316cd246_4_k_cu_dd7cbcb54cuda3std3__45__cpo7crbeginE
	.align		8
        /*0038*/ 	.dword	_ZN34_INTERNAL_316cd246_4_k_cu_dd7cbcb54cuda3std3__45__cpo5crendE
	.align		8
        /*0040*/ 	.dword	_ZN34_INTERNAL_316cd246_4_k_cu_dd7cbcb54cuda3std3__436_GLOBAL__N__316cd246_4_k_cu_dd7cbcb56ignoreE
	.align		8
        /*0048*/ 	.dword	_ZN34_INTERNAL_316cd246_4_k_cu_dd7cbcb54cuda3std3__419piecewise_constructE
	.align		8
        /*0050*/ 	.dword	_ZN34_INTERNAL_316cd246_4_k_cu_dd7cbcb54cuda3std3__48in_placeE
	.align		8
        /*0058*/ 	.dword	_ZN34_INTERNAL_316cd246_4_k_cu_dd7cbcb54cuda3std3__420unreachable_sentinelE
	.align		8
        /*0060*/ 	.dword	_ZN34_INTERNAL_316cd246_4_k_cu_dd7cbcb54cuda3std3__47nulloptE
	.align		8
        /*0068*/ 	.dword	_ZN34_INTERNAL_316cd246_4_k_cu_dd7cbcb54cuda3std3__48unexpectE
	.align		8
        /*0070*/ 	.dword	_ZN34_INTERNAL_316cd246_4_k_cu_dd7cbcb54cuda3std6ranges3__45__cpo4swapE
	.align		8
        /*0078*/ 	.dword	_ZN34_INTERNAL_316cd246_4_k_cu_dd7cbcb54cuda3std6ranges3__45__cpo9iter_moveE
	.align		8
        /*0080*/ 	.dword	_ZN34_INTERNAL_316cd246_4_k_cu_dd7cbcb54cuda3std6ranges3__45__cpo5beginE
	.align		8
        /*0088*/ 	.dword	_ZN34_INTERNAL_316cd246_4_k_cu_dd7cbcb54cuda3std6ranges3__45__cpo3endE
	.align		8
        /*0090*/ 	.dword	_ZN34_INTERNAL_316cd246_4_k_cu_dd7cbcb54cuda3std6ranges3__45__cpo6cbeginE
	.align		8
        /*0098*/ 	.dword	_ZN34_INTERNAL_316cd246_4_k_cu_dd7cbcb54cuda3std6ranges3__45__cpo4cendE
	.align		8
        /*00a0*/ 	.dword	_ZN34_INTERNAL_316cd246_4_k_cu_dd7cbcb54cuda3std6ranges3__45__cpo7advanceE
	.align		8
        /*00a8*/ 	.dword	_ZN34_INTERNAL_316cd246_4_k_cu_dd7cbcb54cuda3std6ranges3__45__cpo9iter_swapE
	.align		8
        /*00b0*/ 	.dword	_ZN34_INTERNAL_316cd246_4_k_cu_dd7cbcb54cuda3std6ranges3__45__cpo4nextE
	.align		8
        /*00b8*/ 	.dword	_ZN34_INTERNAL_316cd246_4_k_cu_dd7cbcb54cuda3std6ranges3__45__cpo4prevE
	.align		8
        /*00c0*/ 	.dword	_ZN34_INTERNAL_316cd246_4_k_cu_dd7cbcb54cuda3std6ranges3__45__cpo4dataE
	.align		8
        /*00c8*/ 	.dword	_ZN34_INTERNAL_316cd246_4_k_cu_dd7cbcb54cuda3std6ranges3__45__cpo5cdataE
	.align		8
        /*00d0*/ 	.dword	_ZN34_INTERNAL_316cd246_4_k_cu_dd7cbcb54cuda3std6ranges3__45__cpo4sizeE
	.align		8
        /*00d8*/ 	.dword	_ZN34_INTERNAL_316cd246_4_k_cu_dd7cbcb54cuda3std6ranges3__45__cpo5ssizeE
	.align		8
        /*00e0*/ 	.dword	_ZN34_INTERNAL_316cd246_4_k_cu_dd7cbcb54cuda3std6ranges3__45__cpo8distanceE
	.align		8
        /*00e8*/ 	.dword	_ZN34_INTERNAL_316cd246_4_k_cu_dd7cbcb56thrust24THRUST_300001_SM_1000_NS8cuda_cub3parE
	.align		8
        /*00f0*/ 	.dword	_ZN34_INTERNAL_316cd246_4_k_cu_dd7cbcb56thrust24THRUST_300001_SM_1000_NS8cuda_cub10par_nosyncE
	.align		8
        /*00f8*/ 	.dword	_ZN34_INTERNAL_316cd246_4_k_cu_dd7cbcb56thrust24THRUST_300001_SM_1000_NS6system6detail10sequential3seqE
	.align		8
        /*0100*/ 	.dword	_ZN34_INTERNAL_316cd246_4_k_cu_dd7cbcb56thrust24THRUST_300001_SM_1000_NS6system3cpp3parE
	.align		8
        /*0108*/ 	.dword	_ZN34_INTERNAL_316cd246_4_k_cu_dd7cbcb56thrust24THRUST_300001_SM_1000_NS12placeholders2_1E
	.align		8
        /*0110*/ 	.dword	_ZN34_INTERNAL_316cd246_4_k_cu_dd7cbcb56thrust24THRUST_300001_SM_1000_NS12placeholders2_2E
	.align		8
        /*0118*/ 	.dword	_ZN34_INTERNAL_316cd246_4_k_cu_dd7cbcb56thrust24THRUST_300001_SM_1000_NS12placeholders2_3E
	.align		8
        /*0120*/ 	.dword	_ZN34_INTERNAL_316cd246_4_k_cu_dd7cbcb56thrust24THRUST_300001_SM_1000_NS12placeholders2_4E
	.align		8
        /*0128*/ 	.dword	_ZN34_INTERNAL_316cd246_4_k_cu_dd7cbcb56thrust24THRUST_300001_SM_1000_NS12placeholders2_5E
	.align		8
        /*0130*/ 	.dword	_ZN34_INTERNAL_316cd246_4_k_cu_dd7cbcb56thrust24THRUST_300001_SM_1000_NS12placeholders2_6E
	.align		8
        /*0138*/ 	.dword	_ZN34_INTERNAL_316cd246_4_k_cu_dd7cbcb56thrust24THRUST_300001_SM_1000_NS12placeholders2_7E
	.align		8
        /*0140*/ 	.dword	_ZN34_INTERNAL_316cd246_4_k_cu_dd7cbcb56thrust24THRUST_300001_SM_1000_NS12placeholders2_8E
	.align		8
        /*0148*/ 	.dword	_ZN34_INTERNAL_316cd246_4_k_cu_dd7cbcb56thrust24THRUST_300001_SM_1000_NS12placeholders2_9E
	.align		8
        /*0150*/ 	.dword	_ZN34_INTERNAL_316cd246_4_k_cu_dd7cbcb56thrust24THRUST_300001_SM_1000_NS12placeholders3_10E
	.align		8
        /*0158*/ 	.dword	_ZN34_INTERNAL_316cd246_4_k_cu_dd7cbcb56thrust24THRUST_300001_SM_1000_NS3seqE
	.align		8
        /*0160*/ 	.dword	_ZN34_INTERNAL_316cd246_4_k_cu_dd7cbcb56thrust24THRUST_300001_SM_1000_NS6deviceE


//--------------------- .text._ZN3cub18CUB_300001_SM_10006detail4scan16DeviceScanKernelINS2_10policy_hubIiiimN4cuda3std3__44plusIvEEE10Policy1000EN6thrust24THRUST_300001_SM_1000_NS6detail15normal_iteratorINSD_10device_ptrIiEEEESI_NS0_13ScanTileStateIiLb1EEES9_NS1_10InputValueIiPiEEmiLb0EiEEvT0_T1_T2_iT3_T4_T5_ --------------------------
	.section	.text._ZN3cub18CUB_300001_SM_10006detail4scan16DeviceScanKernelINS2_10policy_hubIiiimN4cuda3std3__44plusIvEEE10Policy1000EN6thrust24THRUST_300001_SM_1000_NS6detail15normal_iteratorINSD_10device_ptrIiEEEESI_NS0_13ScanTileStateIiLb1EEES9_NS1_10InputValueIiPiEEmiLb0EiEEvT0_T1_T2_iT3_T4_T5_,"ax",@progbits
	.align	128
        .global         _ZN3cub18CUB_300001_SM_10006detail4scan16DeviceScanKernelINS2_10policy_hubIiiimN4cuda3std3__44plusIvEEE10Policy1000EN6thrust24THRUST_300001_SM_1000_NS6detail15normal_iteratorINSD_10device_ptrIiEEEESI_NS0_13ScanTileStateIiLb1EEES9_NS1_10InputValueIiPiEEmiLb0EiEEvT0_T1_T2_iT3_T4_T5_
        .type           _ZN3cub18CUB_300001_SM_10006detail4scan16DeviceScanKernelINS2_10policy_hubIiiimN4cuda3std3__44plusIvEEE10Policy1000EN6thrust24THRUST_300001_SM_1000_NS6detail15normal_iteratorINSD_10device_ptrIiEEEESI_NS0_13ScanTileStateIiLb1EEES9_NS1_10InputValueIiPiEEmiLb0EiEEvT0_T1_T2_iT3_T4_T5_,@function
        .size           _ZN3cub18CUB_300001_SM_10006detail4scan16DeviceScanKernelINS2_10policy_hubIiiimN4cuda3std3__44plusIvEEE10Policy1000EN6thrust24THRUST_300001_SM_1000_NS6detail15normal_iteratorINSD_10device_ptrIiEEEESI_NS0_13ScanTileStateIiLb1EEES9_NS1_10InputValueIiPiEEmiLb0EiEEvT0_T1_T2_iT3_T4_T5_,(.L_x_265 - _ZN3cub18CUB_300001_SM_10006detail4scan16DeviceScanKernelINS2_10policy_hubIiiimN4cuda3std3__44plusIvEEE10Policy1000EN6thrust24THRUST_300001_SM_1000_NS6detail15normal_iteratorINSD_10device_ptrIiEEEESI_NS0_13ScanTileStateIiLb1EEES9_NS1_10InputValueIiPiEEmiLb0EiEEvT0_T1_T2_iT3_T4_T5_)
        .other          _ZN3cub18CUB_300001_SM_10006detail4scan16DeviceScanKernelINS2_10policy_hubIiiimN4cuda3std3__44plusIvEEE10Policy1000EN6thrust24THRUST_300001_SM_1000_NS6detail15normal_iteratorINSD_10device_ptrIiEEEESI_NS0_13ScanTileStateIiLb1EEES9_NS1_10InputValueIiPiEEmiLb0EiEEvT0_T1_T2_iT3_T4_T5_,@"STO_CUDA_ENTRY STV_DEFAULT"
_ZN3cub18CUB_300001_SM_10006detail4scan16DeviceScanKernelINS2_10policy_hubIiiimN4cuda3std3__44plusIvEEE10Policy1000EN6thrust24THRUST_300001_SM_1000_NS6detail15normal_iteratorINSD_10device_ptrIiEEEESI_NS0_13ScanTileStateIiLb1EEES9_NS1_10InputValueIiPiEEmiLb0EiEEvT0_T1_T2_iT3_T4_T5_:
.text._ZN3cub18CUB_300001_SM_10006detail4scan16DeviceScanKernelINS2_10policy_hubIiiimN4cuda3std3__44plusIvEEE10Policy1000EN6thrust24THRUST_300001_SM_1000_NS6detail15normal_iteratorINSD_10device_ptrIiEEEESI_NS0_13ScanTileStateIiLb1EEES9_NS1_10InputValueIiPiEEmiLb0EiEEvT0_T1_T2_iT3_T4_T5_:
[----:B------:R-:W-:Y:S01]  /*0000*/  LDC R1, c[0x0][0x37c] ;  /* 0x0000df00ff017b82 */ /* 0x000fe20000000800 */
[----:B------:R-:W0:Y:S01]  /*0010*/  LDCU UR4, c[0x0][0x3a0] ;  /* 0x00007400ff0477ac */ /* 0x000e220008000800 */
[----:B------:R-:W1:Y:S06]  /*0020*/  LDCU.64 UR12, c[0x0][0x358] ;  /* 0x00006b00ff0c77ac */ /* 0x000e6c0008000a00 */
[----:B------:R-:W2:Y:S01]  /*0030*/  S2UR UR6, SR_CTAID.X ;  /* 0x00000000000679c3 */ /* 0x000ea20000002500 */
[----:B------:R-:W3:Y:S01]  /*0040*/  LDCU.64 UR8, c[0x0][0x3b0] ;  /* 0x00007600ff0877ac */ /* 0x000ee20008000a00 */
[----:B0-----:R-:W-:-:S06]  /*0050*/  UPRMT UR4, UR4, 0x7770, URZ ;  /* 0x0000777004047896 */ /* 0x001fcc00080000ff */
[----:B------:R-:W-:-:S05]  /*0060*/  ISETP.NE.AND P0, PT, RZ, UR4, PT ;  /* 0x00000004ff007c0c */ /* 0x000fca000bf05270 */
[----:B------:R-:W2:Y:S08]  /*0070*/  LDCU UR4, c[0x0][0x398] ;  /* 0x00007300ff0477ac */ /* 0x000eb00008000800 */
[----:B------:R-:W1:Y:S02]  /*0080*/  @P0 LDC.64 R2, c[0x0][0x3a8] ;  /* 0x0000ea00ff020b82 */ /* 0x000e640000000a00 */
[----:B-1----:R0:W5:Y:S01]  /*0090*/  @P0 LDG.E R39, desc[UR12][R2.64] ;  /* 0x0000000c02270981 */ /* 0x002162000c1e1900 */
[----:B--2---:R-:W-:-:S04]  /*00a0*/  UIADD3 UR6, UPT, UPT, UR6, UR4, URZ ;  /* 0x0000000406067290 */ /* 0x004fc8000fffe0ff */
[----:B------:R-:W-:-:S04]  /*00b0*/  UIMAD.WIDE UR10, UR6, 0x1ee0, URZ ;  /* 0x00001ee0060a78a5 */ /* 0x000fc8000f8e02ff */
[----:B---3--:R-:W-:-:S04]  /*00c0*/  UIADD3 UR7, UP0, UPT, -UR10, UR8, URZ ;  /* 0x000000080a077290 */ /* 0x008fc8000ff1e1ff */
[----:B------:R-:W-:Y:S02]  /*00d0*/  UIADD3.X UR4, UPT, UPT, ~UR11, UR9, URZ, UP0, !UPT ;  /* 0x000000090b047290 */ /* 0x000fe400087fe5ff */
[----:B------:R-:W-:-:S04]  /*00e0*/  UISETP.GE.U32.AND UP0, UPT, UR7, 0x1ee1, UPT ;  /* 0x00001ee10700788c */ /* 0x000fc8000bf06070 */
[----:B------:R-:W-:Y:S01]  /*00f0*/  UISETP.GE.U32.AND.EX UP0, UPT, UR4, URZ, UPT, UP0 ;  /* 0x000000ff0400728c */ /* 0x000fe2000bf06100 */
[----:B------:R-:W1:Y:S08]  /*0100*/  @!P0 LDC R39, c[0x0][0x3a8] ;  /* 0x0000ea00ff278b82 */ /* 0x000e700000000800 */
[----:B0-----:R-:W-:Y:S05]  /*0110*/  BRA.U !UP0, `(.L_x_0) ;  /* 0x0000001908f47547 */ /* 0x001fea000b800000 */
[----:B------:R-:W0:Y:S01]  /*0120*/  S2R R35, SR_TID.X ;  /* 0x0000000000237919 */ /* 0x000e220000002100 */
[----:B------:R-:W2:Y:S01]  /*0130*/  LDCU.64 UR4, c[0x0][0x380] ;  /* 0x00007000ff0477ac */ /* 0x000ea20008000a00 */
[C---:B0-----:R-:W-:Y:S02]  /*0140*/  LOP3.LUT R0, R35.reuse, 0x1f, RZ, 0xc0, !PT ;  /* 0x0000001f23007812 */ /* 0x041fe400078ec0ff */
[----:B------:R-:W-:-:S05]  /*0150*/  LOP3.LUT R3, R35, 0x3e0, RZ, 0xc0, !PT ;  /* 0x000003e023037812 */ /* 0x000fca00078ec0ff */
[----:B------:R-:W-:-:S05]  /*0160*/  IMAD R0, R3, 0x13, R0 ;  /* 0x0000001303007824 */ /* 0x000fca00078e0200 */
[----:B------:R-:W-:-:S05]  /*0170*/  IADD3 R0, P0, PT, R0, UR10, RZ ;  /* 0x0000000a00007c10 */ /* 0x000fca000ff1e0ff */
[----:B------:R-:W-:Y:S02]  /*0180*/  IMAD.X R3, RZ, RZ, UR11, P0 ;  /* 0x0000000bff037e24 */ /* 0x000fe400080e06ff */
[----:B------:R-:W-:-:S03]  /*0190*/  IMAD.SHL.U32 R31, R0, 0x4, RZ ;  /* 0x00000004001f7824 */ /* 0x000fc600078e00ff */
[----:B------:R-:W-:Y:S02]  /*01a0*/  SHF.L.U64.HI R30, R0, 0x2, R3 ;  /* 0x00000002001e7819 */ /* 0x000fe40000010203 */
[----:B--2---:R-:W-:-:S04]  /*01b0*/  IADD3 R2, P0, PT, R31, UR4, RZ ;  /* 0x000000041f027c10 */ /* 0x004fc8000ff1e0ff */
[----:B------:R-:W-:-:S05]  /*01c0*/  IADD3.X R3, PT, PT, R30, UR5, RZ, P0, !PT ;  /* 0x000000051e037c10 */ /* 0x000fca00087fe4ff */
[----:B------:R-:W2:Y:S04]  /*01d0*/  LDG.E R5, desc[UR12][R2.64] ;  /* 0x0000000c02057981 */ /* 0x000ea8000c1e1900 */
[----:B------:R-:W3:Y:S04]  /*01e0*/  LDG.E R7, desc[UR12][R2.64+0x80] ;  /* 0x0000800c02077981 */ /* 0x000ee8000c1e1900 */
[----:B------:R-:W4:Y:S04]  /*01f0*/  LDG.E R9, desc[UR12][R2.64+0x100] ;  /* 0x0001000c02097981 */ /* 0x000f28000c1e1900 */
        /* <DEDUP_REMOVED lines=15> */
[----:B------:R-:W4:Y:S01]  /*02f0*/  LDG.E R8, desc[UR12][R2.64+0x900] ;  /* 0x0009000c02087981 */ /* 0x000f22000c1e1900 */
[----:B------:R-:W0:Y:S01]  /*0300*/  S2UR UR5, SR_CgaCtaId ;  /* 0x00000000000579c3 */ /* 0x000e220000008800 */
[----:B------:R-:W-:Y:S01]  /*0310*/  SHF.R.U32.HI R36, RZ, 0x5, R35 ;  /* 0x00000005ff247819 */ /* 0x000fe20000011623 */
[----:B------:R-:W-:Y:S01]  /*0320*/  UMOV UR4, 0x400 ;  /* 0x0000040000047882 */ /* 0x000fe20000000000 */
[----:B------:R-:W1:Y:S01]  /*0330*/  S2R R37, SR_LANEID ;  /* 0x0000000000257919 */ /* 0x000e620000000000 */
[----:B------:R-:W-:Y:S01]  /*0340*/  UISETP.NE.AND UP0, UPT, UR6, URZ, UPT ;  /* 0x000000ff0600728c */ /* 0x000fe2000bf05270 */
[----:B------:R-:W-:Y:S01]  /*0350*/  BSSY.RECONVERGENT B0, `(.L_x_1) ;  /* 0x0000148000007945 */ /* 0x000fe20003800200 */
[----:B0-----:R-:W-:Y:S01]  /*0360*/  ULEA UR4, UR5, UR4, 0x18 ;  /* 0x0000000405047291 */ /* 0x001fe2000f8ec0ff */
[----:B-1----:R-:W-:-:S05]  /*0370*/  IMAD R34, R36, 0x260, R37 ;  /* 0x0000026024227824 */ /* 0x002fca00078e0225 */
[----:B------:R-:W-:-:S05]  /*0380*/  LEA R34, R34, UR4, 0x2 ;  /* 0x0000000422227c11 */ /* 0x000fca000f8e10ff */
[----:B------:R-:W-:Y:S01]  /*0390*/  IMAD R33, R37, 0x48, R34 ;  /* 0x0000004825217824 */ /* 0x000fe200078e0222 */
[----:B--2---:R0:W-:Y:S04]  /*03a0*/  STS [R34], R5 ;  /* 0x0000000522007388 */ /* 0x0041e80000000800 */
[----:B---3--:R0:W-:Y:S04]  /*03b0*/  STS [R34+0x80], R7 ;  /* 0x0000800722007388 */ /* 0x0081e80000000800 */
[----:B----4-:R0:W-:Y:S04]  /*03c0*/  STS [R34+0x100], R9 ;  /* 0x0001000922007388 */ /* 0x0101e80000000800 */
[----:B------:R0:W-:Y:S04]  /*03d0*/  STS [R34+0x180], R11 ;  /* 0x0001800b22007388 */ /* 0x0001e80000000800 */
        /* <DEDUP_REMOVED lines=14> */
[----:B------:R0:W-:Y:S01]  /*04c0*/  STS [R34+0x900], R8 ;  /* 0x0009000822007388 */ /* 0x0001e20000000800 */
[----:B------:R-:W-:-:S03]  /*04d0*/  NOP ;  /* 0x0000000000007918 */ /* 0x000fc60000000000 */
[----:B------:R0:W1:Y:S04]  /*04e0*/  LDS R32, [R33] ;  /* 0x0000000021207984 */ /* 0x0000680000000800 */
[----:B------:R0:W2:Y:S04]  /*04f0*/  LDS R29, [R33+0x4] ;  /* 0x00000400211d7984 */ /* 0x0000a80000000800 */
[----:B------:R0:W3:Y:S04]  /*0500*/  LDS R28, [R33+0x8] ;  /* 0x00000800211c7984 */ /* 0x0000e80000000800 */
[----:B------:R0:W4:Y:S04]  /*0510*/  LDS R27, [R33+0xc] ;  /* 0x00000c00211b7984 */ /* 0x0001280000000800 */
[----:B------:R0:W0:Y:S04]  /*0520*/  LDS R26, [R33+0x10] ;  /* 0x00001000211a7984 */ /* 0x0000280000000800 */
        /* <DEDUP_REMOVED lines=13> */
[----:B------:R0:W0:Y:S01]  /*0600*/  LDS R9, [R33+0x48] ;  /* 0x0000480021097984 */ /* 0x0000220000000800 */
[----:B------:R-:W-:Y:S06]  /*0610*/  BAR.SYNC.DEFER_BLOCKING 0x0 ;  /* 0x0000000000007b1d */ /* 0x000fec0000010000 */
[----:B-1234-:R-:W-:Y:S05]  /*0620*/  BRA.U UP0, `(.L_x_2) ;  /* 0x0000000500247547 */ /* 0x01efea000b800000 */
[----:B0-----:R-:W-:Y:S02]  /*0630*/  IADD3 R8, PT, PT, R28, R29, R32 ;  /* 0x0000001d1c087210 */ /* 0x001fe40007ffe020 */
[C---:B------:R-:W-:Y:S02]  /*0640*/  ISETP.NE.AND P1, PT, R37.reuse, 0x1f, PT ;  /* 0x0000001f2500780c */ /* 0x040fe40003f25270 */
[----:B------:R-:W-:Y:S02]  /*0650*/  IADD3 R8, PT, PT, R26, R27, R8 ;  /* 0x0000001b1a087210 */ /* 0x000fe40007ffe008 */
[----:B------:R-:W-:Y:S02]  /*0660*/  ISETP.NE.AND P2, PT, R37, RZ, PT ;  /* 0x000000ff2500720c */ /* 0x000fe40003f45270 */
[----:B------:R-:W-:-:S04]  /*0670*/  IADD3 R8, PT, PT, R24, R25, R8 ;  /* 0x0000001918087210 */ /* 0x000fc80007ffe008 */
[----:B------:R-:W-:-:S03]  /*0680*/  IADD3 R8, PT, PT, R22, R23, R8 ;  /* 0x0000001716087210 */ /* 0x000fc60007ffe008 */
[----:B------:R-:W-:Y:S02]  /*0690*/  @!P1 LEA R42, R36, UR4, 0x2 ;  /* 0x00000004242a9c11 */ /* 0x000fe4000f8e10ff */
[----:B------:R-:W-:-:S04]  /*06a0*/  IADD3 R8, PT, PT, R20, R21, R8 ;  /* 0x0000001514087210 */ /* 0x000fc80007ffe008 */
[----:B------:R-:W-:-:S04]  /*06b0*/  IADD3 R8, PT, PT, R6, R7, R8 ;  /* 0x0000000706087210 */ /* 0x000fc80007ffe008 */
[----:B------:R-:W-:-:S04]  /*06c0*/  IADD3 R8, PT, PT, R4, R5, R8 ;  /* 0x0000000504087210 */ /* 0x000fc80007ffe008 */
[----:B------:R-:W-:-:S04]  /*06d0*/  IADD3 R8, PT, PT, R2, R3, R8 ;  /* 0x0000000302087210 */ /* 0x000fc80007ffe008 */
[----:B------:R-:W-:-:S05]  /*06e0*/  IADD3 R38, PT, PT, R9, R0, R8 ;  /* 0x0000000009267210 */ /* 0x000fca0007ffe008 */
[----:B------:R-:W0:Y:S02]  /*06f0*/  SHFL.UP P0, R9, R38, 0x1, RZ ;  /* 0x0420000026097989 */ /* 0x000e2400000000ff */
[----:B0-----:R-:W-:-:S05]  /*0700*/  @P0 IMAD.IADD R9, R38, 0x1, R9 ;  /* 0x0000000126090824 */ /* 0x001fca00078e0209 */
[----:B------:R-:W0:Y:S02]  /*0710*/  SHFL.UP P0, R12, R9, 0x2, RZ ;  /* 0x04400000090c7989 */ /* 0x000e2400000000ff */
[----:B0-----:R-:W-:-:S05]  /*0720*/  @P0 IMAD.IADD R12, R9, 0x1, R12 ;  /* 0x00000001090c0824 */ /* 0x001fca00078e020c */
[----:B------:R-:W0:Y:S02]  /*0730*/  SHFL.UP P0, R17, R12, 0x4, RZ ;  /* 0x048000000c117989 */ /* 0x000e2400000000ff */
[----:B0-----:R-:W-:-:S05]  /*0740*/  @P0 IMAD.IADD R17, R12, 0x1, R17 ;  /* 0x000000010c110824 */ /* 0x001fca00078e0211 */
[----:B------:R-:W0:Y:S02]  /*0750*/  SHFL.UP P0, R40, R17, 0x8, RZ ;  /* 0x0500000011287989 */ /* 0x000e2400000000ff */
[----:B0-----:R-:W-:-:S05]  /*0760*/  @P0 IMAD.IADD R40, R17, 0x1, R40 ;  /* 0x0000000111280824 */ /* 0x001fca00078e0228 */
[----:B------:R-:W0:Y:S02]  /*0770*/  SHFL.UP P0, R41, R40, 0x10, RZ ;  /* 0x0600000028297989 */ /* 0x000e2400000000ff */
[----:B0-----:R-:W-:Y:S01]  /*0780*/  @P0 IMAD.IADD R41, R40, 0x1, R41 ;  /* 0x0000000128290824 */ /* 0x001fe200078e0229 */
[----:B------:R-:W-:-:S03]  /*0790*/  ISETP.NE.AND P0, PT, R36, 0x2, PT ;  /* 0x000000022400780c */ /* 0x000fc60003f05270 */
[----:B------:R-:W-:Y:S01]  /*07a0*/  IMAD.IADD R38, R41, 0x1, -R38 ;  /* 0x0000000129267824 */ /* 0x000fe200078e0a26 */
[----:B------:R-:W-:Y:S01]  /*07b0*/  @!P1 STS [R42+0x10], R41 ;  /* 0x000010292a009388 */ /* 0x000fe20000000800 */
[----:B------:R-:W-:Y:S01]  /*07c0*/  BAR.SYNC.DEFER_BLOCKING 0x0 ;  /* 0x0000000000007b1d */ /* 0x000fe20000010000 */
[----:B------:R-:W-:Y:S02]  /*07d0*/  ISETP.NE.AND P1, PT, R36, 0xc, PT ;  /* 0x0000000c2400780c */ /* 0x000fe40003f25270 */
[----:B------:R-:W-:-:S03]  /*07e0*/  SEL R38, R38, RZ, P2 ;  /* 0x000000ff26267207 */ /* 0x000fc60001000000 */
[----:B------:R-:W0:Y:S04]  /*07f0*/  LDS.128 R8, [UR4+0x10] ;  /* 0x00001004ff087984 */ /* 0x000e280008000c00 */
[----:B------:R-:W1:Y:S04]  /*0800*/  LDS.128 R12, [UR4+0x20] ;  /* 0x00002004ff0c7984 */ /* 0x000e680008000c00 */
[----:B------:R-:W2:Y:S01]  /*0810*/  LDS.128 R16, [UR4+0x30] ;  /* 0x00003004ff107984 */ /* 0x000ea20008000c00 */
[----:B0-----:R-:W-:-:S04]  /*0820*/  IMAD.IADD R9, R8, 0x1, R9 ;  /* 0x0000000108097824 */ /* 0x001fc800078e0209 */
[----:B------:R-:W-:Y:S01]  /*0830*/  IMAD.IADD R10, R10, 0x1, R9 ;  /* 0x000000010a0a7824 */ /* 0x000fe200078e0209 */
[----:B------:R-:W-:Y:S02]  /*0840*/  SEL R8, R9, R8, !P0 ;  /* 0x0000000809087207 */ /* 0x000fe40004000000 */
[----:B------:R-:W-:Y:S01]  /*0850*/  ISETP.NE.AND P0, PT, R36, 0x3, PT ;  /* 0x000000032400780c */ /* 0x000fe20003f05270 */
[----:B------:R-:W-:-:S03]  /*0860*/  IMAD.IADD R11, R11, 0x1, R10 ;  /* 0x000000010b0b7824 */ /* 0x000fc600078e020a */
[----:B------:R-:W-:Y:S01]  /*0870*/  SEL R8, R10, R8, !P0 ;  /* 0x000000080a087207 */ /* 0x000fe20004000000 */
[----:B-1----:R-:W-:Y:S01]  /*0880*/  IMAD.IADD R12, R11, 0x1, R12 ;  /* 0x000000010b0c7824 */ /* 0x002fe200078e020c */
[----:B------:R-:W-:-:S03]  /*0890*/  ISETP.NE.AND P0, PT, R36, 0x4, PT ;  /* 0x000000042400780c */ /* 0x000fc60003f05270 */
[----:B------:R-:W-:Y:S01]  /*08a0*/  IMAD.IADD R13, R13, 0x1, R12 ;  /* 0x000000010d0d7824 */ /* 0x000fe200078e020c */
[----:B------:R-:W-:Y:S02]  /*08b0*/  SEL R8, R11, R8, !P0 ;  /* 0x000000080b087207 */ /* 0x000fe40004000000 */
[----:B------:R-:W-:Y:S01]  /*08c0*/  ISETP.NE.AND P0, PT, R36, 0x5, PT ;  /* 0x000000052400780c */ /* 0x000fe20003f05270 */
[----:B------:R-:W-:-:S03]  /*08d0*/  IMAD.IADD R14, R14, 0x1, R13 ;  /* 0x000000010e0e7824 */ /* 0x000fc600078e020d */
[----:B------:R-:W-:Y:S01]  /*08e0*/  SEL R8, R12, R8, !P0 ;  /* 0x000000080c087207 */ /* 0x000fe20004000000 */
[----:B------:R-:W-:Y:S01]  /*08f0*/  IMAD.IADD R15, R15, 0x1, R14 ;  /* 0x000000010f0f7824 */ /* 0x000fe200078e020e */
[----:B------:R-:W-:-:S03]  /*0900*/  ISETP.NE.AND P0, PT, R36, 0x6, PT ;  /* 0x000000062400780c */ /* 0x000fc60003f05270 */
[----:B--2---:R-:W-:Y:S01]  /*0910*/  IMAD.IADD R16, R15, 0x1, R16 ;  /* 0x000000010f107824 */ /* 0x004fe200078e0210 */
[----:B------:R-:W-:Y:S02]  /*0920*/  SEL R9, R13, R8, !P0 ;  /* 0x000000080d097207 */ /* 0x000fe40004000000 */
[----:B------:R-:W-:Y:S01]  /*0930*/  ISETP.NE.AND P0, PT, R36, 0x7, PT ;  /* 0x000000072400780c */ /* 0x000fe20003f05270 */
[----:B------:R-:W0:Y:S01]  /*0940*/  LDS R8, [UR4+0x40] ;  /* 0x00004004ff087984 */ /* 0x000e220008000800 */
[----:B------:R-:W-:Y:S02]  /*0950*/  IMAD.IADD R17, R17, 0x1, R16 ;  /* 0x0000000111117824 */ /* 0x000fe400078e0210 */
[----:B------:R-:W-:Y:S02]  /*0960*/  SEL R9, R14, R9, !P0 ;  /* 0x000000090e097207 */ /* 0x000fe40004000000 */
[----:B------:R-:W-:Y:S01]  /*0970*/  ISETP.NE.AND P0, PT, R36, 0x8, PT ;  /* 0x000000082400780c */ /* 0x000fe20003f05270 */
[----:B------:R-:W-:-:S03]  /*0980*/  IMAD.IADD R18, R18, 0x1, R17 ;  /* 0x0000000112127824 */ /* 0x000fc600078e0211 */
[----:B------:R-:W-:Y:S02]  /*0990*/  SEL R9, R15, R9, !P0 ;  /* 0x000000090f097207 */ /* 0x000fe40004000000 */
[----:B------:R-:W-:-:S04]  /*09a0*/  ISETP.NE.AND P0, PT, R36, 0x9, PT ;  /* 0x000000092400780c */ /* 0x000fc80003f05270 */
[----:B------:R-:W-:Y:S02]  /*09b0*/  SEL R9, R16, R9, !P0 ;  /* 0x0000000910097207 */ /* 0x000fe40004000000 */
[----:B------:R-:W-:-:S04]  /*09c0*/  ISETP.NE.AND P0, PT, R36, 0xa, PT ;  /* 0x0000000a2400780c */ /* 0x000fc80003f05270 */
[----:B------:R-:W-:Y:S02]  /*09d0*/  SEL R9, R17, R9, !P0 ;  /* 0x0000000911097207 */ /* 0x000fe40004000000 */
[----:B------:R-:W-:-:S04]  /*09e0*/  ISETP.NE.AND P0, PT, R36, 0xb, PT ;  /* 0x0000000b2400780c */ /* 0x000fc80003f05270 */
[----:B------:R-:W-:Y:S01]  /*09f0*/  SEL R9, R18, R9, !P0 ;  /* 0x0000000912097207 */ /* 0x000fe20004000000 */
[----:B------:R-:W-:Y:S01]  /*0a00*/  IMAD.IADD R18, R19, 0x1, R18 ;  /* 0x0000000113127824 */ /* 0x000fe200078e0212 */
[----:B------:R-:W-:-:S04]  /*0a10*/  ISETP.GE.U32.AND P0, PT, R35, 0x20, PT ;  /* 0x000000202300780c */ /* 0x000fc80003f06070 */
[C---:B------:R-:W-:Y:S02]  /*0a20*/  SEL R9, R18.reuse, R9, !P1 ;  /* 0x0000000912097207 */ /* 0x040fe40004800000 */
[----:B------:R-:W-:Y:S02]  /*0a30*/  ISETP.NE.AND P1, PT, R35, RZ, PT ;  /* 0x000000ff2300720c */ /* 0x000fe40003f25270 */
[----:B------:R-:W-:Y:S02]  /*0a40*/  SEL R10, R9, RZ, P0 ;  /* 0x000000ff090a7207 */ /* 0x000fe40000000000 */
[--C-:B0----5:R-:W-:Y:S02]  /*0a50*/  IADD3 R9, PT, PT, R18, R8, R39.reuse ;  /* 0x0000000812097210 */ /* 0x121fe40007ffe027 */
[----:B------:R-:W-:-:S07]  /*0a60*/  IADD3 R38, PT, PT, R10, R38, R39 ;  /* 0x000000260a267210 */ /* 0x000fce0007ffe027 */
[----:B------:R-:W-:Y:S05]  /*0a70*/  @P1 BRA `(.L_x_3) ;  /* 0x0000000c00541947 */ /* 0x000fea0003800000 */
[----:B------:R-:W0:Y:S01]  /*0a80*/  LDC.64 R10, c[0x0][0x390] ;  /* 0x0000e400ff0a7b82 */ /* 0x000e220000000a00 */
[----:B------:R-:W-:-:S05]  /*0a90*/  IMAD.MOV.U32 R8, RZ, RZ, 0x65 ;  /* 0x00000065ff087424 */ /* 0x000fca00078e00ff */
[----:B0-----:R0:W-:Y:S01]  /*0aa0*/  ST.E.64.STRONG.GPU desc[UR12][R10.64+0x100], R8 ;  /* 0x000100080a007985 */ /* 0x0011e2000c10fb0c */
[----:B------:R-:W-:Y:S05]  /*0ab0*/  BRA `(.L_x_3) ;  /* 0x0000000c00447947 */ /* 0x000fea0003800000 */
.L_x_2:
        /* <DEDUP_REMOVED lines=20> */
[----:B-----5:R-:W0:Y:S02]  /*0c00*/  SHFL.UP P0, R39, R40, 0x10, RZ ;  /* 0x0600000028277989 */ /* 0x020e2400000000ff */
[----:B0-----:R-:W-:Y:S01]  /*0c10*/  @P0 IMAD.IADD R39, R40, 0x1, R39 ;  /* 0x0000000128270824 */ /* 0x001fe200078e0227 */
[----:B------:R-:W-:-:S04]  /*0c20*/  ISETP.NE.AND P0, PT, R36, 0x2, PT ;  /* 0x000000022400780c */ /* 0x000fc80003f05270 */
[----:B------:R-:W-:Y:S01]  /*0c30*/  @!P1 STS [R42+0x10], R39 ;  /* 0x000010272a009388 */ /* 0x000fe20000000800 */
[----:B------:R-:W-:Y:S01]  /*0c40*/  BAR.SYNC.DEFER_BLOCKING 0x0 ;  /* 0x0000000000007b1d */ /* 0x000fe20000010000 */
[----:B------:R-:W-:-:S05]  /*0c50*/  ISETP.NE.AND P1, PT, R36, 0xc, PT ;  /* 0x0000000c2400780c */ /* 0x000fca0003f25270 */
[----:B------:R-:W0:Y:S04]  /*0c60*/  LDS.128 R8, [UR4+0x10] ;  /* 0x00001004ff087984 */ /* 0x000e280008000c00 */
[----:B------:R-:W1:Y:S04]  /*0c70*/  LDS.128 R12, [UR4+0x20] ;  /* 0x00002004ff0c7984 */ /* 0x000e680008000c00 */
[----:B------:R-:W2:Y:S01]  /*0c80*/  LDS.128 R16, [UR4+0x30] ;  /* 0x00003004ff107984 */ /* 0x000ea20008000c00 */
[----:B0-----:R-:W-:-:S04]  /*0c90*/  IMAD.IADD R9, R8, 0x1, R9 ;  /* 0x0000000108097824 */ /* 0x001fc800078e0209 */
[----:B------:R-:W-:Y:S01]  /*0ca0*/  IMAD.IADD R10, R10, 0x1, R9 ;  /* 0x000000010a0a7824 */ /* 0x000fe200078e0209 */
[----:B------:R-:W-:Y:S02]  /*0cb0*/  SEL R8, R9, R8, !P0 ;  /* 0x0000000809087207 */ /* 0x000fe40004000000 */
[----:B------:R-:W-:Y:S01]  /*0cc0*/  ISETP.NE.AND P0, PT, R36, 0x3, PT ;  /* 0x000000032400780c */ /* 0x000fe20003f05270 */
[----:B------:R-:W-:Y:S01]  /*0cd0*/  IMAD.IADD R11, R11, 0x1, R10 ;  /* 0x000000010b0b7824 */ /* 0x000fe200078e020a */
[----:B------:R-:W0:Y:S02]  /*0ce0*/  LDS R9, [UR4+0x40] ;  /* 0x00004004ff097984 */ /* 0x000e240008000800 */
        /* <DEDUP_REMOVED lines=13> */
[----:B------:R-:W-:-:S03]  /*0dc0*/  IMAD.IADD R17, R17, 0x1, R16 ;  /* 0x0000000111117824 */ /* 0x000fc600078e0210 */
[----:B------:R-:W-:Y:S01]  /*0dd0*/  SEL R8, R14, R8, !P0 ;  /* 0x000000080e087207 */ /* 0x000fe20004000000 */
[----:B------:R-:W-:Y:S01]  /*0de0*/  IMAD.IADD R18, R18, 0x1, R17 ;  /* 0x0000000112127824 */ /* 0x000fe200078e0211 */
[----:B------:R-:W-:-:S03]  /*0df0*/  ISETP.NE.AND P0, PT, R36, 0x8, PT ;  /* 0x000000082400780c */ /* 0x000fc60003f05270 */
[----:B------:R-:W-:Y:S01]  /*0e00*/  IMAD.IADD R19, R19, 0x1, R18 ;  /* 0x0000000113137824 */ /* 0x000fe200078e0212 */
[----:B------:R-:W-:Y:S02]  /*0e10*/  SEL R8, R15, R8, !P0 ;  /* 0x000000080f087207 */ /* 0x000fe40004000000 */
[----:B------:R-:W-:-:S04]  /*0e20*/  ISETP.NE.AND P0, PT, R36, 0x9, PT ;  /* 0x000000092400780c */ /* 0x000fc80003f05270 */
[----:B------:R-:W-:Y:S02]  /*0e30*/  SEL R8, R16, R8, !P0 ;  /* 0x0000000810087207 */ /* 0x000fe40004000000 */
[----:B------:R-:W-:Y:S01]  /*0e40*/  ISETP.NE.AND P0, PT, R36, 0xa, PT ;  /* 0x0000000a2400780c */ /* 0x000fe20003f05270 */
[----:B0-----:R-:W-:-:S03]  /*0e50*/  IMAD.IADD R9, R19, 0x1, R9 ;  /* 0x0000000113097824 */ /* 0x001fc600078e0209 */
[----:B------:R-:W-:Y:S01]  /*0e60*/  SEL R8, R17, R8, !P0 ;  /* 0x0000000811087207 */ /* 0x000fe20004000000 */
[----:B------:R-:W-:Y:S01]  /*0e70*/  IMAD.IADD R17, R39, 0x1, -R38 ;  /* 0x0000000127117824 */ /* 0x000fe200078e0a26 */
[----:B------:R-:W-:-:S04]  /*0e80*/  ISETP.NE.AND P0, PT, R36, 0xb, PT ;  /* 0x0000000b2400780c */ /* 0x000fc80003f05270 */
[----:B------:R-:W-:Y:S02]  /*0e90*/  SEL R8, R18, R8, !P0 ;  /* 0x0000000812087207 */ /* 0x000fe40004000000 */
[----:B------:R-:W-:Y:S02]  /*0ea0*/  ISETP.GT.U32.AND P0, PT, R35, 0x1f, PT ;  /* 0x0000001f2300780c */ /* 0x000fe40003f04070 */
[----:B------:R-:W-:Y:S02]  /*0eb0*/  SEL R11, R17, RZ, P2 ;  /* 0x000000ff110b7207 */ /* 0x000fe40001000000 */
[----:B------:R-:W-:Y:S02]  /*0ec0*/  SEL R8, R19, R8, !P1 ;  /* 0x0000000813087207 */ /* 0x000fe40004800000 */
[----:B------:R-:W-:-:S03]  /*0ed0*/  ISETP.GE.U32.AND P1, PT, R35, 0x20, PT ;  /* 0x000000202300780c */ /* 0x000fc60003f26070 */
[----:B------:R-:W-:-:S05]  /*0ee0*/  IMAD.IADD R38, R8, 0x1, R11 ;  /* 0x0000000108267824 */ /* 0x000fca00078e020b */
[----:B------:R-:W-:Y:S01]  /*0ef0*/  SEL R17, R17, R38, !P1 ;  /* 0x0000002611117207 */ /* 0x000fe20004800000 */
[----:B------:R-:W-:Y:S06]  /*0f00*/  @P0 BRA `(.L_x_4) ;  /* 0x00000008000c0947 */ /* 0x000fec0003800000 */
[----:B------:R-:W0:Y:S01]  /*0f10*/  LDC.64 R14, c[0x0][0x390] ;  /* 0x0000e400ff0e7b82 */ /* 0x000e220000000a00 */
[----:B------:R-:W-:Y:S01]  /*0f20*/  ISETP.NE.AND P1, PT, R35, RZ, PT ;  /* 0x000000ff2300720c */ /* 0x000fe20003f25270 */
[----:B------:R-:W-:Y:S01]  /*0f30*/  IMAD.U32 R45, RZ, RZ, UR6 ;  /* 0x00000006ff2d7e24 */ /* 0x000fe2000f8e00ff */
[----:B------:R-:W-:-:S05]  /*0f40*/  LOP3.LUT R18, RZ, R35, RZ, 0x33, !PT ;  /* 0x00000023ff127212 */ /* 0x000fca00078e33ff */
[----:B------:R-:W-:-:S06]  /*0f50*/  VIADD R18, R18, UR6 ;  /* 0x0000000612127c36 */ /* 0x000fcc0008000000 */
[----:B------:R-:W-:Y:S01]  /*0f60*/  @!P1 IMAD.MOV.U32 R8, RZ, RZ, 0x64 ;  /* 0x00000064ff089424 */ /* 0x000fe200078e00ff */
[----:B------:R1:W-:Y:S01]  /*0f70*/  @!P1 STS [UR4+0xc], R9 ;  /* 0x00000c09ff009988 */ /* 0x0003e20008000804 */
[----:B0-----:R-:W-:-:S04]  /*0f80*/  IMAD.WIDE R44, R45, 0x8, R14 ;  /* 0x000000082d2c7825 */ /* 0x001fc800078e020e */
[----:B------:R-:W-:Y:S01]  /*0f90*/  IMAD.WIDE R14, R18, 0x8, R14 ;  /* 0x00000008120e7825 */ /* 0x000fe200078e020e */
[----:B------:R1:W-:Y:S01]  /*0fa0*/  @!P1 ST.E.64.STRONG.GPU desc[UR12][R44.64+0x100], R8 ;  /* 0x000100082c009985 */ /* 0x0003e2000c10fb0c */
[----:B------:R-:W-:Y:S05]  /*0fb0*/  NANOSLEEP 0x226 ;  /* 0x000002260000795d */ /* 0x000fea0003800000 */
[----:B------:R-:W2:Y:S01]  /*0fc0*/  LD.E.64.STRONG.GPU R12, desc[UR12][R14.64+0x100] ;  /* 0x0001000c0e0c7980 */ /* 0x000ea2000c10fb00 */
[----:B------:R-:W-:Y:S01]  /*0fd0*/  UMOV UR5, 0xffffffff ;  /* 0xffffffff00057882 */ /* 0x000fe20000000000 */
[----:B--2---:R-:W-:Y:S02]  /*0fe0*/  ISETP.NE.AND P0, PT, R12, 0x63, PT ;  /* 0x000000630c00780c */ /* 0x004fe40003f05270 */
[----:B-1----:R-:W-:Y:S11]  /*0ff0*/  BRA.DIV UR5, `(.L_x_5) ;  /* 0x0000002e05bc7947 */ /* 0x002ff6000b800000 */
[----:B------:R-:W-:-:S13]  /*1000*/  VOTE.ANY P0, !P0 ;  /* 0x0000000000ff7806 */ /* 0x000fda0004000100 */
.L_x_34:
[----:B------:R-:W-:Y:S05]  /*1010*/  @!P0 BRA `(.L_x_6) ;  /* 0x0000000000248947 */ /* 0x000fea0003800000 */
[----:B------:R-:W-:-:S07]  /*1020*/  IMAD.MOV.U32 R8, RZ, RZ, 0x1de ;  /* 0x000001deff087424 */ /* 0x000fce00078e00ff */
.L_x_8:
[----:B------:R-:W-:Y:S05]  /*1030*/  NANOSLEEP R8 ;  /* 0x000000080000735d */ /* 0x000fea0003800000 */
[----:B------:R-:W2:Y:S01]  /*1040*/  LD.E.64.STRONG.GPU R12, desc[UR12][R14.64+0x100] ;  /* 0x0001000c0e0c7980 */ /* 0x000ea2000c10fb00 */
[----:B------:R-:W-:Y:S01]  /*1050*/  UMOV UR5, 0xffffffff ;  /* 0xffffffff00057882 */ /* 0x000fe20000000000 */
[----:B------:R-:W-:Y:S02]  /*1060*/  SHF.R.U32.HI R8, RZ, 0x1, R8 ;  /* 0x00000001ff087819 */ /* 0x000fe40000011608 */
[----:B--2---:R-:W-:Y:S01]  /*1070*/  ISETP.NE.AND P0, PT, R12, 0x63, PT ;  /* 0x000000630c00780c */ /* 0x004fe20003f05270 */
[----:B------:R-:W-:-:S12]  /*1080*/  BRA.DIV UR5, `(.L_x_7) ;  /* 0x0000002e05b87947 */ /* 0x000fd8000b800000 */
[----:B------:R-:W-:-:S13]  /*1090*/  VOTE.ANY P0, !P0 ;  /* 0x0000000000ff7806 */ /* 0x000fda0004000100 */
.L_x_37:
[----:B------:R-:W-:Y:S05]  /*10a0*/  @P0 BRA `(.L_x_8) ;  /* 0xfffffffc00e00947 */ /* 0x000fea000383ffff */
.L_x_6:
[----:B------:R-:W-:Y:S01]  /*10b0*/  UMOV UR5, 0xffffffff ;  /* 0xffffffff00057882 */ /* 0x000fe20000000000 */
[----:B------:R-:W-:Y:S02]  /*10c0*/  ISETP.NE.AND P0, PT, R12, 0x65, PT ;  /* 0x000000650c00780c */ /* 0x000fe40003f05270 */
[----:B------:R-:W-:Y:S11]  /*10d0*/  BRA.DIV UR5, `(.L_x_9) ;  /* 0x0000002e05c47947 */ /* 0x000ff6000b800000 */
[----:B------:R-:W0:Y:S01]  /*10e0*/  S2R R8, SR_GEMASK ;  /* 0x0000000000087919 */ /* 0x000e220000003c00 */
[----:B------:R-:W-:Y:S01]  /*10f0*/  VOTE.ANY R10, PT, !P0 ;  /* 0x00000000000a7806 */ /* 0x000fe200040e0100 */
[C---:B------:R-:W-:Y:S02]  /*1100*/  VIADD R38, R37.reuse, 0x2 ;  /* 0x0000000225267836 */ /* 0x040fe40000000000 */
[----:B------:R-:W-:Y:S01]  /*1110*/  VIADD R39, R37, 0x10 ;  /* 0x0000001025277836 */ /* 0x000fe20000000000 */
[----:B0-----:R-:W-:-:S05]  /*1120*/  LOP3.LUT R10, R10, 0x80000000, R8, 0xec, !PT ;  /* 0x800000000a0a7812 */ /* 0x001fca00078eec08 */
[----:B------:R-:W-:-:S05]  /*1130*/  VIADD R11, R10, 0xffffffff ;  /* 0xffffffff0a0b7836 */ /* 0x000fca0000000000 */
[----:B------:R-:W-:-:S04]  /*1140*/  LOP3.LUT R11, R10, R11, RZ, 0xc, !PT ;  /* 0x0000000b0a0b7212 */ /* 0x000fc800078e0cff */
[----:B------:R-:W0:Y:S02]  /*1150*/  POPC R15, R11 ;  /* 0x0000000b000f7309 */ /* 0x000e240000000000 */
[----:B0-----:R-:W0:Y:S01]  /*1160*/  SHFL.DOWN PT, R16, R13, 0x1, R15 ;  /* 0x082000000d107989 */ /* 0x001e2200000e000f */
[-C--:B------:R-:W-:Y:S02]  /*1170*/  ISETP.GE.AND P0, PT, R37, R15.reuse, PT ;  /* 0x0000000f2500720c */ /* 0x080fe40003f06270 */
[-C--:B------:R-:W-:Y:S02]  /*1180*/  ISETP.GT.AND P2, PT, R39, R15.reuse, PT ;  /* 0x0000000f2700720c */ /* 0x080fe40003f44270 */
[----:B0-----:R-:W-:Y:S02]  /*1190*/  SEL R16, R16, RZ, !P0 ;  /* 0x000000ff10107207 */ /* 0x001fe40004000000 */
[----:B------:R-:W-:-:S03]  /*11a0*/  ISETP.GT.AND P0, PT, R38, R15, PT ;  /* 0x0000000f2600720c */ /* 0x000fc60003f04270 */
[----:B------:R-:W-:-:S05]  /*11b0*/  IMAD.IADD R36, R16, 0x1, R13 ;  /* 0x0000000110247824 */ /* 0x000fca00078e020d */
[----:B------:R-:W0:Y:S02]  /*11c0*/  SHFL.DOWN PT, R16, R36, 0x2, R15 ;  /* 0x0840000024107989 */ /* 0x000e2400000e000f */
[----:B0-----:R-:W-:-:S05]  /*11d0*/  SEL R19, R16, RZ, !P0 ;  /* 0x000000ff10137207 */ /* 0x001fca0004000000 */
[----:B------:R-:W-:Y:S02]  /*11e0*/  IMAD.IADD R40, R36, 0x1, R19 ;  /* 0x0000000124287824 */ /* 0x000fe400078e0213 */
[C---:B------:R-:W-:Y:S02]  /*11f0*/  VIADD R19, R37.reuse, 0x4 ;  /* 0x0000000425137836 */ /* 0x040fe40000000000 */
[----:B------:R-:W-:Y:S01]  /*1200*/  VIADD R36, R37, 0x8 ;  /* 0x0000000825247836 */ /* 0x000fe20000000000 */
[----:B------:R-:W0:Y:S02]  /*1210*/  SHFL.DOWN PT, R16, R40, 0x4, R15 ;  /* 0x0880000028107989 */ /* 0x000e2400000e000f */
[----:B------:R-:W-:-:S04]  /*1220*/  ISETP.GT.AND P0, PT, R19, R15, PT ;  /* 0x0000000f1300720c */ /* 0x000fc80003f04270 */
[----:B0-----:R-:W-:Y:S02]  /*1230*/  SEL R11, R16, RZ, !P0 ;  /* 0x000000ff100b7207 */ /* 0x001fe40004000000 */
[----:B------:R-:W-:-:S03]  /*1240*/  ISETP.GT.AND P0, PT, R36, R15, PT ;  /* 0x0000000f2400720c */ /* 0x000fc60003f04270 */
[----:B------:R-:W-:Y:S02]  /*1250*/  IMAD.IADD R42, R40, 0x1, R11 ;  /* 0x00000001282a7824 */ /* 0x000fe400078e020b */
[----:B------:R-:W0:Y:S03]  /*1260*/  LDC.64 R10, c[0x0][0x390] ;  /* 0x0000e400ff0a7b82 */ /* 0x000e260000000a00 */
[----:B------:R-:W1:Y:S02]  /*1270*/  SHFL.DOWN PT, R16, R42, 0x8, R15 ;  /* 0x090000002a107989 */ /* 0x000e6400000e000f */
[----:B-1----:R-:W-:Y:S02]  /*1280*/  SEL R41, R16, RZ, !P0 ;  /* 0x000000ff10297207 */ /* 0x002fe40004000000 */
[----:B------:R-:W-:-:S03]  /*1290*/  ISETP.NE.AND P0, PT, R12, 0x65, PT ;  /* 0x000000650c00780c */ /* 0x000fc60003f05270 */
[----:B------:R-:W-:Y:S01]  /*12a0*/  IMAD.IADD R41, R42, 0x1, R41 ;  /* 0x000000012a297824 */ /* 0x000fe200078e0229 */
[----:B0-----:R-:W-:-:S04]  /*12b0*/  IADD3 R42, P3, PT, R10, 0x100, RZ ;  /* 0x000001000a2a7810 */ /* 0x001fc80007f7e0ff */
[----:B------:R-:W0:Y:S01]  /*12c0*/  SHFL.DOWN PT, R16, R41, 0x10, R15 ;  /* 0x0a00000029107989 */ /* 0x000e2200000e000f */
[----:B------:R-:W-:-:S04]  /*12d0*/  IMAD.X R43, RZ, RZ, R11, P3 ;  /* 0x000000ffff2b7224 */ /* 0x000fc800018e060b */
[----:B------:R-:W-:Y:S02]  /*12e0*/  VOTE.ALL P0, P0 ;  /* 0x0000000000ff7806 */ /* 0x000fe40000000000 */
[----:B0-----:R-:W-:-:S05]  /*12f0*/  SEL R16, R16, RZ, !P2 ;  /* 0x000000ff10107207 */ /* 0x001fca0005000000 */
[----:B------:R-:W-:-:S07]  /*1300*/  IMAD.IADD R40, R41, 0x1, R16 ;  /* 0x0000000129287824 */ /* 0x000fce00078e0210 */
.L_x_46:
[----:B------:R-:W-:Y:S05]  /*1310*/  @!P0 BRA `(.L_x_10) ;  /* 0x0000000000cc8947 */ /* 0x000fea0003800000 */
[----:B------:R-:W-:-:S07]  /*1320*/  IMAD.MOV.U32 R11, RZ, RZ, 0x1de ;  /* 0x000001deff0b7424 */ /* 0x000fce00078e00ff */
.L_x_16:
[----:B------:R-:W-:-:S05]  /*1330*/  IMAD.WIDE R14, R18, 0x8, R42 ;  /* 0x00000008120e7825 */ /* 0x000fca00078e022a */
[----:B------:R-:W2:Y:S01]  /*1340*/  LD.E.64.STRONG.GPU R12, desc[UR12][R14.64+-0x100] ;  /* 0xffff000c0e0c7980 */ /* 0x000ea2000c10fb00 */
[----:B------:R-:W-:Y:S05]  /*1350*/  YIELD ;  /* 0x0000000000007946 */ /* 0x000fea0003800000 */
[----:B------:R-:W-:Y:S01]  /*1360*/  UMOV UR5, 0xffffffff ;  /* 0xffffffff00057882 */ /* 0x000fe20000000000 */
[----:B------:R-:W-:Y:S02]  /*1370*/  SHF.R.U32.HI R11, RZ, 0x1, R11 ;  /* 0x00000001ff0b7819 */ /* 0x000fe4000001160b */
[----:B--2---:R-:W-:Y:S01]  /*1380*/  ISETP.NE.AND P0, PT, R12, 0x63, PT ;  /* 0x000000630c00780c */ /* 0x004fe20003f05270 */
[----:B------:R-:W-:-:S12]  /*1390*/  BRA.DIV UR5, `(.L_x_11) ;  /* 0x0000003205147947 */ /* 0x000fd8000b800000 */
[----:B------:R-:W-:-:S13]  /*13a0*/  VOTE.ANY P0, !P0 ;  /* 0x0000000000ff7806 */ /* 0x000fda0004000100 */
.L_x_49:
[----:B------:R-:W-:Y:S05]  /*13b0*/  @!P0 BRA `(.L_x_12) ;  /* 0x0000000000248947 */ /* 0x000fea0003800000 */
[----:B------:R-:W-:-:S07]  /*13c0*/  IMAD.MOV.U32 R16, RZ, RZ, R11 ;  /* 0x000000ffff107224 */ /* 0x000fce00078e000b */
.L_x_14:
[----:B------:R-:W-:Y:S05]  /*13d0*/  NANOSLEEP R16 ;  /* 0x000000100000735d */ /* 0x000fea0003800000 */
[----:B------:R-:W2:Y:S01]  /*13e0*/  LD.E.64.STRONG.GPU R12, desc[UR12][R14.64+-0x100] ;  /* 0xffff000c0e0c7980 */ /* 0x000ea2000c10fb00 */
[----:B------:R-:W-:Y:S01]  /*13f0*/  UMOV UR5, 0xffffffff ;  /* 0xffffffff00057882 */ /* 0x000fe20000000000 */
[----:B------:R-:W-:Y:S02]  /*1400*/  SHF.R.U32.HI R16, RZ, 0x1, R16 ;  /* 0x00000001ff107819 */ /* 0x000fe40000011610 */
[----:B--2---:R-:W-:Y:S01]  /*1410*/  ISETP.NE.AND P0, PT, R12, 0x63, PT ;  /* 0x000000630c00780c */ /* 0x004fe20003f05270 */
[----:B------:R-:W-:-:S12]  /*1420*/  BRA.DIV UR5, `(.L_x_13) ;  /* 0x0000003205107947 */ /* 0x000fd8000b800000 */
[----:B------:R-:W-:-:S13]  /*1430*/  VOTE.ANY P0, !P0 ;  /* 0x0000000000ff7806 */ /* 0x000fda0004000100 */
.L_x_52:
[----:B------:R-:W-:Y:S05]  /*1440*/  @P0 BRA `(.L_x_14) ;  /* 0xfffffffc00e00947 */ /* 0x000fea000383ffff */
.L_x_12:
[----:B------:R-:W-:Y:S01]  /*1450*/  UMOV UR5, 0xffffffff ;  /* 0xffffffff00057882 */ /* 0x000fe20000000000 */
[----:B------:R-:W-:Y:S02]  /*1460*/  ISETP.NE.AND P0, PT, R12, 0x65, PT ;  /* 0x000000650c00780c */ /* 0x000fe40003f05270 */
[----:B------:R-:W-:Y:S11]  /*1470*/  BRA.DIV UR5, `(.L_x_15) ;  /* 0x00000032051c7947 */ /* 0x000ff6000b800000 */
[----:B------:R-:W-:Y:S01]  /*1480*/  VOTE.ANY R10, PT, !P0 ;  /* 0x00000000000a7806 */ /* 0x000fe200040e0100 */
[----:B------:R-:W-:-:S03]  /*1490*/  VIADD R18, R18, 0xffffffe0 ;  /* 0xffffffe012127836 */ /* 0x000fc60000000000 */
[----:B------:R-:W-:-:S05]  /*14a0*/  LOP3.LUT R10, R10, 0x80000000, R8, 0xec, !PT ;  /* 0x800000000a0a7812 */ /* 0x000fca00078eec08 */
[----:B------:R-:W-:-:S05]  /*14b0*/  VIADD R15, R10, 0xffffffff ;  /* 0xffffffff0a0f7836 */ /* 0x000fca0000000000 */
[----:B------:R-:W-:-:S06]  /*14c0*/  LOP3.LUT R15, R10, R15, RZ, 0xc, !PT ;  /* 0x0000000f0a0f7212 */ /* 0x000fcc00078e0cff */
        /* <DEDUP_REMOVED lines=17> */
[----:B------:R-:W-:-:S03]  /*15e0*/  ISETP.NE.AND P0, PT, R12, 0x65, PT ;  /* 0x000000650c00780c */ /* 0x000fc60003f05270 */
[----:B------:R-:W-:-:S05]  /*15f0*/  IMAD.IADD R41, R13, 0x1, R16 ;  /* 0x000000010d297824 */ /* 0x000fca00078e0210 */
[----:B------:R-:W0:Y:S05]  /*1600*/  SHFL.DOWN PT, R16, R41, 0x10, R15 ;  /* 0x0a00000029107989 */ /* 0x000e2a00000e000f */
[----:B------:R-:W-:Y:S02]  /*1610*/  VOTE.ALL P0, P0 ;  /* 0x0000000000ff7806 */ /* 0x000fe40000000000 */
[----:B0-----:R-:W-:-:S04]  /*1620*/  SEL R16, R16, RZ, !P2 ;  /* 0x000000ff10107207 */ /* 0x001fc80005000000 */
[----:B------:R-:W-:-:S07]  /*1630*/  IADD3 R40, PT, PT, R41, R16, R40 ;  /* 0x0000001029287210 */ /* 0x000fce0007ffe028 */
.L_x_61:
[----:B------:R-:W-:Y:S05]  /*1640*/  @P0 BRA `(.L_x_16) ;  /* 0xfffffffc00380947 */ /* 0x000fea000383ffff */
.L_x_10:
[----:B------:R-:W-:Y:S01]  /*1650*/  ISETP.NE.AND P0, PT, R37, RZ, PT ;  /* 0x000000ff2500720c */ /* 0x000fe20003f05270 */
[----:B------:R-:W0:Y:S01]  /*1660*/  @!P1 S2R R11, SR_CgaCtaId ;  /* 0x00000000000b9919 */ /* 0x000e220000008800 */
[----:B------:R-:W-:Y:S01]  /*1670*/  @!P1 MOV R10, 0x400 ;  /* 0x00000400000a9802 */ /* 0x000fe20000000f00 */
[----:B------:R-:W-:Y:S02]  /*1680*/  @!P1 IMAD.IADD R9, R9, 0x1, R40 ;  /* 0x0000000109099824 */ /* 0x000fe400078e0228 */
[----:B------:R-:W-:Y:S02]  /*1690*/  @!P1 IMAD.MOV.U32 R8, RZ, RZ, 0x65 ;  /* 0x00000065ff089424 */ /* 0x000fe400078e00ff */
[----:B------:R-:W-:-:S03]  /*16a0*/  IMAD.MOV.U32 R38, RZ, RZ, R17 ;  /* 0x000000ffff267224 */ /* 0x000fc600078e0011 */
[----:B------:R1:W-:Y:S03]  /*16b0*/  @!P1 ST.E.64.STRONG.GPU desc[UR12][R44.64+0x100], R8 ;  /* 0x000100082c009985 */ /* 0x0003e6000c10fb0c */
[----:B------:R-:W-:Y:S01]  /*16c0*/  @!P0 MOV R12, 0x400 ;  /* 0x00000400000c8802 */ /* 0x000fe20000000f00 */
[----:B------:R-:W2:Y:S01]  /*16d0*/  @!P0 S2R R13, SR_CgaCtaId ;  /* 0x00000000000d8919 */ /* 0x000ea20000008800 */
[----:B------:R-:W-:Y:S01]  /*16e0*/  @!P0 IMAD.MOV.U32 R38, RZ, RZ, R40 ;  /* 0x000000ffff268224 */ /* 0x000fe200078e0028 */
[----:B0-----:R-:W-:-:S05]  /*16f0*/  @!P1 LEA R10, R11, R10, 0x18 ;  /* 0x0000000a0b0a9211 */ /* 0x001fca00078ec0ff */
[----:B------:R1:W-:Y:S04]  /*1700*/  @!P1 STS [R10+0x8], R9 ;  /* 0x000008090a009388 */ /* 0x0003e80000000800 */
[----:B------:R1:W-:Y:S01]  /*1710*/  @!P1 STS [R10+0x4], R40 ;  /* 0x000004280a009388 */ /* 0x0003e20000000800 */
[----:B--2---:R-:W-:-:S05]  /*1720*/  @!P0 LEA R13, R13, R12, 0x18 ;  /* 0x0000000c0d0d8211 */ /* 0x004fca00078ec0ff */
[----:B------:R1:W-:Y:S02]  /*1730*/  @!P0 STS [R13+0x54], R40 ;  /* 0x000054280d008388 */ /* 0x0003e40000000800 */
.L_x_4:
[----:B------:R-:W-:Y:S05]  /*1740*/  WARPSYNC.ALL ;  /* 0x0000000000007948 */ /* 0x000fea0003800000 */
[----:B------:R-:W0:Y:S08]  /*1750*/  S2UR UR7, SR_CgaCtaId ;  /* 0x00000000000779c3 */ /* 0x000e300000008800 */
[----:B------:R-:W-:Y:S01]  /*1760*/  BAR.SYNC.DEFER_BLOCKING 0x0 ;  /* 0x0000000000007b1d */ /* 0x000fe20000010000 */
[----:B------:R-:W-:-:S05]  /*1770*/  ISETP.NE.AND P0, PT, R35, RZ, PT ;  /* 0x000000ff2300720c */ /* 0x000fca0003f05270 */
[----:B------:R-:W-:Y:S02]  /*1780*/  UMOV UR5, 0x400 ;  /* 0x0000040000057882 */ /* 0x000fe40000000000 */
[----:B0-----:R-:W-:-:S09]  /*1790*/  ULEA UR5, UR7, UR5, 0x18 ;  /* 0x0000000507057291 */ /* 0x001fd2000f8ec0ff */
[----:B-1----:R-:W0:Y:S02]  /*17a0*/  LDS R8, [UR5+0x54] ;  /* 0x00005405ff087984 */ /* 0x002e240008000800 */
[----:B0-----:R-:W-:-:S05]  /*17b0*/  SEL R9, R8, RZ, P0 ;  /* 0x000000ff08097207 */ /* 0x001fca0000000000 */
[----:B------:R-:W-:-:S07]  /*17c0*/  IMAD.IADD R38, R9, 0x1, R38 ;  /* 0x0000000109267824 */ /* 0x000fce00078e0226 */
.L_x_3:
[----:B------:R-:W-:Y:S05]  /*17d0*/  BSYNC.RECONVERGENT B0 ;  /* 0x0000000000007941 */ /* 0x000fea0003800200 */
.L_x_1:
[----:B------:R-:W-:Y:S01]  /*17e0*/  IMAD.IADD R32, R32, 0x1, R38 ;  /* 0x0000000120207824 */ /* 0x000fe200078e0226 */
[----:B------:R-:W-:Y:S03]  /*17f0*/  BAR.SYNC.DEFER_BLOCKING 0x0 ;  /* 0x0000000000007b1d */ /* 0x000fe60000010000 */
[----:B------:R-:W-:-:S03]  /*1800*/  IMAD.IADD R29, R29, 0x1, R32 ;  /* 0x000000011d1d7824 */ /* 0x000fc600078e0220 */
[----:B------:R-:W1:Y:S01]  /*1810*/  LDCU.64 UR8, c[0x0][0x388] ;  /* 0x00007100ff0877ac */ /* 0x000e620008000a00 */
[----:B------:R-:W-:-:S04]  /*1820*/  IMAD.IADD R28, R28, 0x1, R29 ;  /* 0x000000011c1c7824 */ /* 0x000fc800078e021d */
[----:B------:R-:W-:-:S04]  /*1830*/  IMAD.IADD R27, R27, 0x1, R28 ;  /* 0x000000011b1b7824 */ /* 0x000fc800078e021c */
[----:B------:R-:W-:-:S04]  /*1840*/  IMAD.IADD R26, R26, 0x1, R27 ;  /* 0x000000011a1a7824 */ /* 0x000fc800078e021b */
[----:B------:R-:W-:-:S04]  /*1850*/  IMAD.IADD R25, R25, 0x1, R26 ;  /* 0x0000000119197824 */ /* 0x000fc800078e021a */
[----:B------:R-:W-:Y:S01]  /*1860*/  IMAD.IADD R24, R24, 0x1, R25 ;  /* 0x0000000118187824 */ /* 0x000fe200078e0219 */
[----:B------:R-:W-:Y:S03]  /*1870*/  STS [R33], R38 ;  /* 0x0000002621007388 */ /* 0x000fe60000000800 */
[----:B------:R-:W-:Y:S01]  /*1880*/  IMAD.IADD R23, R23, 0x1, R24 ;  /* 0x0000000117177824 */ /* 0x000fe200078e0218 */
[----:B------:R-:W-:Y:S03]  /*1890*/  STS [R33+0x4], R32 ;  /* 0x0000042021007388 */ /* 0x000fe60000000800 */
        /* <DEDUP_REMOVED lines=19> */
[----:B------:R-:W-:Y:S04]  /*19d0*/  STS [R33+0x2c], R20 ;  /* 0x00002c1421007388 */ /* 0x000fe80000000800 */
[----:B------:R-:W-:Y:S04]  /*19e0*/  STS [R33+0x30], R7 ;  /* 0x0000300721007388 */ /* 0x000fe80000000800 */
[----:B------:R-:W-:Y:S04]  /*19f0*/  STS [R33+0x34], R6 ;  /* 0x0000340621007388 */ /* 0x000fe80000000800 */
[----:B------:R-:W-:Y:S04]  /*1a00*/  STS [R33+0x38], R5 ;  /* 0x0000380521007388 */ /* 0x000fe80000000800 */
[----:B------:R-:W-:Y:S04]  /*1a10*/  STS [R33+0x3c], R4 ;  /* 0x00003c0421007388 */ /* 0x000fe80000000800 */
[----:B------:R-:W-:Y:S04]  /*1a20*/  STS [R33+0x40], R3 ;  /* 0x0000400321007388 */ /* 0x000fe80000000800 */
[----:B------:R1:W-:Y:S04]  /*1a30*/  STS [R33+0x44], R2 ;  /* 0x0000440221007388 */ /* 0x0003e80000000800 */
[----:B------:R-:W-:Y:S01]  /*1a40*/  STS [R33+0x48], R0 ;  /* 0x0000480021007388 */ /* 0x000fe20000000800 */
[----:B------:R-:W-:-:S03]  /*1a50*/  NOP ;  /* 0x0000000000007918 */ /* 0x000fc60000000000 */
[----:B0-----:R-:W0:Y:S01]  /*1a60*/  LDS R9, [R34] ;  /* 0x0000000022097984 */ /* 0x001e220000000800 */
[----:B-1----:R-:W-:-:S03]  /*1a70*/  IADD3 R2, P0, PT, R31, UR8, RZ ;  /* 0x000000081f027c10 */ /* 0x002fc6000ff1e0ff */
[----:B------:R-:W1:Y:S01]  /*1a80*/  LDS R7, [R34+0x80] ;  /* 0x0000800022077984 */ /* 0x000e620000000800 */
[----:B------:R-:W-:-:S03]  /*1a90*/  IADD3.X R3, PT, PT, R30, UR9, RZ, P0, !PT ;  /* 0x000000091e037c10 */ /* 0x000fc600087fe4ff */
[----:B------:R-:W2:Y:S04]  /*1aa0*/  LDS R11, [R34+0x100] ;  /* 0x00010000220b7984 */ /* 0x000ea80000000800 */
[----:B------:R-:W3:Y:S04]  /*1ab0*/  LDS R13, [R34+0x180] ;  /* 0x00018000220d7984 */ /* 0x000ee80000000800 */
[----:B------:R-:W4:Y:S04]  /*1ac0*/  LDS R5, [R34+0x200] ;  /* 0x0002000022057984 */ /* 0x000f280000000800 */
[----:B------:R-:W5:Y:S04]  /*1ad0*/  LDS R15, [R34+0x280] ;  /* 0x00028000220f7984 */ /* 0x000f680000000800 */
        /* <DEDUP_REMOVED lines=13> */
[----:B0-----:R-:W-:Y:S04]  /*1bb0*/  STG.E desc[UR12][R2.64], R9 ;  /* 0x0000000902007986 */ /* 0x001fe8000c10190c */
[----:B-1----:R-:W-:Y:S04]  /*1bc0*/  STG.E desc[UR12][R2.64+0x80], R7 ;  /* 0x0000800702007986 */ /* 0x002fe8000c10190c */
[----:B--2---:R-:W-:Y:S04]  /*1bd0*/  STG.E desc[UR12][R2.64+0x100], R11 ;  /* 0x0001000b02007986 */ /* 0x004fe8000c10190c */
[----:B---3--:R-:W-:Y:S04]  /*1be0*/  STG.E desc[UR12][R2.64+0x180], R13 ;  /* 0x0001800d02007986 */ /* 0x008fe8000c10190c */
[----:B----4-:R-:W-:Y:S04]  /*1bf0*/  STG.E desc[UR12][R2.64+0x200], R5 ;  /* 0x0002000502007986 */ /* 0x010fe8000c10190c */
[----:B-----5:R-:W-:Y:S04]  /*1c00*/  STG.E desc[UR12][R2.64+0x280], R15 ;  /* 0x0002800f02007986 */ /* 0x020fe8000c10190c */
[----:B------:R-:W-:Y:S04]  /*1c10*/  STG.E desc[UR12][R2.64+0x300], R17 ;  /* 0x0003001102007986 */ /* 0x000fe8000c10190c */
        /* <DEDUP_REMOVED lines=11> */
[----:B------:R-:W-:Y:S01]  /*1cd0*/  STG.E desc[UR12][R2.64+0x900], R43 ;  /* 0x0009002b02007986 */ /* 0x000fe2000c10190c */
[----:B------:R-:W-:Y:S05]  /*1ce0*/  EXIT ;  /* 0x000000000000794d */ /* 0x000fea0003800000 */
.L_x_0:
[----:B------:R-:W-:-:S04]  /*1cf0*/  ISETP.NE.U32.AND P0, PT, RZ, UR7, PT ;  /* 0x00000007ff007c0c */ /* 0x000fc8000bf05070 */
[----:B------:R-:W-:-:S13]  /*1d00*/  ISETP.NE.AND.EX P0, PT, RZ, UR4, PT, P0 ;  /* 0x00000004ff007c0c */ /* 0x000fda000bf05300 */
[----:B------:R-:W-:Y:S05]  /*1d10*/  @!P0 EXIT ;  /* 0x000000000000894d */ /* 0x000fea0003800000 */
[----:B------:R-:W0:Y:S02]  /*1d20*/  LDCU.64 UR4, c[0x0][0x380] ;  /* 0x00007000ff0477ac */ /* 0x000e240008000a00 */
[----:B0-----:R-:W-:-:S06]  /*1d30*/  UIMAD.WIDE UR4, UR6, 0x7b80, UR4 ;  /* 0x00007b80060478a5 */ /* 0x001fcc000f8e0204 */
[----:B------:R-:W-:Y:S02]  /*1d40*/  IMAD.U32 R2, RZ, RZ, UR4 ;  /* 0x00000004ff027e24 */ /* 0x000fe4000f8e00ff */
[----:B------:R-:W-:-:S05]  /*1d50*/  IMAD.U32 R3, RZ, RZ, UR5 ;  /* 0x00000005ff037e24 */ /* 0x000fca000f8e00ff */
[----:B------:R0:W2:Y:S01]  /*1d60*/  LDG.E R0, desc[UR12][R2.64] ;  /* 0x0000000c02007981 */ /* 0x0000a2000c1e1900 */
[----:B------:R-:W3:Y:S02]  /*1d70*/  S2R R31, SR_TID.X ;  /* 0x00000000001f7919 */ /* 0x000ee40000002100 */
[C---:B---3--:R-:W-:Y:S02]  /*1d80*/  LOP3.LUT R30, R31.reuse, 0x1f, RZ, 0xc0, !PT ;  /* 0x0000001f1f1e7812 */ /* 0x048fe400078ec0ff */
[----:B------:R-:W-:-:S05]  /*1d90*/  LOP3.LUT R5, R31, 0x3e0, RZ, 0xc0, !PT ;  /* 0x000003e01f057812 */ /* 0x000fca00078ec0ff */
[----:B------:R-:W-:-:S04]  /*1da0*/  IMAD R30, R5, 0x13, R30 ;  /* 0x00000013051e7824 */ /* 0x000fc800078e021e */
[C---:B------:R-:W-:Y:S01]  /*1db0*/  VIADD R4, R30.reuse, 0x20 ;  /* 0x000000201e047836 */ /* 0x040fe20000000000 */
[C---:B------:R-:W-:Y:S01]  /*1dc0*/  ISETP.GE.U32.AND P1, PT, R30.reuse, UR7, PT ;  /* 0x000000071e007c0c */ /* 0x040fe2000bf26070 */
[C---:B------:R-:W-:Y:S01]  /*1dd0*/  VIADD R5, R30.reuse, 0x40 ;  /* 0x000000401e057836 */ /* 0x040fe20000000000 */
[C---:B0-----:R-:W-:Y:S01]  /*1de0*/  LEA R2, P0, R30.reuse, UR4, 0x2 ;  /* 0x000000041e027c11 */ /* 0x041fe2000f8010ff */
[----:B------:R-:W-:Y:S01]  /*1df0*/  VIADD R3, R30, 0x80 ;  /* 0x000000801e037836 */ /* 0x000fe20000000000 */
[----:B------:R-:W-:Y:S01]  /*1e00*/  ISETP.GE.U32.AND P2, PT, R4, UR7, PT ;  /* 0x0000000704007c0c */ /* 0x000fe2000bf46070 */
[C---:B------:R-:W-:Y:S01]  /*1e10*/  VIADD R4, R30.reuse, 0xa0 ;  /* 0x000000a01e047836 */ /* 0x040fe20000000000 */
[----:B------:R-:W-:Y:S01]  /*1e20*/  ISETP.GE.U32.AND P3, PT, R5, UR7, PT ;  /* 0x0000000705007c0c */ /* 0x000fe2000bf66070 */
[----:B------:R-:W-:Y:S01]  /*1e30*/  VIADD R5, R30, 0xc0 ;  /* 0x000000c01e057836 */ /* 0x000fe20000000000 */
[----:B------:R-:W-:Y:S01]  /*1e40*/  ISETP.GE.U32.AND P5, PT, R3, UR7, PT ;  /* 0x0000000703007c0c */ /* 0x000fe2000bfa6070 */
[----:B------:R-:W-:Y:S01]  /*1e50*/  IMAD.X R3, RZ, RZ, UR5, P0 ;  /* 0x00000005ff037e24 */ /* 0x000fe200080e06ff */
[----:B------:R-:W-:Y:S01]  /*1e60*/  ISETP.GE.U32.AND P6, PT, R4, UR7, PT ;  /* 0x0000000704007c0c */ /* 0x000fe2000bfc6070 */
[C---:B------:R-:W-:Y:S01]  /*1e70*/  VIADD R6, R30.reuse, 0x60 ;  /* 0x000000601e067836 */ /* 0x040fe20000000000 */
[----:B------:R-:W-:Y:S01]  /*1e80*/  ISETP.GE.U32.AND P0, PT, R5, UR7, PT ;  /* 0x0000000705007c0c */ /* 0x000fe2000bf06070 */
[----:B------:R-:W-:-:S02]  /*1e90*/  VIADD R5, R30, 0xe0 ;  /* 0x000000e01e057836 */ /* 0x000fc40000000000 */
[----:B------:R-:W-:Y:S01]  /*1ea0*/  VIADD R37, R30, 0x100 ;  /* 0x000001001e257836 */ /* 0x000fe20000000000 */
[----:B------:R-:W-:Y:S01]  /*1eb0*/  ISETP.GE.U32.AND P4, PT, R6, UR7, PT ;  /* 0x0000000706007c0c */ /* 0x000fe2000bf86070 */
[C---:B------:R-:W-:Y:S02]  /*1ec0*/  VIADD R7, R30.reuse, 0x140 ;  /* 0x000001401e077836 */ /* 0x040fe40000000000 */
[C---:B------:R-:W-:Y:S02]  /*1ed0*/  VIADD R36, R30.reuse, 0x120 ;  /* 0x000001201e247836 */ /* 0x040fe40000000000 */
[C---:B------:R-:W-:Y:S02]  /*1ee0*/  VIADD R35, R30.reuse, 0x220 ;  /* 0x000002201e237836 */ /* 0x040fe40000000000 */
[----:B------:R-:W-:Y:S02]  /*1ef0*/  VIADD R34, R30, 0x240 ;  /* 0x000002401e227836 */ /* 0x000fe40000000000 */
[----:B--2---:R-:W-:-:S02]  /*1f00*/  IMAD.MOV.U32 R4, RZ, RZ, R0 ;  /* 0x000000ffff047224 */ /* 0x004fc400078e0000 */
[----:B------:R-:W2:Y:S02]  /*1f10*/  @!P1 LDG.E R0, desc[UR12][R2.64] ;  /* 0x0000000c02009981 */ /* 0x000ea4000c1e1900 */
[--C-:B------:R-:W-:Y:S01]  /*1f20*/  IMAD.MOV.U32 R12, RZ, RZ, R4.reuse ;  /* 0x000000ffff0c7224 */ /* 0x100fe200078e0004 */
[----:B------:R-:W-:Y:S01]  /*1f30*/  ISETP.GE.U32.AND P1, PT, R5, UR7, PT ;  /* 0x0000000705007c0c */ /* 0x000fe2000bf26070 */
[--C-:B------:R-:W-:Y:S02]  /*1f40*/  IMAD.MOV.U32 R8, RZ, RZ, R4.reuse ;  /* 0x000000ffff087224 */ /* 0x100fe400078e0004 */
[C---:B------:R-:W-:Y:S02]  /*1f50*/  VIADD R5, R30.reuse, 0x160 ;  /* 0x000001601e057836 */ /* 0x040fe40000000000 */
[--C-:B------:R-:W-:Y:S01]  /*1f60*/  IMAD.MOV.U32 R6, RZ, RZ, R4.reuse ;  /* 0x000000ffff067224 */ /* 0x100fe200078e0004 */
[----:B------:R-:W3:Y:S01]  /*1f70*/  @!P5 LDG.E R12, desc[UR12][R2.64+0x200] ;  /* 0x0002000c020cd981 */ /* 0x000ee2000c1e1900 */
[--C-:B------:R-:W-:Y:S01]  /*1f80*/  IMAD.MOV.U32 R14, RZ, RZ, R4.reuse ;  /* 0x000000ffff0e7224 */ /* 0x100fe200078e0004 */
[----:B------:R-:W-:Y:S01]  /*1f90*/  ISETP.GE.U32.AND P5, PT, R37, UR7, PT ;  /* 0x0000000725007c0c */ /* 0x000fe2000bfa6070 */
[----:B------:R-:W-:Y:S01]  /*1fa0*/  IMAD.MOV.U32 R16, RZ, RZ, R4 ;  /* 0x000000ffff107224 */ /* 0x000fe200078e0004 */
[----:B------:R-:W4:Y:S01]  /*1fb0*/  @!P3 LDG.E R8, desc[UR12][R2.64+0x100] ;  /* 0x0001000c0208b981 */ /* 0x000f22000c1e1900 */
[----:B------:R-:W-:Y:S01]  /*1fc0*/  ISETP.GE.U32.AND P3, PT, R5, UR7, PT ;  /* 0x0000000705007c0c */ /* 0x000fe2000bf66070 */
[----:B------:R-:W-:-:S02]  /*1fd0*/  VIADD R5, R30, 0x1a0 ;  /* 0x000001a01e057836 */ /* 0x000fc40000000000 */
[----:B------:R-:W4:Y:S01]  /*1fe0*/  @!P2 LDG.E R6, desc[UR12][R2.64+0x80] ;  /* 0x0000800c0206a981 */ /* 0x000f22000c1e1900 */
[----:B------:R-:W-:Y:S01]  /*1ff0*/  ISETP.GE.U32.AND P2, PT, R7, UR7, PT ;  /* 0x0000000707007c0c */ /* 0x000fe2000bf46070 */
[--C-:B------:R-:W-:Y:S02]  /*2000*/  IMAD.MOV.U32 R10, RZ, RZ, R4.reuse ;  /* 0x000000ffff0a7224 */ /* 0x100fe400078e0004 */
[----:B------:R-:W4:Y:S01]  /*2010*/  @!P6 LDG.E R14, desc[UR12][R2.64+0x280] ;  /* 0x0002800c020ee981 */ /* 0x000f22000c1e1900 */
[----:B------:R-:W-:Y:S01]  /*2020*/  ISETP.GE.U32.AND P6, PT, R36, UR7, PT ;  /* 0x0000000724007c0c */ /* 0x000fe2000bfc6070 */
[----:B------:R-:W-:Y:S02]  /*2030*/  IMAD.MOV.U32 R20, RZ, RZ, R4 ;  /* 0x000000ffff147224 */ /* 0x000fe400078e0004 */
[----:B------:R-:W4:Y:S01]  /*2040*/  @!P0 LDG.E R16, desc[UR12][R2.64+0x300] ;  /* 0x0003000c02108981 */ /* 0x000f22000c1e1900 */
[----:B------:R-:W-:Y:S01]  /*2050*/  ISETP.GE.U32.AND P0, PT, R5, UR7, PT ;  /* 0x0000000705007c0c */ /* 0x000fe2000bf06070 */
[----:B------:R-:W-:-:S02]  /*2060*/  VIADD R7, R30, 0x180 ;  /* 0x000001801e077836 */ /* 0x000fc40000000000 */
[C---:B------:R-:W-:Y:S01]  /*2070*/  VIADD R5, R30.reuse, 0x1e0 ;  /* 0x000001e01e057836 */ /* 0x040fe20000000000 */
[----:B------:R-:W4:Y:S01]  /*2080*/  @!P4 LDG.E R10, desc[UR12][R2.64+0x180] ;  /* 0x0001800c020ac981 */ /* 0x000f22000c1e1900 */
[--C-:B------:R-:W-:Y:S01]  /*2090*/  IMAD.MOV.U32 R18, RZ, RZ, R4.reuse ;  /* 0x000000ffff127224 */ /* 0x100fe200078e0004 */
[----:B------:R-:W-:Y:S01]  /*20a0*/  ISETP.GE.U32.AND P4, PT, R7, UR7, PT ;  /* 0x0000000707007c0c */ /* 0x000fe2000bf86070 */
[--C-:B------:R-:W-:Y:S01]  /*20b0*/  IMAD.MOV.U32 R22, RZ, RZ, R4.reuse ;  /* 0x000000ffff167224 */ /* 0x100fe200078e0004 */
[----:B------:R-:W4:Y:S01]  /*20c0*/  @!P5 LDG.E R20, desc[UR12][R2.64+0x400] ;  /* 0x0004000c0214d981 */ /* 0x000f22000c1e1900 */
[--C-:B------:R-:W-:Y:S01]  /*20d0*/  IMAD.MOV.U32 R24, RZ, RZ, R4.reuse ;  /* 0x000000ffff187224 */ /* 0x100fe200078e0004 */
[----:B------:R-:W-:Y:S01]  /*20e0*/  ISETP.GE.U32.AND P5, PT, R5, UR7, PT ;  /* 0x0000000705007c0c */ /* 0x000fe2000bfa6070 */
[----:B------:R-:W-:Y:S01]  /*20f0*/  IMAD.MOV.U32 R26, RZ, RZ, R4 ;  /* 0x000000ffff1a7224 */ /* 0x000fe200078e0004 */
[----:B------:R-:W4:Y:S01]  /*2100*/  @!P1 LDG.E R18, desc[UR12][R2.64+0x380] ;  /* 0x0003800c02129981 */ /* 0x000f22000c1e1900 */
[----:B------:R-:W-:-:S02]  /*2110*/  VIADD R7, R30, 0x1c0 ;  /* 0x000001c01e077836 */ /* 0x000fc40000000000 */
[----:B------:R-:W-:Y:S01]  /*2120*/  VIADD R5, R30, 0x200 ;  /* 0x000002001e057836 */ /* 0x000fe20000000000 */
[----:B------:R-:W4:Y:S02]  /*2130*/  @!P6 LDG.E R22, desc[UR12][R2.64+0x480] ;  /* 0x0004800c0216e981 */ /* 0x000f24000c1e1900 */
[----:B------:R-:W-:Y:S02]  /*2140*/  ISETP.GE.U32.AND P1, PT, R7, UR7, PT ;  /* 0x0000000707007c0c */ /* 0x000fe4000bf26070 */
[----:B------:R-:W4:Y:S01]  /*2150*/  @!P2 LDG.E R24, desc[UR12][R2.64+0x500] ;  /* 0x0005000c0218a981 */ /* 0x000f22000c1e1900 */
[----:B------:R-:W-:Y:S02]  /*2160*/  ISETP.GE.U32.AND P6, PT, R5, UR7, PT ;  /* 0x0000000705007c0c */ /* 0x000fe4000bfc6070 */
[----:B------:R-:W-:Y:S01]  /*2170*/  ISETP.GE.U32.AND P2, PT, R35, UR7, PT ;  /* 0x0000000723007c0c */ /* 0x000fe2000bf46070 */
[----:B------:R-:W4:Y:S01]  /*2180*/  @!P3 LDG.E R26, desc[UR12][R2.64+0x580] ;  /* 0x0005800c021ab981 */ /* 0x000f22000c1e1900 */
[----:B------:R-:W-:Y:S01]  /*2190*/  ISETP.GE.U32.AND P3, PT, R34, UR7, PT ;  /* 0x0000000722007c0c */ /* 0x000fe2000bf66070 */
[----:B------:R-:W-:-:S02]  /*21a0*/  IMAD.MOV.U32 R28, RZ, RZ, R4 ;  /* 0x000000ffff1c7224 */ /* 0x000fc400078e0004 */
[--C-:B------:R-:W-:Y:S02]  /*21b0*/  IMAD.MOV.U32 R40, RZ, RZ, R4.reuse ;  /* 0x000000ffff287224 */ /* 0x100fe400078e0004 */
[--C-:B------:R-:W-:Y:S02]  /*21c0*/  IMAD.MOV.U32 R42, RZ, RZ, R4.reuse ;  /* 0x000000ffff2a7224 */ /* 0x100fe400078e0004 */
[--C-:B------:R-:W-:Y:S01]  /*21d0*/  IMAD.MOV.U32 R44, RZ, RZ, R4.reuse ;  /* 0x000000ffff2c7224 */ /* 0x100fe200078e0004 */
[----:B------:R-:W4:Y:S01]  /*21e0*/  @!P4 LDG.E R28, desc[UR12][R2.64+0x600] ;  /* 0x0006000c021cc981 */ /* 0x000f22000c1e1900 */
[--C-:B------:R-:W-:Y:S02]  /*21f0*/  IMAD.MOV.U32 R5, RZ, RZ, R4.reuse ;  /* 0x000000ffff057224 */ /* 0x100fe400078e0004 */
[----:B------:R-:W-:Y:S01]  /*2200*/  IMAD.MOV.U32 R7, RZ, RZ, R4 ;  /* 0x000000ffff077224 */ /* 0x000fe200078e0004 */
[----:B------:R-:W4:Y:S04]  /*2210*/  @!P0 LDG.E R40, desc[UR12][R2.64+0x680] ;  /* 0x0006800c02288981 */ /* 0x000f28000c1e1900 */
[----:B------:R-:W4:Y:S04]  /*2220*/  @!P1 LDG.E R42, desc[UR12][R2.64+0x700] ;  /* 0x0007000c022a9981 */ /* 0x000f28000c1e1900 */
[----:B------:R-:W4:Y:S04]  /*2230*/  @!P5 LDG.E R44, desc[UR12][R2.64+0x780] ;  /* 0x0007800c022cd981 */ /* 0x000f28000c1e1900 */
[----:B------:R-:W4:Y:S04]  /*2240*/  @!P6 LDG.E R5, desc[UR12][R2.64+0x800] ;  /* 0x0008000c0205e981 */ /* 0x000f28000c1e1900 */
[----:B------:R-:W4:Y:S04]  /*2250*/  @!P2 LDG.E R7, desc[UR12][R2.64+0x880] ;  /* 0x0008800c0207a981 */ /* 0x000f28000c1e1900 */
[----:B------:R-:W4:Y:S01]  /*2260*/  @!P3 LDG.E R4, desc[UR12][R2.64+0x900] ;  /* 0x0009000c0204b981 */ /* 0x000f22000c1e1900 */
[----:B------:R-:W0:Y:S01]  /*2270*/  S2R R38, SR_LANEID ;  /* 0x0000000000267919 */ /* 0x000e220000000000 */
[----:B------:R-:W1:Y:S01]  /*2280*/  S2UR UR5, SR_CgaCtaId ;  /* 0x00000000000579c3 */ /* 0x000e620000008800 */
[----:B------:R-:W-:Y:S01]  /*2290*/  SHF.R.U32.HI R41, RZ, 0x5, R31 ;  /* 0x00000005ff297819 */ /* 0x000fe2000001161f */
[----:B------:R-:W-:-:S02]  /*22a0*/  UMOV UR4, 0x400 ;  /* 0x0000040000047882 */ /* 0x000fc40000000000 */
[----:B-1----:R-:W-:Y:S02]  /*22b0*/  ULEA UR4, UR5, UR4, 0x18 ;  /* 0x0000000405047291 */ /* 0x002fe4000f8ec0ff */
[----:B0-----:R-:W-:-:S05]  /*22c0*/  IMAD R29, R41, 0x260, R38 ;  /* 0x00000260291d7824 */ /* 0x001fca00078e0226 */
[----:B------:R-:W-:Y:S01]  /*22d0*/  LEA R29, R29, UR4, 0x2 ;  /* 0x000000041d1d7c11 */ /* 0x000fe2000f8e10ff */
[----:B------:R-:W-:-:S04]  /*22e0*/  UISETP.NE.AND UP0, UPT, UR6, URZ, UPT ;  /* 0x000000ff0600728c */ /* 0x000fc8000bf05270 */
[----:B--2---:R-:W-:Y:S04]  /*22f0*/  STS [R29], R0 ;  /* 0x000000001d007388 */ /* 0x004fe80000000800 */
[----:B---3--:R-:W-:Y:S04]  /*2300*/  STS [R29+0x200], R12 ;  /* 0x0002000c1d007388 */ /* 0x008fe80000000800 */
[----:B----4-:R0:W-:Y:S04]  /*2310*/  STS [R29+0x100], R8 ;  /* 0x000100081d007388 */ /* 0x0101e80000000800 */
[----:B------:R1:W-:Y:S01]  /*2320*/  STS [R29+0x80], R6 ;  /* 0x000080061d007388 */ /* 0x0003e20000000800 */
[----:B0-----:R-:W-:-:S03]  /*2330*/  IMAD R8, R38, 0x48, R29 ;  /* 0x0000004826087824 */ /* 0x001fc600078e021d */
        /* <DEDUP_REMOVED lines=16> */
[----:B------:R1:W0:Y:S04]  /*2440*/  LDS R32, [R8] ;  /* 0x0000000008207984 */ /* 0x0002280000000800 */
        /* <DEDUP_REMOVED lines=19> */
[----:B--234-:R-:W-:Y:S05]  /*2580*/  BRA.U UP0, `(.L_x_17) ;  /* 0x0000000500047547 */ /* 0x01cfea000b800000 */
[----:B01----:R-:W-:Y:S02]  /*2590*/  IADD3 R8, PT, PT, R28, R33, R32 ;  /* 0x000000211c087210 */ /* 0x003fe40007ffe020 */
[----:B------:R-:W-:Y:S02]  /*25a0*/  ISETP.NE.AND P1, PT, R38, 0x1f, PT ;  /* 0x0000001f2600780c */ /* 0x000fe40003f25270 */
[----:B------:R-:W-:Y:S02]  /*25b0*/  IADD3 R8, PT, PT, R26, R27, R8 ;  /* 0x0000001b1a087210 */ /* 0x000fe40007ffe008 */
[----:B------:R-:W-:Y:S02]  /*25c0*/  ISETP.NE.AND P2, PT, R41, 0xc, PT ;  /* 0x0000000c2900780c */ /* 0x000fe40003f45270 */
        /* <DEDUP_REMOVED lines=47> */
[----:B------:R-:W-:-:S04]  /*28c0*/  ISETP.NE.AND P0, PT, R41, 0x8, PT ;  /* 0x000000082900780c */ /* 0x000fc80003f05270 */
[----:B------:R-:W-:Y:S02]  /*28d0*/  SEL R8, R15, R8, !P0 ;  /* 0x000000080f087207 */ /* 0x000fe40004000000 */
[C---:B------:R-:W-:Y:S02]  /*28e0*/  ISETP.NE.AND P0, PT, R41.reuse, 0xa, PT ;  /* 0x0000000a2900780c */ /* 0x040fe40003f05270 */
[----:B------:R-:W-:Y:S02]  /*28f0*/  SEL R8, R16, R8, !P1 ;  /* 0x0000000810087207 */ /* 0x000fe40004800000 */
[----:B------:R-:W-:Y:S02]  /*2900*/  ISETP.NE.AND P1, PT, R41, 0xb, PT ;  /* 0x0000000b2900780c */ /* 0x000fe40003f25270 */
[----:B------:R-:W-:Y:S02]  /*2910*/  SEL R8, R17, R8, !P0 ;  /* 0x0000000811087207 */ /* 0x000fe40004000000 */
[----:B------:R-:W-:-:S02]  /*2920*/  ISETP.GE.U32.AND P0, PT, R31, 0x20, PT ;  /* 0x000000201f00780c */ /* 0x000fc40003f06070 */
[----:B------:R-:W-:Y:S01]  /*2930*/  SEL R8, R18, R8, !P1 ;  /* 0x0000000812087207 */ /* 0x000fe20004800000 */
[----:B------:R-:W-:Y:S01]  /*2940*/  @!P2 IMAD.IADD R8, R19, 0x1, R18 ;  /* 0x000000011308a824 */ /* 0x000fe200078e0212 */
[----:B------:R-:W-:-:S04]  /*2950*/  ISETP.NE.AND P1, PT, R38, RZ, PT ;  /* 0x000000ff2600720c */ /* 0x000fc80003f25270 */
[----:B------:R-:W-:Y:S02]  /*2960*/  SEL R40, R40, RZ, P1 ;  /* 0x000000ff28287207 */ /* 0x000fe40000800000 */
[----:B------:R-:W-:-:S04]  /*2970*/  SEL R8, R8, RZ, P0 ;  /* 0x000000ff08087207 */ /* 0x000fc80000000000 */
[----:B-----5:R-:W-:Y:S01]  /*2980*/  IADD3 R39, PT, PT, R8, R40, R39 ;  /* 0x0000002808277210 */ /* 0x020fe20007ffe027 */
[----:B------:R-:W-:Y:S06]  /*2990*/  BRA `(.L_x_18) ;  /* 0x0000000c00547947 */ /* 0x000fec0003800000 */
.L_x_17:
[----:B01----:R-:W-:Y:S02]  /*29a0*/  IADD3 R8, PT, PT, R28, R33, R32 ;  /* 0x000000211c087210 */ /* 0x003fe40007ffe020 */
[----:B------:R-:W-:Y:S02]  /*29b0*/  ISETP.NE.AND P1, PT, R38, 0x1f, PT ;  /* 0x0000001f2600780c */ /* 0x000fe40003f25270 */
        /* <DEDUP_REMOVED lines=9> */
[----:B-----5:R-:W-:-:S05]  /*2a50*/  IADD3 R39, PT, PT, R9, R0, R8 ;  /* 0x0000000009277210 */ /* 0x020fca0007ffe008 */
        /* <DEDUP_REMOVED lines=28> */
[----:B------:R-:W-:Y:S01]  /*2c20*/  IMAD.IADD R14, R14, 0x1, R13 ;  /* 0x000000010e0e7824 */ /* 0x000fe200078e020d */
[----:B------:R-:W0:Y:S02]  /*2c30*/  LDS R11, [UR4+0x40] ;  /* 0x00004004ff0b7984 */ /* 0x000e240008000800 */
        /* <DEDUP_REMOVED lines=14> */
[----:B------:R-:W-:-:S04]  /*2d20*/  ISETP.NE.AND P0, PT, R41, 0xa, PT ;  /* 0x0000000a2900780c */ /* 0x000fc80003f05270 */
[----:B------:R-:W-:Y:S01]  /*2d30*/  SEL R8, R17, R8, !P0 ;  /* 0x0000000811087207 */ /* 0x000fe20004000000 */
[----:B------:R-:W-:Y:S01]  /*2d40*/  IMAD.IADD R17, R40, 0x1, -R39 ;  /* 0x0000000128117824 */ /* 0x000fe200078e0a27 */
[----:B------:R-:W-:-:S04]  /*2d50*/  ISETP.NE.AND P0, PT, R41, 0xb, PT ;  /* 0x0000000b2900780c */ /* 0x000fc80003f05270 */
[----:B------:R-:W-:Y:S02]  /*2d60*/  SEL R8, R18, R8, !P0 ;  /* 0x0000000812087207 */ /* 0x000fe40004000000 */
[----:B------:R-:W-:Y:S01]  /*2d70*/  ISETP.GT.U32.AND P0, PT, R31, 0x1f, PT ;  /* 0x0000001f1f00780c */ /* 0x000fe20003f04070 */
[----:B0-----:R-:W-:Y:S01]  /*2d80*/  IMAD.IADD R11, R19, 0x1, R11 ;  /* 0x00000001130b7824 */ /* 0x001fe200078e020b */
        /* <DEDUP_REMOVED lines=22> */
.L_x_64:
[----:B------:R-:W-:Y:S05]  /*2ef0*/  @!P0 BRA `(.L_x_21) ;  /* 0x0000000000248947 */ /* 0x000fea0003800000 */
[----:B------:R-:W-:-:S07]  /*2f00*/  IMAD.MOV.U32 R14, RZ, RZ, 0x1de ;  /* 0x000001deff0e7424 */ /* 0x000fce00078e00ff */
.L_x_23:
[----:B------:R-:W-:Y:S05]  /*2f10*/  NANOSLEEP R14 ;  /* 0x0000000e0000735d */ /* 0x000fea0003800000 */
[----:B------:R-:W2:Y:S01]  /*2f20*/  LD.E.64.STRONG.GPU R8, desc[UR12][R12.64+0x100] ;  /* 0x0001000c0c087980 */ /* 0x000ea2000c10fb00 */
[----:B------:R-:W-:Y:S01]  /*2f30*/  UMOV UR5, 0xffffffff ;  /* 0xffffffff00057882 */ /* 0x000fe20000000000 */
[----:B------:R-:W-:Y:S02]  /*2f40*/  SHF.R.U32.HI R14, RZ, 0x1, R14 ;  /* 0x00000001ff0e7819 */ /* 0x000fe4000001160e */
[----:B--2---:R-:W-:Y:S01]  /*2f50*/  ISETP.NE.AND P0, PT, R8, 0x63, PT ;  /* 0x000000630800780c */ /* 0x004fe20003f05270 */
[----:B------:R-:W-:-:S12]  /*2f60*/  BRA.DIV UR5, `(.L_x_22) ;  /* 0x0000001a05607947 */ /* 0x000fd8000b800000 */
[----:B------:R-:W-:-:S13]  /*2f70*/  VOTE.ANY P0, !P0 ;  /* 0x0000000000ff7806 */ /* 0x000fda0004000100 */
.L_x_67:
[----:B------:R-:W-:Y:S05]  /*2f80*/  @P0 BRA `(.L_x_23) ;  /* 0xfffffffc00e00947 */ /* 0x000fea000383ffff */
.L_x_21:
[----:B------:R-:W-:Y:S01]  /*2f90*/  UMOV UR5, 0xffffffff ;  /* 0xffffffff00057882 */ /* 0x000fe20000000000 */
[----:B------:R-:W-:Y:S02]  /*2fa0*/  ISETP.NE.AND P2, PT, R8, 0x65, PT ;  /* 0x000000650800780c */ /* 0x000fe40003f45270 */
[----:B------:R-:W-:Y:S11]  /*2fb0*/  BRA.DIV UR5, `(.L_x_24) ;  /* 0x0000001a056c7947 */ /* 0x000ff6000b800000 */
[----:B------:R-:W0:Y:S01]  /*2fc0*/  S2R R19, SR_GEMASK ;  /* 0x0000000000137919 */ /* 0x000e220000003c00 */
[----:B------:R-:W-:-:S04]  /*2fd0*/  VOTE.ANY R10, PT, !P2 ;  /* 0x00000000000a7806 */ /* 0x000fc800050e0100 */
[----:B0-----:R-:W-:-:S05]  /*2fe0*/  LOP3.LUT R10, R10, 0x80000000, R19, 0xec, !PT ;  /* 0x800000000a0a7812 */ /* 0x001fca00078eec13 */
[----:B------:R-:W-:-:S05]  /*2ff0*/  VIADD R13, R10, 0xffffffff ;  /* 0xffffffff0a0d7836 */ /* 0x000fca0000000000 */
[----:B------:R-:W-:Y:S01]  /*3000*/  LOP3.LUT R13, R10, R13, RZ, 0xc, !PT ;  /* 0x0000000d0a0d7212 */ /* 0x000fe200078e0cff */
[----:B------:R-:W-:-:S03]  /*3010*/  VIADD R10, R38, 0x2 ;  /* 0x00000002260a7836 */ /* 0x000fc60000000000 */
[----:B------:R-:W0:Y:S02]  /*3020*/  POPC R15, R13 ;  /* 0x0000000d000f7309 */ /* 0x000e240000000000 */
[----:B0-----:R-:W0:Y:S01]  /*3030*/  SHFL.DOWN PT, R16, R9, 0x1, R15 ;  /* 0x0820000009107989 */ /* 0x001e2200000e000f */
[----:B------:R-:W-:-:S04]  /*3040*/  ISETP.GE.AND P0, PT, R38, R15, PT ;  /* 0x0000000f2600720c */ /* 0x000fc80003f06270 */
[----:B0-----:R-:W-:Y:S02]  /*3050*/  SEL R16, R16, RZ, !P0 ;  /* 0x000000ff10107207 */ /* 0x001fe40004000000 */
[----:B------:R-:W-:Y:S01]  /*3060*/  ISETP.GT.AND P0, PT, R10, R15, PT ;  /* 0x0000000f0a00720c */ /* 0x000fe20003f04270 */
[----:B------:R-:W-:Y:S02]  /*3070*/  VIADD R10, R38, 0x4 ;  /* 0x00000004260a7836 */ /* 0x000fe40000000000 */
[----:B------:R-:W-:-:S05]  /*3080*/  IMAD.IADD R12, R16, 0x1, R9 ;  /* 0x00000001100c7824 */ /* 0x000fca00078e0209 */
[----:B------:R-:W0:Y:S02]  /*3090*/  SHFL.DOWN PT, R16, R12, 0x2, R15 ;  /* 0x084000000c107989 */ /* 0x000e2400000e000f */
[----:B0-----:R-:W-:Y:S02]  /*30a0*/  SEL R39, R16, RZ, !P0 ;  /* 0x000000ff10277207 */ /* 0x001fe40004000000 */
[----:B------:R-:W-:Y:S01]  /*30b0*/  ISETP.GT.AND P0, PT, R10, R15, PT ;  /* 0x0000000f0a00720c */ /* 0x000fe20003f04270 */
[----:B------:R-:W-:Y:S02]  /*30c0*/  VIADD R10, R38, 0x8 ;  /* 0x00000008260a7836 */ /* 0x000fe40000000000 */
[----:B------:R-:W-:Y:S02]  /*30d0*/  IMAD.IADD R40, R12, 0x1, R39 ;  /* 0x000000010c287824 */ /* 0x000fe400078e0227 */
[----:B------:R-:W0:Y:S03]  /*30e0*/  LDC.64 R12, c[0x0][0x390] ;  /* 0x0000e400ff0c7b82 */ /* 0x000e260000000a00 */
[----:B------:R-:W1:Y:S02]  /*30f0*/  SHFL.DOWN PT, R16, R40, 0x4, R15 ;  /* 0x0880000028107989 */ /* 0x000e6400000e000f */
[----:B-1----:R-:W-:-:S02]  /*3100*/  SEL R9, R16, RZ, !P0 ;  /* 0x000000ff10097207 */ /* 0x002fc40004000000 */
[----:B------:R-:W-:-:S03]  /*3110*/  ISETP.GT.AND P0, PT, R10, R15, PT ;  /* 0x0000000f0a00720c */ /* 0x000fc60003f04270 */
[----:B------:R-:W-:Y:S01]  /*3120*/  IMAD.IADD R9, R40, 0x1, R9 ;  /* 0x0000000128097824 */ /* 0x000fe200078e0209 */
[----:B0-----:R-:W-:-:S04]  /*3130*/  IADD3 R40, P3, PT, R12, 0x100, RZ ;  /* 0x000001000c287810 */ /* 0x001fc80007f7e0ff */
[----:B------:R-:W0:Y:S01]  /*3140*/  SHFL.DOWN PT, R16, R9, 0x8, R15 ;  /* 0x0900000009107989 */ /* 0x000e2200000e000f */
[----:B------:R-:W-:Y:S01]  /*3150*/  IMAD.X R41, RZ, RZ, R13, P3 ;  /* 0x000000ffff297224 */ /* 0x000fe200018e060d */
[----:B0-----:R-:W-:Y:S02]  /*3160*/  SEL R16, R16, RZ, !P0 ;  /* 0x000000ff10107207 */ /* 0x001fe40004000000 */
[----:B------:R-:W-:Y:S01]  /*3170*/  ISETP.NE.AND P0, PT, R8, 0x65, PT ;  /* 0x000000650800780c */ /* 0x000fe20003f05270 */
[----:B------:R-:W-:Y:S02]  /*3180*/  VIADD R8, R38, 0x10 ;  /* 0x0000001026087836 */ /* 0x000fe40000000000 */
[----:B------:R-:W-:-:S03]  /*3190*/  IMAD.IADD R44, R9, 0x1, R16 ;  /* 0x00000001092c7824 */ /* 0x000fc600078e0210 */
[----:B------:R-:W-:Y:S02]  /*31a0*/  ISETP.GT.AND P2, PT, R8, R15, PT ;  /* 0x0000000f0800720c */ /* 0x000fe40003f44270 */
[----:B------:R-:W0:Y:S05]  /*31b0*/  SHFL.DOWN PT, R16, R44, 0x10, R15 ;  /* 0x0a0000002c107989 */ /* 0x000e2a00000e000f */
[----:B------:R-:W-:Y:S02]  /*31c0*/  VOTE.ALL P0, P0 ;  /* 0x0000000000ff7806 */ /* 0x000fe40000000000 */
[----:B0-----:R-:W-:-:S05]  /*31d0*/  SEL R9, R16, RZ, !P2 ;  /* 0x000000ff10097207 */ /* 0x001fca0005000000 */
[----:B------:R-:W-:-:S07]  /*31e0*/  IMAD.IADD R12, R44, 0x1, R9 ;  /* 0x000000012c0c7824 */ /* 0x000fce00078e0209 */
.L_x_76:
[----:B------:R-:W-:Y:S05]  /*31f0*/  @!P0 BRA `(.L_x_25) ;  /* 0x0000000000dc8947 */ /* 0x000fea0003800000 */
[----:B------:R-:W-:-:S07]  /*3200*/  IMAD.MOV.U32 R39, RZ, RZ, 0x1de ;  /* 0x000001deff277424 */ /* 0x000fce00078e00ff */
.L_x_31:
        /* <DEDUP_REMOVED lines=8> */
.L_x_79:
[----:B------:R-:W-:Y:S05]  /*3290*/  @!P0 BRA `(.L_x_27) ;  /* 0x0000000000248947 */ /* 0x000fea0003800000 */
[----:B------:R-:W-:-:S07]  /*32a0*/  IMAD.MOV.U32 R13, RZ, RZ, R39 ;  /* 0x000000ffff0d7224 */ /* 0x000fce00078e0027 */
.L_x_29:
[----:B------:R-:W-:Y:S05]  /*32b0*/  NANOSLEEP R13 ;  /* 0x0000000d0000735d */ /* 0x000fea0003800000 */
[----:B------:R-:W2:Y:S01]  /*32c0*/  LD.E.64.STRONG.GPU R8, desc[UR12][R14.64+-0x100] ;  /* 0xffff000c0e087980 */ /* 0x000ea2000c10fb00 */
[----:B------:R-:W-:Y:S01]  /*32d0*/  UMOV UR5, 0xffffffff ;  /* 0xffffffff00057882 */ /* 0x000fe20000000000 */
[----:B------:R-:W-:Y:S02]  /*32e0*/  SHF.R.U32.HI R13, RZ, 0x1, R13 ;  /* 0x00000001ff0d7819 */ /* 0x000fe4000001160d */
[----:B--2---:R-:W-:Y:S01]  /*32f0*/  ISETP.NE.AND P0, PT, R8, 0x63, PT ;  /* 0x000000630800780c */ /* 0x004fe20003f05270 */
[----:B------:R-:W-:-:S12]  /*3300*/  BRA.DIV UR5, `(.L_x_28) ;  /* 0x0000001a05bc7947 */ /* 0x000fd8000b800000 */
[----:B------:R-:W-:-:S13]  /*3310*/  VOTE.ANY P0, !P0 ;  /* 0x0000000000ff7806 */ /* 0x000fda0004000100 */
.L_x_82:
[----:B------:R-:W-:Y:S05]  /*3320*/  @P0 BRA `(.L_x_29) ;  /* 0xfffffffc00e00947 */ /* 0x000fea000383ffff */
.L_x_27:
[----:B------:R-:W-:Y:S01]  /*3330*/  UMOV UR5, 0xffffffff ;  /* 0xffffffff00057882 */ /* 0x000fe20000000000 */
[----:B------:R-:W-:Y:S02]  /*3340*/  ISETP.NE.AND P0, PT, R8, 0x65, PT ;  /* 0x000000650800780c */ /* 0x000fe40003f05270 */
[----:B------:R-:W-:Y:S11]  /*3350*/  BRA.DIV UR5, `(.L_x_30) ;  /* 0x0000001a05c87947 */ /* 0x000ff6000b800000 */
[----:B------:R-:W-:Y:S01]  /*3360*/  VOTE.ANY R10, PT, !P0 ;  /* 0x00000000000a7806 */ /* 0x000fe200040e0100 */
[----:B------:R-:W-:-:S03]  /*3370*/  VIADD R18, R18, 0xffffffe0 ;  /* 0xffffffe012127836 */ /* 0x000fc60000000000 */
[----:B------:R-:W-:-:S05]  /*3380*/  LOP3.LUT R10, R10, 0x80000000, R19, 0xec, !PT ;  /* 0x800000000a0a7812 */ /* 0x000fca00078eec13 */
        /* <DEDUP_REMOVED lines=14> */
[----:B------:R-:W-:-:S05]  /*3470*/  IMAD.IADD R45, R44, 0x1, R45 ;  /* 0x000000012c2d7824 */ /* 0x000fca00078e022d */
[----:B------:R-:W0:Y:S02]  /*3480*/  SHFL.DOWN PT, R16, R45, 0x4, R15 ;  /* 0x088000002d107989 */ /* 0x000e2400000e000f */
[----:B0-----:R-:W-:Y:S02]  /*3490*/  SEL R16, R16, RZ, !P0 ;  /* 0x000000ff10107207 */ /* 0x001fe40004000000 */
[----:B------:R-:W-:-:S03]  /*34a0*/  ISETP.GT.AND P0, PT, R10, R15, PT ;  /* 0x0000000f0a00720c */ /* 0x000fc60003f04270 */
[----:B------:R-:W-:-:S05]  /*34b0*/  IMAD.IADD R9, R45, 0x1, R16 ;  /* 0x000000012d097824 */ /* 0x000fca00078e0210 */
[----:B------:R-:W0:Y:S02]  /*34c0*/  SHFL.DOWN PT, R16, R9, 0x8, R15 ;  /* 0x0900000009107989 */ /* 0x000e2400000e000f */
[----:B0-----:R-:W-:Y:S02]  /*34d0*/  SEL R16, R16, RZ, !P0 ;  /* 0x000000ff10107207 */ /* 0x001fe40004000000 */
[----:B------:R-:W-:Y:S01]  /*34e0*/  ISETP.NE.AND P0, PT, R8, 0x65, PT ;  /* 0x000000650800780c */ /* 0x000fe20003f05270 */
[----:B------:R-:W-:Y:S02]  /*34f0*/  VIADD R8, R38, 0x10 ;  /* 0x0000001026087836 */ /* 0x000fe40000000000 */
[----:B------:R-:W-:-:S03]  /*3500*/  IMAD.IADD R44, R9, 0x1, R16 ;  /* 0x00000001092c7824 */ /* 0x000fc600078e0210 */
[----:B------:R-:W-:Y:S02]  /*3510*/  ISETP.GT.AND P2, PT, R8, R15, PT ;  /* 0x0000000f0800720c */ /* 0x000fe40003f44270 */
[----:B------:R-:W0:Y:S05]  /*3520*/  SHFL.DOWN PT, R16, R44, 0x10, R15 ;  /* 0x0a0000002c107989 */ /* 0x000e2a00000e000f */
[----:B------:R-:W-:Y:S02]  /*3530*/  VOTE.ALL P0, P0 ;  /* 0x0000000000ff7806 */ /* 0x000fe40000000000 */
[----:B0-----:R-:W-:-:S04]  /*3540*/  SEL R13, R16, RZ, !P2 ;  /* 0x000000ff100d7207 */ /* 0x001fc80005000000 */
[----:B------:R-:W-:-:S07]  /*3550*/  IADD3 R12, PT, PT, R44, R13, R12 ;  /* 0x0000000d2c0c7210 */ /* 0x000fce0007ffe00c */
.L_x_91:
[----:B------:R-:W-:Y:S05]  /*3560*/  @P0 BRA `(.L_x_31) ;  /* 0xfffffffc00280947 */ /* 0x000fea000383ffff */
.L_x_25:
[----:B------:R-:W-:Y:S01]  /*3570*/  ISETP.NE.AND P0, PT, R38, RZ, PT ;  /* 0x000000ff2600720c */ /* 0x000fe20003f05270 */
[----:B------:R-:W0:Y:S01]  /*3580*/  @!P1 S2R R9, SR_CgaCtaId ;  /* 0x0000000000099919 */ /* 0x000e220000008800 */
[----:B------:R-:W-:Y:S01]  /*3590*/  @!P1 MOV R8, 0x400 ;  /* 0x0000040000089802 */ /* 0x000fe20000000f00 */
[----:B------:R-:W-:Y:S02]  /*35a0*/  @!P1 IMAD.IADD R11, R11, 0x1, R12 ;  /* 0x000000010b0b9824 */ /* 0x000fe400078e020c */
[----:B------:R-:W-:-:S05]  /*35b0*/  @!P1 IMAD.MOV.U32 R10, RZ, RZ, 0x65 ;  /* 0x00000065ff0a9424 */ /* 0x000fca00078e00ff */
[----:B------:R1:W-:Y:S03]  /*35c0*/  @!P1 ST.E.64.STRONG.GPU desc[UR12][R42.64+0x100], R10 ;  /* 0x0001000a2a009985 */ /* 0x0003e6000c10fb0c */
[----:B------:R-:W-:Y:S01]  /*35d0*/  @!P0 MOV R13, 0x400 ;  /* 0x00000400000d8802 */ /* 0x000fe20000000f00 */
[----:B------:R-:W2:Y:S01]  /*35e0*/  @!P0 S2R R14, SR_CgaCtaId ;  /* 0x00000000000e8919 */ /* 0x000ea20000008800 */
[----:B0-----:R-:W-:Y:S01]  /*35f0*/  @!P1 LEA R9, R9, R8, 0x18 ;  /* 0x0000000809099211 */ /* 0x001fe200078ec0ff */
[----:B------:R-:W-:Y:S02]  /*3600*/  IMAD.MOV.U32 R8, RZ, RZ, R17 ;  /* 0x000000ffff087224 */ /* 0x000fe400078e0011 */
[----:B------:R-:W-:Y:S02]  /*3610*/  @!P0 IMAD.MOV.U32 R8, RZ, RZ, R12 ;  /* 0x000000ffff088224 */ /* 0x000fe400078e000c */
[----:B------:R1:W-:Y:S04]  /*3620*/  @!P1 STS [R9+0x8], R11 ;  /* 0x0000080b09009388 */ /* 0x0003e80000000800 */
[----:B------:R1:W-:Y:S01]  /*3630*/  @!P1 STS [R9+0x4], R12 ;  /* 0x0000040c09009388 */ /* 0x0003e20000000800 */
[----:B--2---:R-:W-:-:S05]  /*3640*/  @!P0 LEA R13, R14, R13, 0x18 ;  /* 0x0000000d0e0d8211 */ /* 0x004fca00078ec0ff */
[----:B------:R1:W-:Y:S02]  /*3650*/  @!P0 STS [R13+0x54], R12 ;  /* 0x0000540c0d008388 */ /* 0x0003e40000000800 */
.L_x_19:
        /* <DEDUP_REMOVED lines=9> */
.L_x_18:
[----:B------:R-:W-:Y:S01]  /*36f0*/  IMAD.IADD R32, R32, 0x1, R39 ;  /* 0x0000000120207824 */ /* 0x000fe200078e0227 */
[----:B------:R-:W0:Y:S01]  /*3700*/  S2R R8, SR_LANEID ;  /* 0x0000000000087919 */ /* 0x000e220000000000 */
[----:B------:R-:W-:Y:S02]  /*3710*/  BAR.SYNC.DEFER_BLOCKING 0x0 ;  /* 0x0000000000007b1d */ /* 0x000fe40000010000 */
[----:B------:R-:W-:Y:S01]  /*3720*/  IMAD.IADD R33, R33, 0x1, R32 ;  /* 0x0000000121217824 */ /* 0x000fe200078e0220 */
[----:B------:R-:W-:Y:S01]  /*3730*/  ISETP.NE.AND P0, PT, R31, RZ, PT ;  /* 0x000000ff1f00720c */ /* 0x000fe20003f05270 */
[----:B------:R-:W-:Y:S02]  /*3740*/  IMAD.U32 R12, RZ, RZ, UR7 ;  /* 0x00000007ff0c7e24 */ /* 0x000fe4000f8e00ff */
[----:B------:R-:W-:Y:S01]  /*3750*/  IMAD.IADD R28, R28, 0x1, R33 ;  /* 0x000000011c1c7824 */ /* 0x000fe200078e0221 */
[----:B------:R-:W1:Y:S03]  /*3760*/  LDCU.64 UR8, c[0x0][0x388] ;  /* 0x00007100ff0877ac */ /* 0x000e660008000a00 */
[----:B------:R-:W-:-:S04]  /*3770*/  IMAD.IADD R27, R27, 0x1, R28 ;  /* 0x000000011b1b7824 */ /* 0x000fc800078e021c */
[----:B------:R-:W-:-:S04]  /*3780*/  IMAD.IADD R26, R26, 0x1, R27 ;  /* 0x000000011a1a7824 */ /* 0x000fc800078e021b */
[----:B------:R-:W-:-:S04]  /*3790*/  IMAD.IADD R25, R25, 0x1, R26 ;  /* 0x0000000119197824 */ /* 0x000fc800078e021a */
[----:B------:R-:W-:-:S04]  /*37a0*/  IMAD.IADD R24, R24, 0x1, R25 ;  /* 0x0000000118187824 */ /* 0x000fc800078e0219 */
[----:B------:R-:W-:Y:S02]  /*37b0*/  IMAD.IADD R23, R23, 0x1, R24 ;  /* 0x0000000117177824 */ /* 0x000fe400078e0218 */
[----:B0-----:R-:W-:Y:S02]  /*37c0*/  IMAD R8, R8, 0x48, R29 ;  /* 0x0000004808087824 */ /* 0x001fe400078e021d */
[----:B------:R-:W-:-:S03]  /*37d0*/  IMAD.IADD R22, R22, 0x1, R23 ;  /* 0x0000000116167824 */ /* 0x000fc600078e0217 */
[----:B------:R-:W-:Y:S01]  /*37e0*/  STS [R8], R39 ;  /* 0x0000002708007388 */ /* 0x000fe20000000800 */
[----:B------:R-:W-:-:S03]  /*37f0*/  IMAD.IADD R21, R21, 0x1, R22 ;  /* 0x0000000115157824 */ /* 0x000fc600078e0216 */
[----:B------:R-:W-:Y:S01]  /*3800*/  STS [R8+0x4], R32 ;  /* 0x0000042008007388 */ /* 0x000fe20000000800 */
        /* <DEDUP_REMOVED lines=15> */
[----:B------:R-:W-:Y:S04]  /*3900*/  STS [R8+0x24], R22 ;  /* 0x0000241608007388 */ /* 0x000fe80000000800 */
        /* <DEDUP_REMOVED lines=8> */
[----:B------:R0:W-:Y:S01]  /*3990*/  STS [R8+0x48], R0 ;  /* 0x0000480008007388 */ /* 0x0001e20000000800 */
[----:B------:R-:W-:-:S03]  /*39a0*/  NOP ;  /* 0x0000000000007918 */ /* 0x000fc60000000000 */
[----:B------:R-:W-:Y:S04]  /*39b0*/  LDS R39, [R29] ;  /* 0x000000001d277984 */ /* 0x000fe80000000800 */
[----:B------:R-:W-:Y:S04]  /*39c0*/  LDS R41, [R29+0x80] ;  /* 0x000080001d297984 */ /* 0x000fe80000000800 */
        /* <DEDUP_REMOVED lines=17> */
[----:B------:R2:W-:Y:S01]  /*3ae0*/  @!P0 STS [UR4+0x7b80], R12 ;  /* 0x007b800cff008988 */ /* 0x0005e20008000804 */
[----:B------:R-:W-:Y:S01]  /*3af0*/  BAR.SYNC.DEFER_BLOCKING 0x0 ;  /* 0x0000000000007b1d */ /* 0x000fe20000010000 */
[----:B0-----:R-:W-:-:S05]  /*3b00*/  IADD3 R0, P0, PT, R30, UR10, RZ ;  /* 0x0000000a1e007c10 */ /* 0x001fca000ff1e0ff */
[----:B------:R-:W0:Y:S01]  /*3b10*/  S2R R2, SR_TID.X ;  /* 0x0000000000027919 */ /* 0x000e220000002100 */
[----:B------:R-:W3:Y:S01]  /*3b20*/  LDS R31, [UR4+0x7b80] ;  /* 0x007b8004ff1f7984 */ /* 0x000ee20008000800 */
[C---:B0-----:R-:W-:Y:S02]  /*3b30*/  LOP3.LUT R3, R2.reuse, 0x3e0, RZ, 0xc0, !PT ;  /* 0x000003e002037812 */ /* 0x041fe400078ec0ff */
[----:B------:R-:W-:-:S05]  /*3b40*/  LOP3.LUT R2, R2, 0x1f, RZ, 0xc0, !PT ;  /* 0x0000001f02027812 */ /* 0x000fca00078ec0ff */
[----:B------:R-:W-:Y:S02]  /*3b50*/  IMAD R8, R3, 0x13, R2 ;  /* 0x0000001303087824 */ /* 0x000fe400078e0202 */
[----:B------:R-:W-:Y:S01]  /*3b60*/  IMAD.X R3, RZ, RZ, UR11, P0 ;  /* 0x0000000bff037e24 */ /* 0x000fe200080e06ff */
[----:B-1----:R-:W-:Y:S01]  /*3b70*/  LEA R2, P0, R0, UR8, 0x2 ;  /* 0x0000000800027c11 */ /* 0x002fe2000f8010ff */
[C---:B------:R-:W-:Y:S02]  /*3b80*/  VIADD R10, R8.reuse, 0x20 ;  /* 0x00000020080a7836 */ /* 0x040fe40000000000 */
[----:B--2---:R-:W-:Y:S01]  /*3b90*/  VIADD R12, R8, 0xa0 ;  /* 0x000000a0080c7836 */ /* 0x004fe20000000000 */
[----:B------:R-:W-:Y:S01]  /*3ba0*/  LEA.HI.X R3, R0, UR9, R3, 0x2, P0 ;  /* 0x0000000900037c11 */ /* 0x000fe200080f1403 */
[----:B------:R-:W-:Y:S01]  /*3bb0*/  VIADD R0, R8, 0x40 ;  /* 0x0000004008007836 */ /* 0x000fe20000000000 */
[-C--:B---3--:R-:W-:Y:S02]  /*3bc0*/  ISETP.GE.AND P1, PT, R30, R31.reuse, PT ;  /* 0x0000001f1e00720c */ /* 0x088fe40003f26270 */
[-C--:B------:R-:W-:Y:S01]  /*3bd0*/  ISETP.GE.AND P2, PT, R10, R31.reuse, PT ;  /* 0x0000001f0a00720c */ /* 0x080fe20003f46270 */
[----:B------:R-:W-:Y:S01]  /*3be0*/  VIADD R10, R8, 0x60 ;  /* 0x00000060080a7836 */ /* 0x000fe20000000000 */
[-C--:B------:R-:W-:Y:S01]  /*3bf0*/  ISETP.GE.AND P3, PT, R0, R31.reuse, PT ;  /* 0x0000001f0000720c */ /* 0x080fe20003f66270 */
[----:B------:R-:W-:Y:S01]  /*3c00*/  VIADD R0, R8, 0x80 ;  /* 0x0000008008007836 */ /* 0x000fe20000000000 */
[----:B------:R-:W-:-:S02]  /*3c10*/  ISETP.GE.AND P6, PT, R12, R31, PT ;  /* 0x0000001f0c00720c */ /* 0x000fc40003fc6270 */
[-C--:B------:R-:W-:Y:S01]  /*3c20*/  ISETP.GE.AND P4, PT, R10, R31.reuse, PT ;  /* 0x0000001f0a00720c */ /* 0x080fe20003f86270 */
[----:B------:R-:W-:Y:S01]  /*3c30*/  VIADD R10, R8, 0xc0 ;  /* 0x000000c0080a7836 */ /* 0x000fe20000000000 */
[-C--:B------:R-:W-:Y:S01]  /*3c40*/  ISETP.GE.AND P5, PT, R0, R31.reuse, PT ;  /* 0x0000001f0000720c */ /* 0x080fe20003fa6270 */
[----:B------:R-:W-:Y:S02]  /*3c50*/  VIADD R0, R8, 0xe0 ;  /* 0x000000e008007836 */ /* 0x000fe40000000000 */
[----:B------:R0:W-:Y:S01]  /*3c60*/  @!P1 STG.E desc[UR12][R2.64], R39 ;  /* 0x0000002702009986 */ /* 0x0001e2000c10190c */
[-C--:B------:R-:W-:Y:S01]  /*3c70*/  ISETP.GE.AND P0, PT, R10, R31.reuse, PT ;  /* 0x0000001f0a00720c */ /* 0x080fe20003f06270 */
[----:B------:R-:W-:Y:S01]  /*3c80*/  VIADD R10, R8, 0x160 ;  /* 0x00000160080a7836 */ /* 0x000fe20000000000 */
[-C--:B------:R-:W-:Y:S01]  /*3c90*/  ISETP.GE.AND P1, PT, R0, R31.reuse, PT ;  /* 0x0000001f0000720c */ /* 0x080fe20003f26270 */
[----:B------:R-:W-:Y:S01]  /*3ca0*/  VIADD R0, R8, 0x140 ;  /* 0x0000014008007836 */ /* 0x000fe20000000000 */
[----:B------:R0:W-:Y:S01]  /*3cb0*/  @!P2 STG.E desc[UR12][R2.64+0x80], R41 ;  /* 0x000080290200a986 */ /* 0x0001e2000c10190c */
[----:B------:R-:W-:-:S03]  /*3cc0*/  ISETP.GE.AND P2, PT, R37, R31, PT ;  /* 0x0000001f2500720c */ /* 0x000fc60003f46270 */
[----:B------:R0:W-:Y:S01]  /*3cd0*/  @!P3 STG.E desc[UR12][R2.64+0x100], R43 ;  /* 0x0001002b0200b986 */ /* 0x0001e2000c10190c */
[----:B------:R-:W-:-:S03]  /*3ce0*/  ISETP.GE.AND P3, PT, R36, R31, PT ;  /* 0x0000001f2400720c */ /* 0x000fc60003f66270 */
[----:B------:R0:W-:Y:S01]  /*3cf0*/  @!P4 STG.E desc[UR12][R2.64+0x180], R45 ;  /* 0x0001802d0200c986 */ /* 0x0001e2000c10190c */
[-C--:B------:R-:W-:Y:S01]  /*3d00*/  ISETP.GE.AND P4, PT, R0, R31.reuse, PT ;  /* 0x0000001f0000720c */ /* 0x080fe20003f86270 */
[----:B------:R-:W-:Y:S02]  /*3d10*/  VIADD R0, R8, 0x180 ;  /* 0x0000018008007836 */ /* 0x000fe40000000000 */
[----:B------:R0:W-:Y:S01]  /*3d20*/  @!P5 STG.E desc[UR12][R2.64+0x200], R4 ;  /* 0x000200040200d986 */ /* 0x0001e2000c10190c */
[-C--:B------:R-:W-:Y:S01]  /*3d30*/  ISETP.GE.AND P5, PT, R10, R31.reuse, PT ;  /* 0x0000001f0a00720c */ /* 0x080fe20003fa6270 */
[----:B------:R-:W-:Y:S02]  /*3d40*/  VIADD R10, R8, 0x1a0 ;  /* 0x000001a0080a7836 */ /* 0x000fe40000000000 */
[----:B------:R0:W-:Y:S01]  /*3d50*/  @!P6 STG.E desc[UR12][R2.64+0x280], R6 ;  /* 0x000280060200e986 */ /* 0x0001e2000c10190c */
[----:B------:R-:W-:Y:S01]  /*3d60*/  ISETP.GE.AND P6, PT, R0, R31, PT ;  /* 0x0000001f0000720c */ /* 0x000fe20003fc6270 */
[----:B------:R-:W-:-:S02]  /*3d70*/  VIADD R0, R8, 0x1c0 ;  /* 0x000001c008007836 */ /* 0x000fc40000000000 */
[----:B------:R0:W-:Y:S01]  /*3d80*/  @!P0 STG.E desc[UR12][R2.64+0x300], R33 ;  /* 0x0003002102008986 */ /* 0x0001e2000c10190c */
[-C--:B------:R-:W-:Y:S01]  /*3d90*/  ISETP.GE.AND P0, PT, R10, R31.reuse, PT ;  /* 0x0000001f0a00720c */ /* 0x080fe20003f06270 */
[C---:B------:R-:W-:Y:S02]  /*3da0*/  VIADD R10, R8.reuse, 0x1e0 ;  /* 0x000001e0080a7836 */ /* 0x040fe40000000000 */
[----:B------:R-:W-:Y:S01]  /*3db0*/  VIADD R8, R8, 0x200 ;  /* 0x0000020008087836 */ /* 0x000fe20000000000 */
[----:B------:R0:W-:Y:S01]  /*3dc0*/  @!P1 STG.E desc[UR12][R2.64+0x380], R25 ;  /* 0x0003801902009986 */ /* 0x0001e2000c10190c */
[----:B------:R-:W-:-:S03]  /*3dd0*/  ISETP.GE.AND P1, PT, R0, R31, PT ;  /* 0x0000001f0000720c */ /* 0x000fc60003f26270 */
        /* <DEDUP_REMOVED lines=8> */
[----:B------:R0:W-:Y:S04]  /*3e60*/  @!P6 STG.E desc[UR12][R2.64+0x600], R15 ;  /* 0x0006000f0200e986 */ /* 0x0001e8000c10190c */
[----:B------:R0:W-:Y:S04]  /*3e70*/  @!P0 STG.E desc[UR12][R2.64+0x680], R13 ;  /* 0x0006800d02008986 */ /* 0x0001e8000c10190c */
[----:B------:R0:W-:Y:S04]  /*3e80*/  @!P1 STG.E desc[UR12][R2.64+0x700], R11 ;  /* 0x0007000b02009986 */ /* 0x0001e8000c10190c */
[----:B------:R0:W-:Y:S04]  /*3e90*/  @!P2 STG.E desc[UR12][R2.64+0x780], R9 ;  /* 0x000780090200a986 */ /* 0x0001e8000c10190c */
[----:B------:R0:W-:Y:S04]  /*3ea0*/  @!P3 STG.E desc[UR12][R2.64+0x800], R7 ;  /* 0x000800070200b986 */ /* 0x0001e8000c10190c */
[----:B------:R0:W-:Y:S01]  /*3eb0*/  @!P4 STG.E desc[UR12][R2.64+0x880], R5 ;  /* 0x000880050200c986 */ /* 0x0001e2000c10190c */
[----:B------:R-:W-:Y:S05]  /*3ec0*/  @P5 EXIT ;  /* 0x000000000000594d */ /* 0x000fea0003800000 */
[----:B------:R-:W-:Y:S01]  /*3ed0*/  STG.E desc[UR12][R2.64+0x900], R27 ;  /* 0x0009001b02007986 */ /* 0x000fe2000c10190c */
[----:B------:R-:W-:Y:S05]  /*3ee0*/  EXIT ;  /* 0x000000000000794d */ /* 0x000fea0003800000 */
.L_x_5:
[----:B------:R-:W-:Y:S01]  /*3ef0*/  BSSY B1, `(.L_x_32) ;  /* 0x0000006000017945 */ /* 0x000fe20003800000 */
[----:B------:R-:W-:Y:S01]  /*3f00*/  PLOP3.LUT P0, PT, P0, PT, PT, 0x8, 0x80 ;  /* 0x000000000080781c */ /* 0x000fe2000070e170 */
[----:B------:R-:W-:-:S12]  /*3f10*/  IMAD.MOV.U32 R10, RZ, RZ, -0x1 ;  /* 0xffffffffff0a7424 */ /* 0x000fd800078e00ff */
[----:B------:R-:W-:Y:S05]  /*3f20*/  WARPSYNC.COLLECTIVE R10, `(.L_x_33) ;  /* 0x000000000a087348 */ /* 0x000fea0003c00000 */
[----:B------:R-:W-:Y:S01]  /*3f30*/  VOTE.ANY P0, P0 ;  /* 0x0000000000ff7806 */ /* 0x000fe20000000100 */
[----:B------:R-:W-:-:S12]  /*3f40*/  ENDCOLLECTIVE ;  /* 0x000000000000791b */ /* 0x000fd80003800000 */
.L_x_33:
[----:B------:R-:W-:Y:S05]  /*3f50*/  BSYNC B1 ;  /* 0x0000000000017941 */ /* 0x000fea0003800000 */
.L_x_32:
[----:B------:R-:W-:Y:S05]  /*3f60*/  BRA `(.L_x_34) ;  /* 0xffffffd000287947 */ /* 0x000fea000383ffff */
.L_x_7:
[----:B------:R-:W-:Y:S01]  /*3f70*/  BSSY B1, `(.L_x_35) ;  /* 0x0000006000017945 */ /* 0x000fe20003800000 */
[----:B------:R-:W-:Y:S01]  /*3f80*/  PLOP3.LUT P0, PT, P0, PT, PT, 0x8, 0x80 ;  /* 0x000000000080781c */ /* 0x000fe2000070e170 */
[----:B------:R-:W-:-:S12]  /*3f90*/  IMAD.MOV.U32 R10, RZ, RZ, -0x1 ;  /* 0xffffffffff0a7424 */ /* 0x000fd800078e00ff */
[----:B------:R-:W-:Y:S05]  /*3fa0*/  WARPSYNC.COLLECTIVE R10, `(.L_x_36) ;  /* 0x000000000a087348 */ /* 0x000fea0003c00000 */
[----:B------:R-:W-:Y:S01]  /*3fb0*/  VOTE.ANY P0, P0 ;  /* 0x0000000000ff7806 */ /* 0x000fe20000000100 */
[----:B------:R-:W-:-:S12]  /*3fc0*/  ENDCOLLECTIVE ;  /* 0x000000000000791b */ /* 0x000fd80003800000 */
.L_x_36:
[----:B------:R-:W-:Y:S05]  /*3fd0*/  BSYNC B1 ;  /* 0x0000000000017941 */ /* 0x000fea0003800000 */
.L_x_35:
[----:B------:R-:W-:Y:S05]  /*3fe0*/  BRA `(.L_x_37) ;  /* 0xffffffd0002c7947 */ /* 0x000fea000383ffff */
.L_x_9:
[----:B------:R-:W0:Y:S01]  /*3ff0*/  S2R R8, SR_GEMASK ;  /* 0x0000000000087919 */ /* 0x000e220000003c00 */
[----:B------:R-:W-:Y:S01]  /*4000*/  BSSY B1, `(.L_x_38) ;  /* 0x0000006000017945 */ /* 0x000fe20003800000 */
[----:B------:R-:W-:Y:S01]  /*4010*/  PLOP3.LUT P2, PT, P0, PT, PT, 0x8, 0x80 ;  /* 0x000000000080781c */ /* 0x000fe2000074e170 */
[----:B------:R-:W-:-:S12]  /*4020*/  IMAD.MOV.U32 R10, RZ, RZ, -0x1 ;  /* 0xffffffffff0a7424 */ /* 0x000fd800078e00ff */
[----:B0-----:R-:W-:Y:S05]  /*4030*/  WARPSYNC.COLLECTIVE R10, `(.L_x_39) ;  /* 0x000000000a087348 */ /* 0x001fea0003c00000 */
[----:B------:R-:W-:Y:S01]  /*4040*/  VOTE.ANY R10, PT, P2 ;  /* 0x00000000000a7806 */ /* 0x000fe200010e0100 */
[----:B0-----:R-:W-:Y:S06]  /*4050*/  ENDCOLLECTIVE ;  /* 0x000000000000791b */ /* 0x001fec0003800000 */
.L_x_39:
[----:B------:R-:W-:Y:S05]  /*4060*/  BSYNC B1 ;  /* 0x0000000000017941 */ /* 0x000fea0003800000 */
.L_x_38:
[----:B------:R-:W-:Y:S01]  /*4070*/  LOP3.LUT R10, R10, 0x80000000, R8, 0xec, !PT ;  /* 0x800000000a0a7812 */ /* 0x000fe200078eec08 */
[----:B------:R-:W-:Y:S01]  /*4080*/  IMAD.MOV.U32 R14, RZ, RZ, 0x1 ;  /* 0x00000001ff0e7424 */ /* 0x000fe200078e00ff */
[----:B------:R-:W-:Y:S01]  /*4090*/  ISETP.NE.AND P0, PT, R12, 0x65, PT ;  /* 0x000000650c00780c */ /* 0x000fe20003f05270 */
[C---:B------:R-:W-:Y:S02]  /*40a0*/  VIADD R38, R37.reuse, 0x2 ;  /* 0x0000000225267836 */ /* 0x040fe40000000000 */
[C---:B------:R-:W-:Y:S02]  /*40b0*/  VIADD R11, R10.reuse, 0xffffffff ;  /* 0xffffffff0a0b7836 */ /* 0x040fe40000000000 */
[C---:B------:R-:W-:Y:S02]  /*40c0*/  VIADD R19, R37.reuse, 0x4 ;  /* 0x0000000425137836 */ /* 0x040fe40000000000 */
[----:B------:R-:W-:Y:S01]  /*40d0*/  VIADD R39, R37, 0x10 ;  /* 0x0000001025277836 */ /* 0x000fe20000000000 */
[----:B------:R-:W-:Y:S01]  /*40e0*/  LOP3.LUT R11, R10, R11, RZ, 0xc, !PT ;  /* 0x0000000b0a0b7212 */ /* 0x000fe200078e0cff */
[----:B------:R-:W-:-:S03]  /*40f0*/  IMAD.MOV.U32 R10, RZ, RZ, -0x1 ;  /* 0xffffffffff0a7424 */ /* 0x000fc600078e00ff */
[----:B------:R0:W1:Y:S04]  /*4100*/  POPC R15, R11 ;  /* 0x0000000b000f7309 */ /* 0x0000680000000000 */
[----:B01----:R-:W-:Y:S05]  /*4110*/  WARPSYNC.COLLECTIVE R10, `(.L_x_40) ;  /* 0x000000000a087348 */ /* 0x003fea0003c00000 */
[----:B-1----:R1:W2:Y:S02]  /*4120*/  SHFL.DOWN P2, R16, R13, R14, R15 ;  /* 0x0800000e0d107389 */ /* 0x0022a4000004000f */
[----:B012---:R-:W-:Y:S05]  /*4130*/  ENDCOLLECTIVE ;  /* 0x000000000000791b */ /* 0x007fea0003800000 */
.L_x_40:
[----:B------:R-:W-:Y:S01]  /*4140*/  IMAD.MOV.U32 R14, RZ, RZ, 0x2 ;  /* 0x00000002ff0e7424 */ /* 0x000fe200078e00ff */
[----:B------:R-:W-:-:S04]  /*4150*/  ISETP.GE.AND P2, PT, R37, R15, PT ;  /* 0x0000000f2500720c */ /* 0x000fc80003f46270 */
[----:B------:R-:W-:-:S05]  /*4160*/  SEL R16, R16, RZ, !P2 ;  /* 0x000000ff10107207 */ /* 0x000fca0005000000 */
[----:B------:R-:W-:-:S04]  /*4170*/  IMAD.IADD R36, R16, 0x1, R13 ;  /* 0x0000000110247824 */ /* 0x000fc800078e020d */
[----:B------:R-:W-:-:S07]  /*4180*/  IMAD.MOV.U32 R13, RZ, RZ, R36 ;  /* 0x000000ffff0d7224 */ /* 0x000fce00078e0024 */
[----:B------:R-:W-:Y:S05]  /*4190*/  WARPSYNC.COLLECTIVE R10, `(.L_x_41) ;  /* 0x000000000a087348 */ /* 0x000fea0003c00000 */
[----:B------:R0:W1:Y:S02]  /*41a0*/  SHFL.DOWN P2, R16, R13, R14, R15 ;  /* 0x0800000e0d107389 */ /* 0x000064000004000f */
[----:B01----:R-:W-:Y:S05]  /*41b0*/  ENDCOLLECTIVE ;  /* 0x000000000000791b */ /* 0x003fea0003800000 */
.L_x_41:
[----:B------:R-:W-:Y:S01]  /*41c0*/  IMAD.MOV.U32 R14, RZ, RZ, 0x4 ;  /* 0x00000004ff0e7424 */ /* 0x000fe200078e00ff */
[----:B------:R-:W-:-:S04]  /*41d0*/  ISETP.GT.AND P2, PT, R38, R15, PT ;  /* 0x0000000f2600720c */ /* 0x000fc80003f44270 */
[----:B------:R-:W-:-:S05]  /*41e0*/  SEL R11, R16, RZ, !P2 ;  /* 0x000000ff100b7207 */ /* 0x000fca0005000000 */
[----:B------:R-:W-:Y:S02]  /*41f0*/  IMAD.IADD R40, R36, 0x1, R11 ;  /* 0x0000000124287824 */ /* 0x000fe400078e020b */
[----:B------:R-:W-:Y:S02]  /*4200*/  VIADD R36, R37, 0x8 ;  /* 0x0000000825247836 */ /* 0x000fe40000000000 */
[----:B------:R-:W-:-:S07]  /*4210*/  IMAD.MOV.U32 R13, RZ, RZ, R40 ;  /* 0x000000ffff0d7224 */ /* 0x000fce00078e0028 */
[----:B------:R-:W-:Y:S05]  /*4220*/  WARPSYNC.COLLECTIVE R10, `(.L_x_42) ;  /* 0x000000000a087348 */ /* 0x000fea0003c00000 */
[----:B------:R0:W1:Y:S02]  /*4230*/  SHFL.DOWN P2, R16, R13, R14, R15 ;  /* 0x0800000e0d107389 */ /* 0x000064000004000f */
[----:B01----:R-:W-:Y:S05]  /*4240*/  ENDCOLLECTIVE ;  /* 0x000000000000791b */ /* 0x003fea0003800000 */
.L_x_42:
[----:B------:R-:W-:Y:S01]  /*4250*/  IMAD.MOV.U32 R14, RZ, RZ, 0x8 ;  /* 0x00000008ff0e7424 */ /* 0x000fe200078e00ff */
[----:B------:R-:W-:-:S04]  /*4260*/  ISETP.GT.AND P2, PT, R19, R15, PT ;  /* 0x0000000f1300720c */ /* 0x000fc80003f44270 */
[----:B------:R-:W-:-:S05]  /*4270*/  SEL R11, R16, RZ, !P2 ;  /* 0x000000ff100b7207 */ /* 0x000fca0005000000 */
[----:B------:R-:W-:-:S04]  /*4280*/  IMAD.IADD R42, R40, 0x1, R11 ;  /* 0x00000001282a7824 */ /* 0x000fc800078e020b */
[----:B------:R-:W-:-:S07]  /*4290*/  IMAD.MOV.U32 R13, RZ, RZ, R42 ;  /* 0x000000ffff0d7224 */ /* 0x000fce00078e002a */
[----:B------:R-:W-:Y:S05]  /*42a0*/  WARPSYNC.COLLECTIVE R10, `(.L_x_43) ;  /* 0x000000000a087348 */ /* 0x000fea0003c00000 */
[----:B------:R0:W1:Y:S02]  /*42b0*/  SHFL.DOWN P2, R16, R13, R14, R15 ;  /* 0x0800000e0d107389 */ /* 0x000064000004000f */
[----:B01----:R-:W-:Y:S05]  /*42c0*/  ENDCOLLECTIVE ;  /* 0x000000000000791b */ /* 0x003fea0003800000 */
.L_x_43:
        /* <DEDUP_REMOVED lines=8> */
.L_x_44:
[----:B------:R-:W-:Y:S05]  /*4350*/  WARPSYNC.COLLECTIVE R10, `(.L_x_45) ;  /* 0x000000000a087348 */ /* 0x000fea0003c00000 */
[----:B------:R-:W-:Y:S01]  /*4360*/  VOTE.ALL P0, P0 ;  /* 0x0000000000ff7806 */ /* 0x000fe20000000000 */
[----:B------:R-:W-:-:S12]  /*4370*/  ENDCOLLECTIVE ;  /* 0x000000000000791b */ /* 0x000fd80003800000 */
.L_x_45:
[----:B------:R-:W0:Y:S01]  /*4380*/  LDC.64 R12, c[0x0][0x390] ;  /* 0x0000e400ff0c7b82 */ /* 0x000e220000000a00 */
[----:B------:R-:W-:-:S04]  /*4390*/  ISETP.GT.AND P2, PT, R39, R15, PT ;  /* 0x0000000f2700720c */ /* 0x000fc80003f44270 */
[----:B------:R-:W-:-:S05]  /*43a0*/  SEL R16, R16, RZ, !P2 ;  /* 0x000000ff10107207 */ /* 0x000fca0005000000 */
[----:B------:R-:W-:Y:S01]  /*43b0*/  IMAD.IADD R40, R41, 0x1, R16 ;  /* 0x0000000129287824 */ /* 0x000fe200078e0210 */
[----:B0-----:R-:W-:-:S05]  /*43c0*/  IADD3 R42, P2, PT, R12, 0x100, RZ ;  /* 0x000001000c2a7810 */ /* 0x001fca0007f5e0ff */
[----:B------:R-:W-:Y:S01]  /*43d0*/  IMAD.X R43, RZ, RZ, R13, P2 ;  /* 0x000000ffff2b7224 */ /* 0x000fe200010e060d */
[----:B------:R-:W-:Y:S07]  /*43e0*/  BRA `(.L_x_46) ;  /* 0xffffffcc00c87947 */ /* 0x000fee000383ffff */
.L_x_11:
[----:B------:R-:W-:Y:S01]  /*43f0*/  BSSY B1, `(.L_x_47) ;  /* 0x0000006000017945 */ /* 0x000fe20003800000 */
[----:B------:R-:W-:Y:S01]  /*4400*/  PLOP3.LUT P0, PT, P0, PT, PT, 0x8, 0x80 ;  /* 0x000000000080781c */ /* 0x000fe2000070e170 */
[----:B------:R-:W-:-:S12]  /*4410*/  IMAD.MOV.U32 R10, RZ, RZ, -0x1 ;  /* 0xffffffffff0a7424 */ /* 0x000fd800078e00ff */
[----:B------:R-:W-:Y:S05]  /*4420*/  WARPSYNC.COLLECTIVE R10, `(.L_x_48) ;  /* 0x000000000a087348 */ /* 0x000fea0003c00000 */
[----:B------:R-:W-:Y:S01]  /*4430*/  VOTE.ANY P0, P0 ;  /* 0x0000000000ff7806 */ /* 0x000fe20000000100 */
[----:B------:R-:W-:-:S12]  /*4440*/  ENDCOLLECTIVE ;  /* 0x000000000000791b */ /* 0x000fd80003800000 */
.L_x_48:
[----:B------:R-:W-:Y:S05]  /*4450*/  BSYNC B1 ;  /* 0x0000000000017941 */ /* 0x000fea0003800000 */
.L_x_47:
[----:B------:R-:W-:Y:S05]  /*4460*/  BRA `(.L_x_49) ;  /* 0xffffffcc00d07947 */ /* 0x000fea000383ffff */
.L_x_13:
[----:B------:R-:W-:Y:S01]  /*4470*/  BSSY B1, `(.L_x_50) ;  /* 0x0000006000017945 */ /* 0x000fe20003800000 */
[----:B------:R-:W-:Y:S01]  /*4480*/  PLOP3.LUT P0, PT, P0, PT, PT, 0x8, 0x80 ;  /* 0x000000000080781c */ /* 0x000fe2000070e170 */
[----:B------:R-:W-:-:S12]  /*4490*/  IMAD.MOV.U32 R10, RZ, RZ, -0x1 ;  /* 0xffffffffff0a7424 */ /* 0x000fd800078e00ff */
[----:B------:R-:W-:Y:S05]  /*44a0*/  WARPSYNC.COLLECTIVE R10, `(.L_x_51) ;  /* 0x000000000a087348 */ /* 0x000fea0003c00000 */
[----:B------:R-:W-:Y:S01]  /*44b0*/  VOTE.ANY P0, P0 ;  /* 0x0000000000ff7806 */ /* 0x000fe20000000100 */
[----:B------:R-:W-:-:S12]  /*44c0*/  ENDCOLLECTIVE ;  /* 0x000000000000791b */ /* 0x000fd80003800000 */
.L_x_51:
[----:B------:R-:W-:Y:S05]  /*44d0*/  BSYNC B1 ;  /* 0x0000000000017941 */ /* 0x000fea0003800000 */
.L_x_50:
[----:B------:R-:W-:Y:S05]  /*44e0*/  BRA `(.L_x_52) ;  /* 0xffffffcc00d47947 */ /* 0x000fea000383ffff */
.L_x_15:
[----:B------:R-:W-:Y:S01]  /*44f0*/  BSSY B1, `(.L_x_53) ;  /* 0x0000006000017945 */ /* 0x000fe20003800000 */
[----:B------:R-:W-:Y:S01]  /*4500*/  PLOP3.LUT P2, PT, P0, PT, PT, 0x8, 0x80 ;  /* 0x000000000080781c */ /* 0x000fe2000074e170 */
[----:B------:R-:W-:-:S12]  /*4510*/  IMAD.MOV.U32 R10, RZ, RZ, -0x1 ;  /* 0xffffffffff0a7424 */ /* 0x000fd800078e00ff */
[----:B------:R-:W-:Y:S05]  /*4520*/  WARPSYNC.COLLECTIVE R10, `(.L_x_54) ;  /* 0x000000000a087348 */ /* 0x000fea0003c00000 */
[----:B------:R-:W-:Y:S01]  /*4530*/  VOTE.ANY R10, PT, P2 ;  /* 0x00000000000a7806 */ /* 0x000fe200010e0100 */
[----:B------:R-:W-:Y:S06]  /*4540*/  ENDCOLLECTIVE ;  /* 0x000000000000791b */ /* 0x000fec0003800000 */
.L_x_54:
[----:B------:R-:W-:Y:S05]  /*4550*/  BSYNC B1 ;  /* 0x0000000000017941 */ /* 0x000fea0003800000 */
.L_x_53:
[----:B------:R-:W-:Y:S01]  /*4560*/  LOP3.LUT R10, R10, 0x80000000, R8, 0xec, !PT ;  /* 0x800000000a0a7812 */ /* 0x000fe200078eec08 */
[----:B------:R-:W-:Y:S02]  /*4570*/  IMAD.MOV.U32 R14, RZ, RZ, 0x1 ;  /* 0x00000001ff0e7424 */ /* 0x000fe400078e00ff */
[----:B------:R-:W-:Y:S02]  /*4580*/  VIADD R18, R18, 0xffffffe0 ;  /* 0xffffffe012127836 */ /* 0x000fe40000000000 */
[----:B------:R-:W-:-:S05]  /*4590*/  VIADD R15, R10, 0xffffffff ;  /* 0xffffffff0a0f7836 */ /* 0x000fca0000000000 */
[----:B------:R-:W-:Y:S01]  /*45a0*/  LOP3.LUT R15, R10, R15, RZ, 0xc, !PT ;  /* 0x0000000f0a0f7212 */ /* 0x000fe200078e0cff */
[----:B------:R-:W-:-:S05]  /*45b0*/  IMAD.MOV.U32 R10, RZ, RZ, -0x1 ;  /* 0xffffffffff0a7424 */ /* 0x000fca00078e00ff */
[----:B------:R-:W0:Y:S02]  /*45c0*/  POPC R15, R15 ;  /* 0x0000000f000f7309 */ /* 0x000e240000000000 */
[----:B0-----:R-:W-:Y:S05]  /*45d0*/  WARPSYNC.COLLECTIVE R10, `(.L_x_55) ;  /* 0x000000000a087348 */ /* 0x001fea0003c00000 */
[----:B0-----:R0:W1:Y:S02]  /*45e0*/  SHFL.DOWN P2, R16, R13, R14, R15 ;  /* 0x0800000e0d107389 */ /* 0x001064000004000f */
[----:B01----:R-:W-:Y:S05]  /*45f0*/  ENDCOLLECTIVE ;  /* 0x000000000000791b */ /* 0x003fea0003800000 */
.L_x_55:
[----:B------:R-:W-:Y:S01]  /*4600*/  ISETP.GE.AND P0, PT, R37, R15, PT ;  /* 0x0000000f2500720c */ /* 0x000fe20003f06270 */
[----:B------:R-:W-:-:S03]  /*4610*/  IMAD.MOV.U32 R14, RZ, RZ, 0x2 ;  /* 0x00000002ff0e7424 */ /* 0x000fc600078e00ff */
[----:B------:R-:W-:Y:S02]  /*4620*/  SEL R16, R16, RZ, !P0 ;  /* 0x000000ff10107207 */ /* 0x000fe40004000000 */
[----:B------:R-:W-:-:S03]  /*4630*/  ISETP.GT.AND P0, PT, R38, R15, PT ;  /* 0x0000000f2600720c */ /* 0x000fc60003f04270 */
[----:B------:R-:W-:-:S04]  /*4640*/  IMAD.IADD R41, R16, 0x1, R13 ;  /* 0x0000000110297824 */ /* 0x000fc800078e020d */
[----:B------:R-:W-:-:S07]  /*4650*/  IMAD.MOV.U32 R13, RZ, RZ, R41 ;  /* 0x000000ffff0d7224 */ /* 0x000fce00078e0029 */
[----:B------:R-:W-:Y:S05]  /*4660*/  WARPSYNC.COLLECTIVE R10, `(.L_x_56) ;  /* 0x000000000a087348 */ /* 0x000fea0003c00000 */
[----:B------:R0:W1:Y:S02]  /*4670*/  SHFL.DOWN P2, R16, R13, R14, R15 ;  /* 0x0800000e0d107389 */ /* 0x000064000004000f */
[----:B01----:R-:W-:Y:S05]  /*4680*/  ENDCOLLECTIVE ;  /* 0x000000000000791b */ /* 0x003fea0003800000 */
.L_x_56:
[----:B------:R-:W-:Y:S01]  /*4690*/  IMAD.MOV.U32 R14, RZ, RZ, 0x4 ;  /* 0x00000004ff0e7424 */ /* 0x000fe200078e00ff */
[----:B------:R-:W-:Y:S02]  /*46a0*/  SEL R16, R16, RZ, !P0 ;  /* 0x000000ff10107207 */ /* 0x000fe40004000000 */
[----:B------:R-:W-:-:S03]  /*46b0*/  ISETP.GT.AND P0, PT, R19, R15, PT ;  /* 0x0000000f1300720c */ /* 0x000fc60003f04270 */
[----:B------:R-:W-:-:S04]  /*46c0*/  IMAD.IADD R41, R41, 0x1, R16 ;  /* 0x0000000129297824 */ /* 0x000fc800078e0210 */
[----:B------:R-:W-:-:S07]  /*46d0*/  IMAD.MOV.U32 R13, RZ, RZ, R41 ;  /* 0x000000ffff0d7224 */ /* 0x000fce00078e0029 */
[----:B------:R-:W-:Y:S05]  /*46e0*/  WARPSYNC.COLLECTIVE R10, `(.L_x_57) ;  /* 0x000000000a087348 */ /* 0x000fea0003c00000 */
[----:B------:R0:W1:Y:S02]  /*46f0*/  SHFL.DOWN P2, R16, R13, R14, R15 ;  /* 0x0800000e0d107389 */ /* 0x000064000004000f */
[----:B01----:R-:W-:Y:S05]  /*4700*/  ENDCOLLECTIVE ;  /* 0x000000000000791b */ /* 0x003fea0003800000 */
.L_x_57:
[----:B------:R-:W-:Y:S01]  /*4710*/  IMAD.MOV.U32 R14, RZ, RZ, 0x8 ;  /* 0x00000008ff0e7424 */ /* 0x000fe200078e00ff */
[----:B------:R-:W-:Y:S02]  /*4720*/  SEL R16, R16, RZ, !P0 ;  /* 0x000000ff10107207 */ /* 0x000fe40004000000 */
[----:B------:R-:W-:-:S03]  /*4730*/  ISETP.GT.AND P0, PT, R36, R15, PT ;  /* 0x0000000f2400720c */ /* 0x000fc60003f04270 */
[----:B------:R-:W-:-:S10]  /*4740*/  IMAD.IADD R13, R41, 0x1, R16 ;  /* 0x00000001290d7824 */ /* 0x000fd400078e0210 */
[----:B------:R-:W-:Y:S05]  /*4750*/  WARPSYNC.COLLECTIVE R10, `(.L_x_58) ;  /* 0x000000000a087348 */ /* 0x000fea0003c00000 */
[----:B------:R0:W1:Y:S02]  /*4760*/  SHFL.DOWN P2, R16, R13, R14, R15 ;  /* 0x0800000e0d107389 */ /* 0x000064000004000f */
[----:B01----:R-:W-:Y:S05]  /*4770*/  ENDCOLLECTIVE ;  /* 0x000000000000791b */ /* 0x003fea0003800000 */
.L_x_58:
        /* <DEDUP_REMOVED lines=8> */
.L_x_59:
[----:B------:R-:W-:Y:S02]  /*4800*/  SEL R16, R16, RZ, !P0 ;  /* 0x000000ff10107207 */ /* 0x000fe40004000000 */
[----:B------:R-:W-:Y:S02]  /*4810*/  ISETP.NE.AND P0, PT, R12, 0x65, PT ;  /* 0x000000650c00780c */ /* 0x000fe40003f05270 */
[----:B------:R-:W-:-:S11]  /*4820*/  IADD3 R40, PT, PT, R41, R16, R40 ;  /* 0x0000001029287210 */ /* 0x000fd60007ffe028 */
[----:B------:R-:W-:Y:S05]  /*4830*/  WARPSYNC.COLLECTIVE R10, `(.L_x_60) ;  /* 0x000000000a087348 */ /* 0x000fea0003c00000 */
[----:B------:R-:W-:Y:S01]  /*4840*/  VOTE.ALL P0, P0 ;  /* 0x0000000000ff7806 */ /* 0x000fe20000000000 */
[----:B------:R-:W-:-:S12]  /*4850*/  ENDCOLLECTIVE ;  /* 0x000000000000791b */ /* 0x000fd80003800000 */
.L_x_60:
[----:B------:R-:W-:Y:S05]  /*4860*/  BRA `(.L_x_61) ;  /* 0xffffffcc00747947 */ /* 0x000fea000383ffff */
.L_x_20:
[----:B------:R-:W-:Y:S01]  /*4870*/  BSSY B0, `(.L_x_62) ;  /* 0x0000006000007945 */ /* 0x000fe20003800000 */
[----:B------:R-:W-:Y:S01]  /*4880*/  PLOP3.LUT P0, PT, P0, PT, PT, 0x8, 0x80 ;  /* 0x000000000080781c */ /* 0x000fe2000070e170 */
[----:B------:R-:W-:-:S12]  /*4890*/  IMAD.MOV.U32 R10, RZ, RZ, -0x1 ;  /* 0xffffffffff0a7424 */ /* 0x000fd800078e00ff */
[----:B------:R-:W-:Y:S05]  /*48a0*/  WARPSYNC.COLLECTIVE R10, `(.L_x_63) ;  /* 0x000000000a087348 */ /* 0x000fea0003c00000 */
[----:B------:R-:W-:Y:S01]  /*48b0*/  VOTE.ANY P0, P0 ;  /* 0x0000000000ff7806 */ /* 0x000fe20000000100 */
[----:B------:R-:W-:-:S12]  /*48c0*/  ENDCOLLECTIVE ;  /* 0x000000000000791b */ /* 0x000fd80003800000 */
.L_x_63:
[----:B------:R-:W-:Y:S05]  /*48d0*/  BSYNC B0 ;  /* 0x0000000000007941 */ /* 0x000fea0003800000 */
.L_x_62:
[----:B------:R-:W-:Y:S05]  /*48e0*/  BRA `(.L_x_64) ;  /* 0xffffffe400807947 */ /* 0x000fea000383ffff */
.L_x_22:
[----:B------:R-:W-:Y:S01]  /*48f0*/  BSSY B0, `(.L_x_65) ;  /* 0x0000006000007945 */ /* 0x000fe20003800000 */
[----:B------:R-:W-:Y:S01]  /*4900*/  PLOP3.LUT P0, PT, P0, PT, PT, 0x8, 0x80 ;  /* 0x000000000080781c */ /* 0x000fe2000070e170 */
[----:B------:R-:W-:-:S12]  /*4910*/  IMAD.MOV.U32 R10, RZ, RZ, -0x1 ;  /* 0xffffffffff0a7424 */ /* 0x000fd800078e00ff */
[----:B------:R-:W-:Y:S05]  /*4920*/  WARPSYNC.COLLECTIVE R10, `(.L_x_66) ;  /* 0x000000000a087348 */ /* 0x000fea0003c00000 */
[----:B------:R-:W-:Y:S01]  /*4930*/  VOTE.ANY P0, P0 ;  /* 0x0000000000ff7806 */ /* 0x000fe20000000100 */
[----:B------:R-:W-:-:S12]  /*4940*/  ENDCOLLECTIVE ;  /* 0x000000000000791b */ /* 0x000fd80003800000 */
.L_x_66:
[----:B------:R-:W-:Y:S05]  /*4950*/  BSYNC B0 ;  /* 0x0000000000007941 */ /* 0x000fea0003800000 */
.L_x_65:
[----:B------:R-:W-:Y:S05]  /*4960*/  BRA `(.L_x_67) ;  /* 0xffffffe400847947 */ /* 0x000fea000383ffff */
.L_x_24:
[----:B------:R-:W0:Y:S01]  /*4970*/  S2R R19, SR_GEMASK ;  /* 0x0000000000137919 */ /* 0x000e220000003c00 */
[----:B------:R-:W-:Y:S01]  /*4980*/  BSSY B0, `(.L_x_68) ;  /* 0x0000007000007945 */ /* 0x000fe20003800000 */
[----:B------:R-:W-:Y:S01]  /*4990*/  ISETP.NE.AND P0, PT, R8, 0x65, PT ;  /* 0x000000650800780c */ /* 0x000fe20003f05270 */
[----:B------:R-:W-:Y:S01]  /*49a0*/  IMAD.MOV.U32 R10, RZ, RZ, -0x1 ;  /* 0xffffffffff0a7424 */ /* 0x000fe200078e00ff */
[----:B------:R-:W-:-:S13]  /*49b0*/  PLOP3.LUT P2, PT, P2, PT, PT, 0x8, 0x80 ;  /* 0x000000000080781c */ /* 0x000fda000174e170 */
[----:B0-----:R-:W-:Y:S05]  /*49c0*/  WARPSYNC.COLLECTIVE R10, `(.L_x_69) ;  /* 0x000000000a087348 */ /* 0x001fea0003c00000 */
[----:B------:R-:W-:Y:S01]  /*49d0*/  VOTE.ANY R10, PT, P2 ;  /* 0x00000000000a7806 */ /* 0x000fe200010e0100 */
[----:B0-----:R-:W-:Y:S06]  /*49e0*/  ENDCOLLECTIVE ;  /* 0x000000000000791b */ /* 0x001fec0003800000 */
.L_x_69:
[----:B------:R-:W-:Y:S05]  /*49f0*/  BSYNC B0 ;  /* 0x0000000000007941 */ /* 0x000fea0003800000 */
.L_x_68:
[----:B------:R-:W-:Y:S01]  /*4a00*/  LOP3.LUT R10, R10, 0x80000000, R19, 0xec, !PT ;  /* 0x800000000a0a7812 */ /* 0x000fe200078eec13 */
[----:B------:R-:W-:-:S04]  /*4a10*/  IMAD.MOV.U32 R14, RZ, RZ, 0x1 ;  /* 0x00000001ff0e7424 */ /* 0x000fc800078e00ff */
[----:B------:R-:W-:-:S05]  /*4a20*/  VIADD R13, R10, 0xffffffff ;  /* 0xffffffff0a0d7836 */ /* 0x000fca0000000000 */
[----:B------:R-:W-:Y:S01]  /*4a30*/  LOP3.LUT R8, R10, R13, RZ, 0xc, !PT ;  /* 0x0000000d0a087212 */ /* 0x000fe200078e0cff */
[----:B------:R-:W-:Y:S02]  /*4a40*/  IMAD.MOV.U32 R13, RZ, RZ, R9 ;  /* 0x000000ffff0d7224 */ /* 0x000fe400078e0009 */
[----:B------:R-:W-:Y:S01]  /*4a50*/  IMAD.MOV.U32 R10, RZ, RZ, -0x1 ;  /* 0xffffffffff0a7424 */ /* 0x000fe200078e00ff */
[----:B------:R0:W1:Y:S02]  /*4a60*/  POPC R15, R8 ;  /* 0x00000008000f7309 */ /* 0x0000640000000000 */
[----:B0-----:R-:W-:-:S07]  /*4a70*/  VIADD R8, R38, 0x4 ;  /* 0x0000000426087836 */ /* 0x001fce0000000000 */
[----:B-1----:R-:W-:Y:S05]  /*4a80*/  WARPSYNC.COLLECTIVE R10, `(.L_x_70) ;  /* 0x000000000a087348 */ /* 0x002fea0003c00000 */
[----:B-1----:R0:W1:Y:S02]  /*4a90*/  SHFL.DOWN P2, R16, R13, R14, R15 ;  /* 0x0800000e0d107389 */ /* 0x002064000004000f */
[----:B01----:R-:W-:Y:S05]  /*4aa0*/  ENDCOLLECTIVE ;  /* 0x000000000000791b */ /* 0x003fea0003800000 */
.L_x_70:
[----:B------:R-:W-:Y:S01]  /*4ab0*/  IMAD.MOV.U32 R14, RZ, RZ, 0x2 ;  /* 0x00000002ff0e7424 */ /* 0x000fe200078e00ff */
[----:B------:R-:W-:-:S04]  /*4ac0*/  ISETP.GE.AND P2, PT, R38, R15, PT ;  /* 0x0000000f2600720c */ /* 0x000fc80003f46270 */
[----:B------:R-:W-:Y:S01]  /*4ad0*/  SEL R12, R16, RZ, !P2 ;  /* 0x000000ff100c7207 */ /* 0x000fe20005000000 */
[----:B------:R-:W-:-:S04]  /*4ae0*/  VIADD R16, R38, 0x2 ;  /* 0x0000000226107836 */ /* 0x000fc80000000000 */
[----:B------:R-:W-:Y:S01]  /*4af0*/  IMAD.IADD R12, R12, 0x1, R9 ;  /* 0x000000010c0c7824 */ /* 0x000fe200078e0209 */
[----:B------:R-:W-:-:S03]  /*4b00*/  ISETP.GT.AND P3, PT, R16, R15, PT ;  /* 0x0000000f1000720c */ /* 0x000fc60003f64270 */
[----:B------:R-:W-:-:S10]  /*4b10*/  IMAD.MOV.U32 R13, RZ, RZ, R12 ;  /* 0x000000ffff0d7224 */ /* 0x000fd400078e000c */
[----:B------:R-:W-:Y:S05]  /*4b20*/  WARPSYNC.COLLECTIVE R10, `(.L_x_71) ;  /* 0x000000000a087348 */ /* 0x000fea0003c00000 */
[----:B------:R0:W1:Y:S02]  /*4b30*/  SHFL.DOWN P2, R16, R13, R14, R15 ;  /* 0x0800000e0d107389 */ /* 0x000064000004000f */
[----:B01----:R-:W-:Y:S05]  /*4b40*/  ENDCOLLECTIVE ;  /* 0x000000000000791b */ /* 0x003fea0003800000 */
.L_x_71:
[----:B------:R-:W-:Y:S01]  /*4b50*/  IMAD.MOV.U32 R14, RZ, RZ, 0x4 ;  /* 0x00000004ff0e7424 */ /* 0x000fe200078e00ff */
[----:B------:R-:W-:Y:S02]  /*4b60*/  SEL R9, R16, RZ, !P3 ;  /* 0x000000ff10097207 */ /* 0x000fe40005800000 */
[----:B------:R-:W-:Y:S01]  /*4b70*/  ISETP.GT.AND P3, PT, R8, R15, PT ;  /* 0x0000000f0800720c */ /* 0x000fe20003f64270 */
[----:B------:R-:W-:Y:S02]  /*4b80*/  VIADD R8, R38, 0x8 ;  /* 0x0000000826087836 */ /* 0x000fe40000000000 */
[----:B------:R-:W-:-:S04]  /*4b90*/  IMAD.IADD R40, R12, 0x1, R9 ;  /* 0x000000010c287824 */ /* 0x000fc800078e0209 */
[----:B------:R-:W-:-:S07]  /*4ba0*/  IMAD.MOV.U32 R13, RZ, RZ, R40 ;  /* 0x000000ffff0d7224 */ /* 0x000fce00078e0028 */
[----:B------:R-:W-:Y:S05]  /*4bb0*/  WARPSYNC.COLLECTIVE R10, `(.L_x_72) ;  /* 0x000000000a087348 */ /* 0x000fea0003c00000 */
[----:B------:R0:W1:Y:S02]  /*4bc0*/  SHFL.DOWN P2, R16, R13, R14, R15 ;  /* 0x0800000e0d107389 */ /* 0x000064000004000f */
[----:B01----:R-:W-:Y:S05]  /*4bd0*/  ENDCOLLECTIVE ;  /* 0x000000000000791b */ /* 0x003fea0003800000 */
.L_x_72:
        /* <DEDUP_REMOVED lines=9> */
.L_x_73:
[----:B------:R-:W-:Y:S01]  /*4c70*/  IMAD.MOV.U32 R14, RZ, RZ, 0x10 ;  /* 0x00000010ff0e7424 */ /* 0x000fe200078e00ff */
[----:B------:R-:W-:-:S05]  /*4c80*/  SEL R16, R16, RZ, !P3 ;  /* 0x000000ff10107207 */ /* 0x000fca0005800000 */
[----:B------:R-:W-:-:S04]  /*4c90*/  IMAD.IADD R44, R9, 0x1, R16 ;  /* 0x00000001092c7824 */ /* 0x000fc800078e0210 */
[----:B------:R-:W-:-:S07]  /*4ca0*/  IMAD.MOV.U32 R13, RZ, RZ, R44 ;  /* 0x000000ffff0d7224 */ /* 0x000fce00078e002c */
[----:B------:R-:W-:Y:S05]  /*4cb0*/  WARPSYNC.COLLECTIVE R10, `(.L_x_74) ;  /* 0x000000000a087348 */ /* 0x000fea0003c00000 */
[----:B------:R0:W1:Y:S02]  /*4cc0*/  SHFL.DOWN P2, R16, R13, R14, R15 ;  /* 0x0800000e0d107389 */ /* 0x000064000004000f */
[----:B01----:R-:W-:Y:S05]  /*4cd0*/  ENDCOLLECTIVE ;  /* 0x000000000000791b */ /* 0x003fea0003800000 */
.L_x_74:
[----:B------:R-:W-:Y:S05]  /*4ce0*/  WARPSYNC.COLLECTIVE R10, `(.L_x_75) ;  /* 0x000000000a087348 */ /* 0x000fea0003c00000 */
[----:B------:R-:W-:Y:S01]  /*4cf0*/  VOTE.ALL P0, P0 ;  /* 0x0000000000ff7806 */ /* 0x000fe20000000000 */
[----:B------:R-:W-:-:S12]  /*4d00*/  ENDCOLLECTIVE ;  /* 0x000000000000791b */ /* 0x000fd80003800000 */
.L_x_75:
[----:B------:R-:W-:-:S04]  /*4d10*/  ISETP.GT.AND P2, PT, R8, R15, PT ;  /* 0x0000000f0800720c */ /* 0x000fc80003f44270 */
[----:B------:R-:W-:-:S05]  /*4d20*/  SEL R9, R16, RZ, !P2 ;  /* 0x000000ff10097207 */ /* 0x000fca0005000000 */
[----:B------:R-:W-:Y:S02]  /*4d30*/  IMAD.IADD R12, R44, 0x1, R9 ;  /* 0x000000012c0c7824 */ /* 0x000fe400078e0209 */
[----:B------:R-:W0:Y:S02]  /*4d40*/  LDC.64 R8, c[0x0][0x390] ;  /* 0x0000e400ff087b82 */ /* 0x000e240000000a00 */
[----:B0-----:R-:W-:-:S05]  /*4d50*/  IADD3 R40, P2, PT, R8, 0x100, RZ ;  /* 0x0000010008287810 */ /* 0x001fca0007f5e0ff */
[----:B------:R-:W-:Y:S01]  /*4d60*/  IMAD.X R41, RZ, RZ, R9, P2 ;  /* 0x000000ffff297224 */ /* 0x000fe200010e0609 */
[----:B------:R-:W-:Y:S07]  /*4d70*/  BRA `(.L_x_76) ;  /* 0xffffffe4001c7947 */ /* 0x000fee000383ffff */
.L_x_26:
[----:B------:R-:W-:Y:S01]  /*4d80*/  BSSY B0, `(.L_x_77) ;  /* 0x0000006000007945 */ /* 0x000fe20003800000 */
[----:B------:R-:W-:Y:S01]  /*4d90*/  PLOP3.LUT P0, PT, P0, PT, PT, 0x8, 0x80 ;  /* 0x000000000080781c */ /* 0x000fe2000070e170 */
[----:B------:R-:W-:-:S12]  /*4da0*/  IMAD.MOV.U32 R10, RZ, RZ, -0x1 ;  /* 0xffffffffff0a7424 */ /* 0x000fd800078e00ff */
[----:B------:R-:W-:Y:S05]  /*4db0*/  WARPSYNC.COLLECTIVE R10, `(.L_x_78) ;  /* 0x000000000a087348 */ /* 0x000fea0003c00000 */
[----:B------:R-:W-:Y:S01]  /*4dc0*/  VOTE.ANY P0, P0 ;  /* 0x0000000000ff7806 */ /* 0x000fe20000000100 */
[----:B------:R-:W-:-:S12]  /*4dd0*/  ENDCOLLECTIVE ;  /* 0x000000000000791b */ /* 0x000fd80003800000 */
.L_x_78:
[----:B------:R-:W-:Y:S05]  /*4de0*/  BSYNC B0 ;  /* 0x0000000000007941 */ /* 0x000fea0003800000 */
.L_x_77:
[----:B------:R-:W-:Y:S05]  /*4df0*/  BRA `(.L_x_79) ;  /* 0xffffffe400247947 */ /* 0x000fea000383ffff */
.L_x_28:
[----:B------:R-:W-:Y:S01]  /*4e00*/  BSSY B0, `(.L_x_80) ;  /* 0x0000006000007945 */ /* 0x000fe20003800000 */
[----:B------:R-:W-:Y:S01]  /*4e10*/  PLOP3.LUT P0, PT, P0, PT, PT, 0x8, 0x80 ;  /* 0x000000000080781c */ /* 0x000fe2000070e170 */
[----:B------:R-:W-:-:S12]  /*4e20*/  IMAD.MOV.U32 R10, RZ, RZ, -0x1 ;  /* 0xffffffffff0a7424 */ /* 0x000fd800078e00ff */
[----:B------:R-:W-:Y:S05]  /*4e30*/  WARPSYNC.COLLECTIVE R10, `(.L_x_81) ;  /* 0x000000000a087348 */ /* 0x000fea0003c00000 */
[----:B------:R-:W-:Y:S01]  /*4e40*/  VOTE.ANY P0, P0 ;  /* 0x0000000000ff7806 */ /* 0x000fe20000000100 */
[----:B------:R-:W-:-:S12]  /*4e50*/  ENDCOLLECTIVE ;  /* 0x000000000000791b */ /* 0x000fd80003800000 */
.L_x_81:
[----:B------:R-:W-:Y:S05]  /*4e60*/  BSYNC B0 ;  /* 0x0000000000007941 */ /* 0x000fea0003800000 */
.L_x_80:
[----:B------:R-:W-:Y:S05]  /*4e70*/  BRA `(.L_x_82) ;  /* 0xffffffe400287947 */ /* 0x000fea000383ffff */
.L_x_30:
[----:B------:R-:W-:Y:S01]  /*4e80*/  BSSY B0, `(.L_x_83) ;  /* 0x0000006000007945 */ /* 0x000fe20003800000 */
[----:B------:R-:W-:Y:S01]  /*4e90*/  PLOP3.LUT P2, PT, P0, PT, PT, 0x8, 0x80 ;  /* 0x000000000080781c */ /* 0x000fe2000074e170 */
[----:B------:R-:W-:-:S12]  /*4ea0*/  IMAD.MOV.U32 R10, RZ, RZ, -0x1 ;  /* 0xffffffffff0a7424 */ /* 0x000fd800078e00ff */
[----:B------:R-:W-:Y:S05]  /*4eb0*/  WARPSYNC.COLLECTIVE R10, `(.L_x_84) ;  /* 0x000000000a087348 */ /* 0x000fea0003c00000 */
[----:B------:R-:W-:Y:S01]  /*4ec0*/  VOTE.ANY R10, PT, P2 ;  /* 0x00000000000a7806 */ /* 0x000fe200010e0100 */
[----:B------:R-:W-:Y:S06]  /*4ed0*/  ENDCOLLECTIVE ;  /* 0x000000000000791b */ /* 0x000fec0003800000 */
.L_x_84:
[----:B------:R-:W-:Y:S05]  /*4ee0*/  BSYNC B0 ;  /* 0x0000000000007941 */ /* 0x000fea0003800000 */
.L_x_83:
[----:B------:R-:W-:Y:S01]  /*4ef0*/  LOP3.LUT R10, R10, 0x80000000, R19, 0xec, !PT ;  /* 0x800000000a0a7812 */ /* 0x000fe200078eec13 */
[----:B------:R-:W-:Y:S02]  /*4f00*/  IMAD.MOV.U32 R14, RZ, RZ, 0x1 ;  /* 0x00000001ff0e7424 */ /* 0x000fe400078e00ff */
[----:B------:R-:W-:Y:S02]  /*4f10*/  VIADD R18, R18, 0xffffffe0 ;  /* 0xffffffe012127836 */ /* 0x000fe40000000000 */
[----:B------:R-:W-:-:S05]  /*4f20*/  VIADD R13, R10, 0xffffffff ;  /* 0xffffffff0a0d7836 */ /* 0x000fca0000000000 */
[----:B------:R-:W-:Y:S01]  /*4f30*/  LOP3.LUT R45, R10, R13, RZ, 0xc, !PT ;  /* 0x0000000d0a2d7212 */ /* 0x000fe200078e0cff */
[----:B------:R-:W-:Y:S02]  /*4f40*/  IMAD.MOV.U32 R13, RZ, RZ, R9 ;  /* 0x000000ffff0d7224 */ /* 0x000fe400078e0009 */
[----:B------:R-:W-:Y:S01]  /*4f50*/  IMAD.MOV.U32 R10, RZ, RZ, -0x1 ;  /* 0xffffffffff0a7424 */ /* 0x000fe200078e00ff */
[----:B------:R0:W1:Y:S06]  /*4f60*/  POPC R15, R45 ;  /* 0x0000002d000f7309 */ /* 0x00006c0000000000 */
[----:B01----:R-:W-:Y:S05]  /*4f70*/  WARPSYNC.COLLECTIVE R10, `(.L_x_85) ;  /* 0x000000000a087348 */ /* 0x003fea0003c00000 */
[----:B-1----:R1:W2:Y:S02]  /*4f80*/  SHFL.DOWN P2, R16, R13, R14, R15 ;  /* 0x0800000e0d107389 */ /* 0x0022a4000004000f */
[----:B012---:R-:W-:Y:S05]  /*4f90*/  ENDCOLLECTIVE ;  /* 0x000000000000791b */ /* 0x007fea0003800000 */
.L_x_85:
[----:B------:R-:W-:Y:S01]  /*4fa0*/  ISETP.GE.AND P0, PT, R38, R15, PT ;  /* 0x0000000f2600720c */ /* 0x000fe20003f06270 */
[----:B------:R-:W-:-:S03]  /*4fb0*/  IMAD.MOV.U32 R14, RZ, RZ, 0x2 ;  /* 0x00000002ff0e7424 */ /* 0x000fc600078e00ff */
[----:B------:R-:W-:-:S05]  /*4fc0*/  SEL R16, R16, RZ, !P0 ;  /* 0x000000ff10107207 */ /* 0x000fca0004000000 */
[----:B------:R-:W-:Y:S02]  /*4fd0*/  IMAD.IADD R44, R16, 0x1, R9 ;  /* 0x00000001102c7824 */ /* 0x000fe400078e0209 */
[----:B------:R-:W-:Y:S02]  /*4fe0*/  VIADD R16, R38, 0x2 ;  /* 0x0000000226107836 */ /* 0x000fe40000000000 */
[----:B------:R-:W-:-:S03]  /*4ff0*/  IMAD.MOV.U32 R13, RZ, RZ, R44 ;  /* 0x000000ffff0d7224 */ /* 0x000fc600078e002c */
[----:B------:R-:W-:-:S13]  /*5000*/  ISETP.GT.AND P0, PT, R16, R15, PT ;  /* 0x0000000f1000720c */ /* 0x000fda0003f04270 */
[----:B------:R-:W-:Y:S05]  /*5010*/  WARPSYNC.COLLECTIVE R10, `(.L_x_86) ;  /* 0x000000000a087348 */ /* 0x000fea0003c00000 */
[----:B------:R0:W1:Y:S02]  /*5020*/  SHFL.DOWN P2, R16, R13, R14, R15 ;  /* 0x0800000e0d107389 */ /* 0x000064000004000f */
[----:B01----:R-:W-:Y:S05]  /*5030*/  ENDCOLLECTIVE ;  /* 0x000000000000791b */ /* 0x003fea0003800000 */
.L_x_86:
[----:B------:R-:W-:Y:S01]  /*5040*/  IMAD.MOV.U32 R14, RZ, RZ, 0x4 ;  /* 0x00000004ff0e7424 */ /* 0x000fe200078e00ff */
        /* <DEDUP_REMOVED lines=8> */
.L_x_87:
[----:B------:R-:W-:Y:S01]  /*50d0*/  IMAD.MOV.U32 R14, RZ, RZ, 0x8 ;  /* 0x00000008ff0e7424 */ /* 0x000fe200078e00ff */
        /* <DEDUP_REMOVED lines=8> */
.L_x_88:
        /* <DEDUP_REMOVED lines=9> */
.L_x_89:
[----:B------:R-:W-:Y:S02]  /*51f0*/  SEL R9, R16, RZ, !P0 ;  /* 0x000000ff10097207 */ /* 0x000fe40004000000 */
[----:B------:R-:W-:Y:S02]  /*5200*/  ISETP.NE.AND P0, PT, R8, 0x65, PT ;  /* 0x000000650800780c */ /* 0x000fe40003f05270 */
[----:B------:R-:W-:-:S11]  /*5210*/  IADD3 R12, PT, PT, R44, R9, R12 ;  /* 0x000000092c0c7210 */ /* 0x000fd60007ffe00c */
[----:B------:R-:W-:Y:S05]  /*5220*/  WARPSYNC.COLLECTIVE R10, `(.L_x_90) ;  /* 0x000000000a087348 */ /* 0x000fea0003c00000 */
[----:B------:R-:W-:Y:S01]  /*5230*/  VOTE.ALL P0, P0 ;  /* 0x0000000000ff7806 */ /* 0x000fe20000000000 */
[----:B------:R-:W-:-:S12]  /*5240*/  ENDCOLLECTIVE ;  /* 0x000000000000791b */ /* 0x000fd80003800000 */
.L_x_90:
[----:B------:R-:W-:Y:S05]  /*5250*/  BRA `(.L_x_91) ;  /* 0xffffffe000c07947 */ /* 0x000fea000383ffff */
.L_x_92:
[----:B------:R-:W-:-:S00]  /*5260*/  BRA `(.L_x_92) ;  /* 0xfffffffc00fc7947 */ /* 0x000fc0000383ffff */
[----:B------:R-:W-:-:S00]  /*5270*/  NOP ;  /* 0x0000000000007918 */ /* 0x000fc00000000000 */
        /* <DEDUP_REMOVED lines=8> */
.L_x_265:


//--------------------- .text._ZN3cub18CUB_300001_SM_10006detail4scan16DeviceScanKernelINS2_10policy_hubIiiijN4cuda3std3__44plusIvEEE10Policy1000EN6thrust24THRUST_300001_SM_1000_NS6detail15normal_iteratorINSD_10device_ptrIiEEEESI_NS0_13ScanTileStateIiLb1EEES9_NS1_10InputValueIiPiEEjiLb0EiEEvT0_T1_T2_iT3_T4_T5_ --------------------------
	.section	.text._ZN3cub18CUB_300001_SM_10006detail4scan16DeviceScanKernelINS2_10policy_hubIiiijN4cuda3std3__44plusIvEEE10Policy1000EN6thrust24THRUST_300001_SM_1000_NS6detail15normal_iteratorINSD_10device_ptrIiEEEESI_NS0_13ScanTileStateIiLb1EEES9_NS1_10InputValueIiPiEEjiLb0EiEEvT0_T1_T2_iT3_T4_T5_,"ax",@progbits
	.align	128
        .global         _ZN3cub18CUB_300001_SM_10006detail4scan16DeviceScanKernelINS2_10policy_hubIiiijN4cuda3std3__44plusIvEEE10Policy1000EN6thrust24THRUST_300001_SM_1000_NS6detail15normal_iteratorINSD_10device_ptrIiEEEESI_NS0_13ScanTileStateIiLb1EEES9_NS1_10InputValueIiPiEEjiLb0EiEEvT0_T1_T2_iT3_T4_T5_
        .type           _ZN3cub18CUB_300001_SM_10006detail4scan16DeviceScanKernelINS2_10policy_hubIiiijN4cuda3std3__44plusIvEEE10Policy1000EN6thrust24THRUST_300001_SM_1000_NS6detail15normal_iteratorINSD_10device_ptrIiEEEESI_NS0_13ScanTileStateIiLb1EEES9_NS1_10InputValueIiPiEEjiLb0EiEEvT0_T1_T2_iT3_T4_T5_,@function
        .size           _ZN3cub18CUB_300001_SM_10006detail4scan16DeviceScanKernelINS2_10policy_hubIiiijN4cuda3std3__44plusIvEEE10Policy1000EN6thrust24THRUST_300001_SM_1000_NS6detail15normal_iteratorINSD_10device_ptrIiEEEESI_NS0_13ScanTileStateIiLb1EEES9_NS1_10InputValueIiPiEEjiLb0EiEEvT0_T1_T2_iT3_T4_T5_,(.L_x_266 - _ZN3cub18CUB_300001_SM_10006detail4scan16DeviceScanKernelINS2_10policy_hubIiiijN4cuda3std3__44plusIvEEE10Policy1000EN6thrust24THRUST_300001_SM_1000_NS6detail15normal_iteratorINSD_10device_ptrIiEEEESI_NS0_13ScanTileStateIiLb1EEES9_NS1_10InputValueIiPiEEjiLb0EiEEvT0_T1_T2_iT3_T4_T5_)
        .other          _ZN3cub18CUB_300001_SM_10006detail4scan16DeviceScanKernelINS2_10policy_hubIiiijN4cuda3std3__44plusIvEEE10Policy1000EN6thrust24THRUST_300001_SM_1000_NS6detail15normal_iteratorINSD_10device_ptrIiEEEESI_NS0_13ScanTileStateIiLb1EEES9_NS1_10InputValueIiPiEEjiLb0EiEEvT0_T1_T2_iT3_T4_T5_,@"STO_CUDA_ENTRY STV_DEFAULT"
_ZN3cub18CUB_300001_SM_10006detail4scan16DeviceScanKernelINS2_10policy_hubIiiijN4cuda3std3__44plusIvEEE10Policy1000EN6thrust24THRUST_300001_SM_1000_NS6detail15normal_iteratorINSD_10device_ptrIiEEEESI_NS0_13ScanTileStateIiLb1EEES9_NS1_10InputValueIiPiEEjiLb0EiEEvT0_T1_T2_iT3_T4_T5_:
.text._ZN3cub18CUB_300001_SM_10006detail4scan16DeviceScanKernelINS2_10policy_hubIiiijN4cuda3std3__44plusIvEEE10Policy1000EN6thrust24THRUST_300001_SM_1000_NS6detail15normal_iteratorINSD_10device_ptrIiEEEESI_NS0_13ScanTileStateIiLb1EEES9_NS1_10InputValueIiPiEEjiLb0EiEEvT0_T1_T2_iT3_T4_T5_:
[----:B------:R-:W-:Y:S01]  /*0000*/  LDC R1, c[0x0][0x37c] ;  /* 0x0000df00ff017b82 */ /* 0x000fe20000000800 */
[----:B------:R-:W0:Y:S07]  /*0010*/  LDCU UR4, c[0x0][0x3a0] ;  /* 0x00007400ff0477ac */ /* 0x000e2e0008000800 */
[----:B------:R-:W1:Y:S01]  /*0020*/  LDC R42, c[0x0][0x398] ;  /* 0x0000e600ff2a7b82 */ /* 0x000e620000000800 */
[----:B------:R-:W2:Y:S01]  /*0030*/  LDCU.64 UR8, c[0x0][0x358] ;  /* 0x00006b00ff0877ac */ /* 0x000ea20008000a00 */
[----:B------:R-:W3:Y:S01]  /*0040*/  LDCU UR5, c[0x0][0x3b0] ;  /* 0x00007600ff0577ac */ /* 0x000ee20008000800 */
[----:B0-----:R-:W-:-:S06]  /*0050*/  UPRMT UR4, UR4, 0x7770, URZ ;  /* 0x0000777004047896 */ /* 0x001fcc00080000ff */
[----:B------:R-:W-:-:S13]  /*0060*/  ISETP.NE.AND P0, PT, RZ, UR4, PT ;  /* 0x00000004ff007c0c */ /* 0x000fda000bf05270 */
[----:B------:R-:W2:Y:S02]  /*0070*/  @P0 LDC.64 R2, c[0x0][0x3a8] ;  /* 0x0000ea00ff020b82 */ /* 0x000ea40000000a00 */
[----:B--2---:R0:W5:Y:S06]  /*0080*/  @P0 LDG.E R44, desc[UR8][R2.64] ;  /* 0x00000008022c0981 */ /* 0x00416c000c1e1900 */
[----:B------:R-:W1:Y:S02]  /*0090*/  S2UR UR4, SR_CTAID.X ;  /* 0x00000000000479c3 */ /* 0x000e640000002500 */
[----:B-1----:R-:W-:-:S04]  /*00a0*/  VIADD R42, R42, UR4 ;  /* 0x000000042a2a7c36 */ /* 0x002fc80008000000 */
[----:B------:R-:W-:-:S05]  /*00b0*/  IMAD R7, R42, 0x2100, RZ ;  /* 0x000021002a077824 */ /* 0x000fca00078e02ff */
[----:B---3--:R-:W-:Y:S01]  /*00c0*/  IADD3 R0, PT, PT, -R7, UR5, RZ ;  /* 0x0000000507007c10 */ /* 0x008fe2000fffe1ff */
[----:B------:R-:W1:Y:S03]  /*00d0*/  @!P0 LDC R44, c[0x0][0x3a8] ;  /* 0x0000ea00ff2c8b82 */ /* 0x000e660000000800 */
[----:B------:R-:W-:-:S13]  /*00e0*/  ISETP.GE.U32.AND P0, PT, R0, 0x2101, PT ;  /* 0x000021010000780c */ /* 0x000fda0003f06070 */
[----:B0-----:R-:W-:Y:S05]  /*00f0*/  @!P0 BRA `(.L_x_93) ;  /* 0x0000001c00ac8947 */ /* 0x001fea0003800000 */
[----:B------:R-:W0:Y:S01]  /*0100*/  S2R R16, SR_TID.X ;  /* 0x0000000000107919 */ /* 0x000e220000002100 */
[----:B------:R-:W2:Y:S01]  /*0110*/  LDCU.64 UR4, c[0x0][0x380] ;  /* 0x00007000ff0477ac */ /* 0x000ea20008000a00 */
[C---:B0-----:R-:W-:Y:S02]  /*0120*/  LOP3.LUT R0, R16.reuse, 0x1f, RZ, 0xc0, !PT ;  /* 0x0000001f10007812 */ /* 0x041fe400078ec0ff */
[----:B------:R-:W-:-:S05]  /*0130*/  LOP3.LUT R3, R16, 0x3e0, RZ, 0xc0, !PT ;  /* 0x000003e010037812 */ /* 0x000fca00078ec0ff */
[----:B------:R-:W-:-:S05]  /*0140*/  IMAD R0, R3, 0x16, R0 ;  /* 0x0000001603007824 */ /* 0x000fca00078e0200 */
[----:B------:R-:W-:-:S05]  /*0150*/  IADD3 R0, P0, PT, R7, R0, RZ ;  /* 0x0000000007007210 */ /* 0x000fca0007f1e0ff */
[----:B------:R-:W-:Y:S02]  /*0160*/  IMAD.X R3, RZ, RZ, RZ, P0 ;  /* 0x000000ffff037224 */ /* 0x000fe400000e06ff */
        /* <DEDUP_REMOVED lines=30> */
[----:B------:R-:W-:Y:S01]  /*0350*/  ISETP.NE.AND P0, PT, R42, RZ, PT ;  /* 0x000000ff2a00720c */ /* 0x000fe20003f05270 */
        /* <DEDUP_REMOVED lines=28> */
[----:B------:R0:W1:Y:S04]  /*0520*/  LDS.64 R36, [R27] ;  /* 0x000000001b247984 */ /* 0x0000680000000a00 */
[----:B------:R0:W2:Y:S04]  /*0530*/  LDS.64 R34, [R27+0x8] ;  /* 0x000008001b227984 */ /* 0x0000a80000000a00 */
[----:B------:R0:W3:Y:S04]  /*0540*/  LDS.64 R32, [R27+0x10] ;  /* 0x000010001b207984 */ /* 0x0000e80000000a00 */
[----:B------:R0:W4:Y:S04]  /*0550*/  LDS.64 R18, [R27+0x18] ;  /* 0x000018001b127984 */ /* 0x0001280000000a00 */
[----:B------:R0:W0:Y:S04]  /*0560*/  LDS.64 R14, [R27+0x20] ;  /* 0x000020001b0e7984 */ /* 0x0000280000000a00 */
[----:B------:R0:W0:Y:S04]  /*0570*/  LDS.64 R12, [R27+0x28] ;  /* 0x000028001b0c7984 */ /* 0x0000280000000a00 */
[----:B------:R0:W0:Y:S04]  /*0580*/  LDS.64 R10, [R27+0x30] ;  /* 0x000030001b0a7984 */ /* 0x0000280000000a00 */
[----:B------:R0:W0:Y:S04]  /*0590*/  LDS.64 R8, [R27+0x38] ;  /* 0x000038001b087984 */ /* 0x0000280000000a00 */
[----:B------:R0:W0:Y:S04]  /*05a0*/  LDS.64 R6, [R27+0x40] ;  /* 0x000040001b067984 */ /* 0x0000280000000a00 */
[----:B------:R0:W0:Y:S04]  /*05b0*/  LDS.64 R4, [R27+0x48] ;  /* 0x000048001b047984 */ /* 0x0000280000000a00 */
[----:B------:R0:W0:Y:S01]  /*05c0*/  LDS.64 R2, [R27+0x50] ;  /* 0x000050001b027984 */ /* 0x0000220000000a00 */
[----:B------:R-:W-:Y:S06]  /*05d0*/  BAR.SYNC.DEFER_BLOCKING 0x0 ;  /* 0x0000000000007b1d */ /* 0x000fec0000010000 */
[----:B-1----:R-:W-:Y:S05]  /*05e0*/  @P0 BRA `(.L_x_95) ;  /* 0x00000004001c0947 */ /* 0x002fea0003800000 */
[----:B0-2---:R-:W-:Y:S02]  /*05f0*/  IADD3 R17, PT, PT, R34, R37, R36 ;  /* 0x0000002522117210 */ /* 0x005fe40007ffe024 */
[C---:B------:R-:W-:Y:S02]  /*0600*/  ISETP.NE.AND P1, PT, R39.reuse, 0x1f, PT ;  /* 0x0000001f2700780c */ /* 0x040fe40003f25270 */
[----:B---3--:R-:W-:Y:S02]  /*0610*/  IADD3 R17, PT, PT, R32, R35, R17 ;  /* 0x0000002320117210 */ /* 0x008fe40007ffe011 */
[----:B------:R-:W-:Y:S02]  /*0620*/  ISETP.NE.AND P2, PT, R39, RZ, PT ;  /* 0x000000ff2700720c */ /* 0x000fe40003f45270 */
[----:B----4-:R-:W-:-:S04]  /*0630*/  IADD3 R17, PT, PT, R18, R33, R17 ;  /* 0x0000002112117210 */ /* 0x010fc80007ffe011 */
[----:B------:R-:W-:-:S03]  /*0640*/  IADD3 R17, PT, PT, R14, R19, R17 ;  /* 0x000000130e117210 */ /* 0x000fc60007ffe011 */
[----:B------:R-:W-:Y:S02]  /*0650*/  @!P1 LEA R43, R40, UR4, 0x2 ;  /* 0x00000004282b9c11 */ /* 0x000fe4000f8e10ff */
[----:B------:R-:W-:-:S04]  /*0660*/  IADD3 R17, PT, PT, R12, R15, R17 ;  /* 0x0000000f0c117210 */ /* 0x000fc80007ffe011 */
[----:B------:R-:W-:-:S04]  /*0670*/  IADD3 R17, PT, PT, R10, R13, R17 ;  /* 0x0000000d0a117210 */ /* 0x000fc80007ffe011 */
[----:B------:R-:W-:-:S04]  /*0680*/  IADD3 R17, PT, PT, R8, R11, R17 ;  /* 0x0000000b08117210 */ /* 0x000fc80007ffe011 */
[----:B------:R-:W-:-:S04]  /*0690*/  IADD3 R17, PT, PT, R6, R9, R17 ;  /* 0x0000000906117210 */ /* 0x000fc80007ffe011 */
[----:B------:R-:W-:-:S04]  /*06a0*/  IADD3 R17, PT, PT, R4, R7, R17 ;  /* 0x0000000704117210 */ /* 0x000fc80007ffe011 */
[----:B------:R-:W-:-:S05]  /*06b0*/  IADD3 R20, PT, PT, R2, R5, R17 ;  /* 0x0000000502147210 */ /* 0x000fca0007ffe011 */
[----:B------:R-:W-:-:S05]  /*06c0*/  IMAD.IADD R3, R3, 0x1, R20 ;  /* 0x0000000103037824 */ /* 0x000fca00078e0214 */
        /* <DEDUP_REMOVED lines=37> */
[----:B------:R-:W-:Y:S02]  /*0920*/  SEL R20, R26, R20, !P0 ;  /* 0x000000141a147207 */ /* 0x000fe40004000000 */
[----:B------:R-:W-:-:S04]  /*0930*/  ISETP.NE.AND P0, PT, R40, 0x8, PT ;  /* 0x000000082800780c */ /* 0x000fc80003f05270 */
[----:B------:R-:W-:Y:S02]  /*0940*/  SEL R20, R27, R20, !P0 ;  /* 0x000000141b147207 */ /* 0x000fe40004000000 */
[----:B------:R-:W-:Y:S02]  /*0950*/  ISETP.NE.AND P0, PT, R40, 0xa, PT ;  /* 0x0000000a2800780c */ /* 0x000fe40003f05270 */
[----:B------:R-:W-:Y:S02]  /*0960*/  SEL R20, R28, R20, !P1 ;  /* 0x000000141c147207 */ /* 0x000fe40004800000 */
[----:B------:R-:W-:Y:S02]  /*0970*/  ISETP.NE.AND P1, PT, R40, 0xb, PT ;  /* 0x0000000b2800780c */ /* 0x000fe40003f25270 */
[----:B------:R-:W-:Y:S01]  /*0980*/  SEL R20, R29, R20, !P0 ;  /* 0x000000141d147207 */ /* 0x000fe20004000000 */
[----:B------:R-:W-:Y:S01]  /*0990*/  IMAD.IADD R29, R30, 0x1, R29 ;  /* 0x000000011e1d7824 */ /* 0x000fe200078e021d */
[----:B------:R-:W-:-:S04]  /*09a0*/  ISETP.GE.U32.AND P0, PT, R16, 0x20, PT ;  /* 0x000000201000780c */ /* 0x000fc80003f06070 */
[----:B------:R-:W-:Y:S02]  /*09b0*/  SEL R20, R29, R20, !P1 ;  /* 0x000000141d147207 */ /* 0x000fe40004800000 */
[----:B------:R-:W-:Y:S02]  /*09c0*/  ISETP.NE.AND P1, PT, R16, RZ, PT ;  /* 0x000000ff1000720c */ /* 0x000fe40003f25270 */
[----:B------:R-:W-:Y:S02]  /*09d0*/  SEL R16, R3, RZ, P2 ;  /* 0x000000ff03107207 */ /* 0x000fe40001000000 */
[----:B------:R-:W-:Y:S02]  /*09e0*/  SEL R3, R20, RZ, P0 ;  /* 0x000000ff14037207 */ /* 0x000fe40000000000 */
[--C-:B-----5:R-:W-:Y:S02]  /*09f0*/  IADD3 R31, PT, PT, R29, R31, R44.reuse ;  /* 0x0000001f1d1f7210 */ /* 0x120fe40007ffe02c */
[----:B------:R-:W-:-:S05]  /*0a00*/  IADD3 R44, PT, PT, R3, R16, R44 ;  /* 0x00000010032c7210 */ /* 0x000fca0007ffe02c */
[----:B------:R-:W-:Y:S05]  /*0a10*/  @P1 BRA `(.L_x_96) ;  /* 0x0000000c00f41947 */ /* 0x000fea0003800000 */
[----:B------:R-:W0:Y:S01]  /*0a20*/  LDC.64 R16, c[0x0][0x390] ;  /* 0x0000e400ff107b82 */ /* 0x000e220000000a00 */
[----:B------:R-:W-:-:S05]  /*0a30*/  IMAD.MOV.U32 R30, RZ, RZ, 0x65 ;  /* 0x00000065ff1e7424 */ /* 0x000fca00078e00ff */
[----:B0-----:R0:W-:Y:S01]  /*0a40*/  ST.E.64.STRONG.GPU desc[UR8][R16.64+0x100], R30 ;  /* 0x0001001e10007985 */ /* 0x0011e2000c10fb08 */
[----:B------:R-:W-:Y:S05]  /*0a50*/  BRA `(.L_x_96) ;  /* 0x0000000c00e47947 */ /* 0x000fea0003800000 */
.L_x_95:
        /* <DEDUP_REMOVED lines=57> */
[----:B------:R-:W-:Y:S02]  /*0df0*/  ISETP.NE.AND P0, PT, R40, 0xa, PT ;  /* 0x0000000a2800780c */ /* 0x000fe40003f05270 */
[----:B------:R-:W-:Y:S02]  /*0e00*/  SEL R20, R28, R20, !P1 ;  /* 0x000000141c147207 */ /* 0x000fe40004800000 */
[----:B------:R-:W-:Y:S02]  /*0e10*/  ISETP.NE.AND P1, PT, R40, 0xb, PT ;  /* 0x0000000b2800780c */ /* 0x000fe40003f25270 */
[----:B------:R-:W-:Y:S02]  /*0e20*/  SEL R20, R29, R20, !P0 ;  /* 0x000000141d147207 */ /* 0x000fe40004000000 */
[----:B------:R-:W-:-:S02]  /*0e30*/  ISETP.GT.U32.AND P0, PT, R16, 0x1f, PT ;  /* 0x0000001f1000780c */ /* 0x000fc40003f04070 */
[----:B------:R-:W-:Y:S02]  /*0e40*/  SEL R20, R30, R20, !P1 ;  /* 0x000000141e147207 */ /* 0x000fe40004800000 */
[----:B------:R-:W-:-:S03]  /*0e50*/  ISETP.GE.U32.AND P1, PT, R16, 0x20, PT ;  /* 0x000000201000780c */ /* 0x000fc60003f26070 */
[----:B------:R-:W-:-:S05]  /*0e60*/  IMAD.IADD R20, R20, 0x1, R17 ;  /* 0x0000000114147824 */ /* 0x000fca00078e0211 */
[----:B------:R-:W-:Y:S01]  /*0e70*/  SEL R23, R3, R20, !P1 ;  /* 0x0000001403177207 */ /* 0x000fe20004800000 */
[----:B------:R-:W-:Y:S06]  /*0e80*/  @P0 BRA `(.L_x_97) ;  /* 0x0000000800b00947 */ /* 0x000fec0003800000 */
[----:B------:R-:W0:Y:S01]  /*0e90*/  LDC.64 R20, c[0x0][0x390] ;  /* 0x0000e400ff147b82 */ /* 0x000e220000000a00 */
[----:B------:R-:W-:Y:S02]  /*0ea0*/  ISETP.NE.AND P1, PT, R16, RZ, PT ;  /* 0x000000ff1000720c */ /* 0x000fe40003f25270 */
[----:B------:R-:W-:-:S05]  /*0eb0*/  LOP3.LUT R3, RZ, R16, RZ, 0x33, !PT ;  /* 0x00000010ff037212 */ /* 0x000fca00078e33ff */
[----:B------:R-:W-:-:S06]  /*0ec0*/  IMAD.IADD R40, R42, 0x1, R3 ;  /* 0x000000012a287824 */ /* 0x000fcc00078e0203 */
        /* <DEDUP_REMOVED lines=11> */
.L_x_127:
[----:B------:R-:W-:Y:S05]  /*0f80*/  @!P0 BRA `(.L_x_99) ;  /* 0x0000000000748947 */ /* 0x000fea0003800000 */
[----:B------:R-:W-:-:S07]  /*0f90*/  IMAD.MOV.U32 R3, RZ, RZ, 0x3b8 ;  /* 0x000003b8ff037424 */ /* 0x000fce00078e00ff */
.L_x_101:
[----:B------:R-:W-:Y:S02]  /*0fa0*/  VIADD R27, R3, 0x1 ;  /* 0x00000001031b7836 */ /* 0x000fe40000000000 */
[----:B------:R-:W-:Y:S02]  /*0fb0*/  IMAD R42, R42, 0x41a7, RZ ;  /* 0x000041a72a2a7824 */ /* 0x000fe400078e02ff */
[----:B------:R-:W0:Y:S01]  /*0fc0*/  I2F.U32.RP R22, R27 ;  /* 0x0000001b00167306 */ /* 0x000e220000209000 */
[----:B------:R-:W-:Y:S01]  /*0fd0*/  IMAD.MOV R29, RZ, RZ, -R27 ;  /* 0x000000ffff1d7224 */ /* 0x000fe200078e0a1b */
[----:B------:R-:W-:Y:S02]  /*0fe0*/  ISETP.NE.U32.AND P2, PT, R27, RZ, PT ;  /* 0x000000ff1b00720c */ /* 0x000fe40003f45070 */
[----:B------:R-:W-:-:S04]  /*0ff0*/  LOP3.LUT R42, R42, 0x7fffffff, RZ, 0xc0, !PT ;  /* 0x7fffffff2a2a7812 */ /* 0x000fc800078ec0ff */
[----:B0-----:R-:W0:Y:S02]  /*1000*/  MUFU.RCP R22, R22 ;  /* 0x0000001600167308 */ /* 0x001e240000001000 */
[----:B0-----:R-:W-:-:S06]  /*1010*/  VIADD R20, R22, 0xffffffe ;  /* 0x0ffffffe16147836 */ /* 0x001fcc0000000000 */
[----:B------:R0:W1:Y:S02]  /*1020*/  F2I.FTZ.U32.TRUNC.NTZ R21, R20 ;  /* 0x0000001400157305 */ /* 0x000064000021f000 */
[----:B0-----:R-:W-:Y:S02]  /*1030*/  IMAD.MOV.U32 R20, RZ, RZ, RZ ;  /* 0x000000ffff147224 */ /* 0x001fe400078e00ff */
[----:B-1----:R-:W-:-:S04]  /*1040*/  IMAD R29, R29, R21, RZ ;  /* 0x000000151d1d7224 */ /* 0x002fc800078e02ff */
[----:B------:R-:W-:-:S06]  /*1050*/  IMAD.HI.U32 R21, R21, R29, R20 ;  /* 0x0000001d15157227 */ /* 0x000fcc00078e0014 */
[----:B------:R-:W-:-:S04]  /*1060*/  IMAD.HI.U32 R21, R21, R42, RZ ;  /* 0x0000002a15157227 */ /* 0x000fc800078e00ff */
[----:B------:R-:W-:-:S04]  /*1070*/  IMAD.MOV R21, RZ, RZ, -R21 ;  /* 0x000000ffff157224 */ /* 0x000fc800078e0a15 */
[----:B------:R-:W-:-:S05]  /*1080*/  IMAD R22, R27, R21, R42 ;  /* 0x000000151b167224 */ /* 0x000fca00078e022a */
[----:B------:R-:W-:-:S13]  /*1090*/  ISETP.GE.U32.AND P0, PT, R22, R27, PT ;  /* 0x0000001b1600720c */ /* 0x000fda0003f06070 */
[----:B------:R-:W-:-:S05]  /*10a0*/  @P0 IMAD.IADD R22, R22, 0x1, -R27 ;  /* 0x0000000116160824 */ /* 0x000fca00078e0a1b */
[----:B------:R-:W-:-:S13]  /*10b0*/  ISETP.GE.U32.AND P0, PT, R22, R27, PT ;  /* 0x0000001b1600720c */ /* 0x000fda0003f06070 */
[----:B------:R-:W-:Y:S01]  /*10c0*/  @P0 IMAD.IADD R22, R22, 0x1, -R27 ;  /* 0x0000000116160824 */ /* 0x000fe200078e0a1b */
[----:B------:R-:W-:-:S04]  /*10d0*/  @!P2 LOP3.LUT R22, RZ, R27, RZ, 0x33, !PT ;  /* 0x0000001bff16a212 */ /* 0x000fc800078e33ff */
[----:B------:R-:W-:Y:S05]  /*10e0*/  NANOSLEEP R22 ;  /* 0x000000160000735d */ /* 0x000fea0003800000 */
[----:B------:R-:W2:Y:S01]  /*10f0*/  LD.E.64.STRONG.GPU R26, desc[UR8][R16.64+0x100] ;  /* 0x00010008101a7980 */ /* 0x000ea2000c10fb00 */
[----:B------:R-:W-:Y:S01]  /*1100*/  UMOV UR5, 0xffffffff ;  /* 0xffffffff00057882 */ /* 0x000fe20000000000 */
[----:B------:R-:W-:Y:S02]  /*1110*/  SHF.R.U32.HI R3, RZ, 0x1, R3 ;  /* 0x00000001ff037819 */ /* 0x000fe40000011603 */
[----:B--2---:R-:W-:Y:S01]  /*1120*/  ISETP.NE.AND P0, PT, R26, 0x63, PT ;  /* 0x000000631a00780c */ /* 0x004fe20003f05270 */
[----:B------:R-:W-:-:S12]  /*1130*/  BRA.DIV UR5, `(.L_x_100) ;  /* 0x0000003605187947 */ /* 0x000fd8000b800000 */
[----:B------:R-:W-:-:S13]  /*1140*/  VOTE.ANY P0, !P0 ;  /* 0x0000000000ff7806 */ /* 0x000fda0004000100 */
.L_x_130:
[----:B------:R-:W-:Y:S05]  /*1150*/  @P0 BRA `(.L_x_101) ;  /* 0xfffffffc00900947 */ /* 0x000fea000383ffff */
.L_x_99:
[----:B------:R-:W-:Y:S01]  /*1160*/  UMOV UR5, 0xffffffff ;  /* 0xffffffff00057882 */ /* 0x000fe20000000000 */
[----:B------:R-:W-:Y:S02]  /*1170*/  ISETP.NE.AND P0, PT, R26, 0x65, PT ;  /* 0x000000651a00780c */ /* 0x000fe40003f05270 */
[----:B------:R-:W-:Y:S11]  /*1180*/  BRA.DIV UR5, `(.L_x_102) ;  /* 0x0000003605247947 */ /* 0x000ff6000b800000 */
[----:B------:R-:W0:Y:S01]  /*1190*/  S2R R30, SR_GEMASK ;  /* 0x00000000001e7919 */ /* 0x000e220000003c00 */
[----:B------:R-:W-:Y:S01]  /*11a0*/  VOTE.ANY R21, PT, !P0 ;  /* 0x0000000000157806 */ /* 0x000fe200040e0100 */
[C---:B------:R-:W-:Y:S02]  /*11b0*/  VIADD R41, R39.reuse, 0x2 ;  /* 0x0000000227297836 */ /* 0x040fe40000000000 */
[C---:B------:R-:W-:Y:S02]  /*11c0*/  VIADD R43, R39.reuse, 0x4 ;  /* 0x00000004272b7836 */ /* 0x040fe40000000000 */
[C---:B------:R-:W-:Y:S02]  /*11d0*/  VIADD R44, R39.reuse, 0x8 ;  /* 0x00000008272c7836 */ /* 0x040fe40000000000 */
[----:B------:R-:W-:Y:S01]  /*11e0*/  VIADD R45, R39, 0x10 ;  /* 0x00000010272d7836 */ /* 0x000fe20000000000 */
[----:B0-----:R-:W-:-:S05]  /*11f0*/  LOP3.LUT R21, R21, 0x80000000, R30, 0xec, !PT ;  /* 0x8000000015157812 */ /* 0x001fca00078eec1e */
[----:B------:R-:W-:-:S05]  /*1200*/  VIADD R16, R21, 0xffffffff ;  /* 0xffffffff15107836 */ /* 0x000fca0000000000 */
[----:B------:R-:W-:-:S04]  /*1210*/  LOP3.LUT R16, R21, R16, RZ, 0xc, !PT ;  /* 0x0000001015107212 */ /* 0x000fc800078e0cff */
[----:B------:R0:W1:Y:S02]  /*1220*/  POPC R20, R16 ;  /* 0x0000001000147309 */ /* 0x0000640000000000 */
[----:B0-----:R-:W0:Y:S01]  /*1230*/  LDC.64 R16, c[0x0][0x390] ;  /* 0x0000e400ff107b82 */ /* 0x001e220000000a00 */
[----:B-1----:R-:W1:Y:S01]  /*1240*/  SHFL.DOWN PT, R22, R27, 0x1, R20 ;  /* 0x082000001b167989 */ /* 0x002e6200000e0014 */
[-C--:B------:R-:W-:Y:S02]  /*1250*/  ISETP.GE.AND P0, PT, R39, R20.reuse, PT ;  /* 0x000000142700720c */ /* 0x080fe40003f06270 */
[----:B------:R-:W-:Y:S02]  /*1260*/  ISETP.GT.AND P2, PT, R45, R20, PT ;  /* 0x000000142d00720c */ /* 0x000fe40003f44270 */
[----:B0-----:R-:W-:Y:S02]  /*1270*/  IADD3 R28, P3, PT, R16, 0x100, RZ ;  /* 0x00000100101c7810 */ /* 0x001fe40007f7e0ff */
[----:B-1----:R-:W-:-:S02]  /*1280*/  SEL R22, R22, RZ, !P0 ;  /* 0x000000ff16167207 */ /* 0x002fc40004000000 */
[----:B------:R-:W-:-:S03]  /*1290*/  ISETP.GT.AND P0, PT, R41, R20, PT ;  /* 0x000000142900720c */ /* 0x000fc60003f04270 */
[----:B------:R-:W-:-:S05]  /*12a0*/  IMAD.IADD R3, R22, 0x1, R27 ;  /* 0x0000000116037824 */ /* 0x000fca00078e021b */
[----:B------:R-:W0:Y:S02]  /*12b0*/  SHFL.DOWN PT, R22, R3, 0x2, R20 ;  /* 0x0840000003167989 */ /* 0x000e2400000e0014 */
[----:B0-----:R-:W-:Y:S02]  /*12c0*/  SEL R22, R22, RZ, !P0 ;  /* 0x000000ff16167207 */ /* 0x001fe40004000000 */
[----:B------:R-:W-:-:S03]  /*12d0*/  ISETP.GT.AND P0, PT, R43, R20, PT ;  /* 0x000000142b00720c */ /* 0x000fc60003f04270 */
[----:B------:R-:W-:Y:S02]  /*12e0*/  IMAD.IADD R29, R3, 0x1, R22 ;  /* 0x00000001031d7824 */ /* 0x000fe400078e0216 */
[----:B------:R-:W-:-:S03]  /*12f0*/  IMAD.X R3, RZ, RZ, R17, P3 ;  /* 0x000000ffff037224 */ /* 0x000fc600018e0611 */
        /* <DEDUP_REMOVED lines=10> */
[----:B0-----:R-:W-:-:S05]  /*13a0*/  SEL R22, R22, RZ, !P2 ;  /* 0x000000ff16167207 */ /* 0x001fca0005000000 */
[----:B------:R-:W-:-:S07]  /*13b0*/  IMAD.IADD R46, R47, 0x1, R22 ;  /* 0x000000012f2e7824 */ /* 0x000fce00078e0216 */
.L_x_139:
[----:B------:R-:W-:Y:S05]  /*13c0*/  @!P0 BRA `(.L_x_103) ;  /* 0x0000000400248947 */ /* 0x000fea0003800000 */
[----:B------:R-:W-:-:S07]  /*13d0*/  IMAD.MOV.U32 R29, RZ, RZ, 0x3b8 ;  /* 0x000003b8ff1d7424 */ /* 0x000fce00078e00ff */
.L_x_109:
[----:B------:R-:W-:Y:S02]  /*13e0*/  IMAD.MOV.U32 R16, RZ, RZ, R28 ;  /* 0x000000ffff107224 */ /* 0x000fe400078e001c */
[----:B------:R-:W-:Y:S02]  /*13f0*/  IMAD.MOV.U32 R17, RZ, RZ, R3 ;  /* 0x000000ffff117224 */ /* 0x000fe400078e0003 */
        /* <DEDUP_REMOVED lines=8> */
.L_x_142:
[----:B------:R-:W-:Y:S05]  /*1480*/  @!P0 BRA `(.L_x_105) ;  /* 0x0000000000748947 */ /* 0x000fea0003800000 */
[----:B------:R-:W-:-:S07]  /*1490*/  IMAD.MOV.U32 R22, RZ, RZ, R29 ;  /* 0x000000ffff167224 */ /* 0x000fce00078e001d */
.L_x_107:
        /* <DEDUP_REMOVED lines=27> */
.L_x_145:
[----:B------:R-:W-:Y:S05]  /*1650*/  @P0 BRA `(.L_x_107) ;  /* 0xfffffffc00900947 */ /* 0x000fea000383ffff */
.L_x_105:
[----:B------:R-:W-:Y:S01]  /*1660*/  UMOV UR5, 0xffffffff ;  /* 0xffffffff00057882 */ /* 0x000fe20000000000 */
[----:B------:R-:W-:Y:S02]  /*1670*/  ISETP.NE.AND P0, PT, R26, 0x65, PT ;  /* 0x000000651a00780c */ /* 0x000fe40003f05270 */
[----:B------:R-:W-:Y:S11]  /*1680*/  BRA.DIV UR5, `(.L_x_108) ;  /* 0x0000003605287947 */ /* 0x000ff6000b800000 */
[----:B------:R-:W-:Y:S01]  /*1690*/  VOTE.ANY R21, PT, !P0 ;  /* 0x0000000000157806 */ /* 0x000fe200040e0100 */
[----:B------:R-:W-:-:S03]  /*16a0*/  VIADD R40, R40, 0xffffffe0 ;  /* 0xffffffe028287836 */ /* 0x000fc60000000000 */
[----:B------:R-:W-:-:S05]  /*16b0*/  LOP3.LUT R21, R21, 0x80000000, R30, 0xec, !PT ;  /* 0x8000000015157812 */ /* 0x000fca00078eec1e */
        /* <DEDUP_REMOVED lines=25> */
.L_x_154:
[----:B------:R-:W-:Y:S05]  /*1850*/  @P0 BRA `(.L_x_109) ;  /* 0xfffffff800e00947 */ /* 0x000fea000383ffff */
.L_x_103:
        /* <DEDUP_REMOVED lines=8> */
[----:B0-----:R-:W-:-:S05]  /*18e0*/  @!P1 LEA R3, R16, R3, 0x18 ;  /* 0x0000000310039211 */ /* 0x001fca00078ec0ff */
[----:B------:R1:W-:Y:S04]  /*18f0*/  @!P1 STS [R3+0x8], R31 ;  /* 0x0000081f03009388 */ /* 0x0003e80000000800 */
[----:B------:R1:W-:Y:S01]  /*1900*/  @!P1 STS [R3+0x4], R46 ;  /* 0x0000042e03009388 */ /* 0x0003e20000000800 */
[----:B--2---:R-:W-:Y:S01]  /*1910*/  @!P0 LEA R17, R20, R17, 0x18 ;  /* 0x0000001114118211 */ /* 0x004fe200078ec0ff */
[----:B------:R-:W-:Y:S02]  /*1920*/  IMAD.MOV.U32 R20, RZ, RZ, R23 ;  /* 0x000000ffff147224 */ /* 0x000fe400078e0017 */
[----:B------:R-:W-:Y:S02]  /*1930*/  @!P0 IMAD.MOV.U32 R20, RZ, RZ, R46 ;  /* 0x000000ffff148224 */ /* 0x000fe400078e002e */
[----:B------:R1:W-:Y:S05]  /*1940*/  @!P0 STS [R17+0x4c], R46 ;  /* 0x00004c2e11008388 */ /* 0x0003ea0000000800 */
.L_x_97:
[----:B------:R-:W-:Y:S05]  /*1950*/  WARPSYNC.ALL ;  /* 0x0000000000007948 */ /* 0x000fea0003800000 */
[----:B------:R-:W0:Y:S08]  /*1960*/  S2UR UR6, SR_CgaCtaId ;  /* 0x00000000000679c3 */ /* 0x000e300000008800 */
[----:B------:R-:W-:Y:S06]  /*1970*/  BAR.SYNC.DEFER_BLOCKING 0x0 ;  /* 0x0000000000007b1d */ /* 0x000fec0000010000 */
[----:B------:R-:W-:Y:S01]  /*1980*/  UMOV UR5, 0x400 ;  /* 0x0000040000057882 */ /* 0x000fe20000000000 */
[----:B------:R-:W2:Y:S01]  /*1990*/  S2R R16, SR_TID.X ;  /* 0x0000000000107919 */ /* 0x000ea20000002100 */
[----:B0-----:R-:W-:-:S09]  /*19a0*/  ULEA UR5, UR6, UR5, 0x18 ;  /* 0x0000000506057291 */ /* 0x001fd2000f8ec0ff */
[----:B-1----:R-:W0:Y:S01]  /*19b0*/  LDS R3, [UR5+0x4c] ;  /* 0x00004c05ff037984 */ /* 0x002e220008000800 */
[----:B--2---:R-:W-:-:S04]  /*19c0*/  ISETP.NE.AND P0, PT, R16, RZ, PT ;  /* 0x000000ff1000720c */ /* 0x004fc80003f05270 */
[----:B0-----:R-:W-:-:S05]  /*19d0*/  SEL R3, R3, RZ, P0 ;  /* 0x000000ff03037207 */ /* 0x001fca0000000000 */
[----:B------:R-:W-:-:S07]  /*19e0*/  IMAD.IADD R44, R3, 0x1, R20 ;  /* 0x00000001032c7824 */ /* 0x000fce00078e0214 */
.L_x_96:
[----:B------:R-:W-:Y:S05]  /*19f0*/  BSYNC.RECONVERGENT B0 ;  /* 0x0000000000007941 */ /* 0x000fea0003800200 */
.L_x_94:
[----:B------:R-:W-:Y:S01]  /*1a00*/  IMAD.IADD R45, R36, 0x1, R44 ;  /* 0x00000001242d7824 */ /* 0x000fe200078e022c */
[----:B------:R-:W1:Y:S01]  /*1a10*/  S2R R3, SR_TID.X ;  /* 0x0000000000037919 */ /* 0x000e620000002100 */
[----:B------:R-:W2:Y:S01]  /*1a20*/  S2UR UR6, SR_CgaCtaId ;  /* 0x00000000000679c3 */ /* 0x000ea20000008800 */
[----:B------:R-:W-:Y:S01]  /*1a30*/  UMOV UR5, 0x400 ;  /* 0x0000040000057882 */ /* 0x000fe20000000000 */
[----:B0-----:R-:W-:Y:S01]  /*1a40*/  IMAD.IADD R16, R37, 0x1, R45 ;  /* 0x0000000125107824 */ /* 0x001fe200078e022d */
[----:B------:R-:W0:Y:S03]  /*1a50*/  S2R R24, SR_LANEID ;  /* 0x0000000000187919 */ /* 0x000e260000000000 */
[----:B------:R-:W-:Y:S02]  /*1a60*/  IMAD.IADD R17, R34, 0x1, R16 ;  /* 0x0000000122117824 */ /* 0x000fe400078e0210 */
[----:B------:R-:W-:Y:S02]  /*1a70*/  BAR.SYNC.DEFER_BLOCKING 0x0 ;  /* 0x0000000000007b1d */ /* 0x000fe40000010000 */
[----:B------:R-:W-:-:S04]  /*1a80*/  IMAD.IADD R22, R35, 0x1, R17 ;  /* 0x0000000123167824 */ /* 0x000fc800078e0211 */
[----:B------:R-:W-:-:S04]  /*1a90*/  IMAD.IADD R23, R32, 0x1, R22 ;  /* 0x0000000120177824 */ /* 0x000fc800078e0216 */
[----:B------:R-:W-:-:S04]  /*1aa0*/  IMAD.IADD R20, R33, 0x1, R23 ;  /* 0x0000000121147824 */ /* 0x000fc800078e0217 */
[----:B------:R-:W-:Y:S01]  /*1ab0*/  IMAD.IADD R21, R18, 0x1, R20 ;  /* 0x0000000112157824 */ /* 0x000fe200078e0214 */
[----:B--2---:R-:W-:-:S03]  /*1ac0*/  ULEA UR5, UR6, UR5, 0x18 ;  /* 0x0000000506057291 */ /* 0x004fc6000f8ec0ff */
[----:B------:R-:W-:Y:S01]  /*1ad0*/  IMAD.IADD R18, R19, 0x1, R21 ;  /* 0x0000000113127824 */ /* 0x000fe200078e0215 */
[----:B------:R-:W2:Y:S03]  /*1ae0*/  LDCU.64 UR6, c[0x0][0x388] ;  /* 0x00007100ff0677ac */ /* 0x000ea60008000a00 */
[----:B------:R-:W-:Y:S01]  /*1af0*/  IMAD.IADD R19, R14, 0x1, R18 ;  /* 0x000000010e137824 */ /* 0x000fe200078e0212 */
[----:B-1----:R-:W-:-:S03]  /*1b00*/  SHF.R.U32.HI R3, RZ, 0x5, R3 ;  /* 0x00000005ff037819 */ /* 0x002fc60000011603 */
[----:B------:R-:W-:Y:S02]  /*1b10*/  IMAD.IADD R14, R15, 0x1, R19 ;  /* 0x000000010f0e7824 */ /* 0x000fe400078e0213 */
[----:B0-----:R-:W-:Y:S02]  /*1b20*/  IMAD R3, R3, 0x2c0, R24 ;  /* 0x000002c003037824 */ /* 0x001fe400078e0218 */
[----:B------:R-:W-:-:S03]  /*1b30*/  IMAD.IADD R15, R12, 0x1, R14 ;  /* 0x000000010c0f7824 */ /* 0x000fc600078e020e */
[----:B------:R-:W-:Y:S01]  /*1b40*/  LEA R49, R3, UR5, 0x2 ;  /* 0x0000000503317c11 */ /* 0x000fe2000f8e10ff */
[----:B------:R-:W-:Y:S01]  /*1b50*/  IMAD.IADD R12, R13, 0x1, R15 ;  /* 0x000000010d0c7824 */ /* 0x000fe200078e020f */
[----:B--2---:R-:W-:-:S03]  /*1b60*/  IADD3 R38, P0, PT, R38, UR6, RZ ;  /* 0x0000000626267c10 */ /* 0x004fc6000ff1e0ff */
[----:B------:R-:W-:Y:S02]  /*1b70*/  IMAD.IADD R13, R10, 0x1, R12 ;  /* 0x000000010a0d7824 */ /* 0x000fe400078e020c */
[----:B------:R-:W-:Y:S01]  /*1b80*/  IMAD R24, R24, 0x54, R49 ;  /* 0x0000005418187824 */ /* 0x000fe200078e0231 */
[----:B------:R-:W-:Y:S01]  /*1b90*/  IADD3.X R39, PT, PT, R0, UR7, RZ, P0, !PT ;  /* 0x0000000700277c10 */ /* 0x000fe200087fe4ff */
[----:B------:R-:W-:-:S03]  /*1ba0*/  IMAD.IADD R10, R11, 0x1, R13 ;  /* 0x000000010b0a7824 */ /* 0x000fc600078e020d */
[----:B------:R-:W-:Y:S01]  /*1bb0*/  STS.64 [R24], R44 ;  /* 0x0000002c18007388 */ /* 0x000fe20000000a00 */
[----:B------:R-:W-:-:S03]  /*1bc0*/  IMAD.IADD R11, R8, 0x1, R10 ;  /* 0x00000001080b7824 */ /* 0x000fc600078e020a */
[----:B------:R-:W-:Y:S01]  /*1bd0*/  STS.64 [R24+0x8], R16 ;  /* 0x0000081018007388 */ /* 0x000fe20000000a00 */
        /* <DEDUP_REMOVED lines=11> */
[----:B------:R-:W-:Y:S04]  /*1c90*/  STS.64 [R24+0x38], R10 ;  /* 0x0000380a18007388 */ /* 0x000fe80000000a00 */
[----:B------:R-:W-:Y:S04]  /*1ca0*/  STS.64 [R24+0x40], R8 ;  /* 0x0000400818007388 */ /* 0x000fe80000000a00 */
[----:B------:R-:W-:Y:S04]  /*1cb0*/  STS.64 [R24+0x48], R6 ;  /* 0x0000480618007388 */ /* 0x000fe80000000a00 */
[----:B------:R-:W-:Y:S01]  /*1cc0*/  STS.64 [R24+0x50], R4 ;  /* 0x0000500418007388 */ /* 0x000fe20000000a00 */
[----:B------:R-:W-:-:S03]  /*1cd0*/  NOP ;  /* 0x0000000000007918 */ /* 0x000fc60000000000 */
[----:B------:R-:W0:Y:S04]  /*1ce0*/  LDS R3, [R49] ;  /* 0x0000000031037984 */ /* 0x000e280000000800 */
[----:B------:R-:W1:Y:S04]  /*1cf0*/  LDS R17, [R49+0x80] ;  /* 0x0000800031117984 */ /* 0x000e680000000800 */
        /* <DEDUP_REMOVED lines=43> */
.L_x_93:
[----:B------:R-:W-:-:S13]  /*1fb0*/  ISETP.NE.AND P0, PT, R0, RZ, PT ;  /* 0x000000ff0000720c */ /* 0x000fda0003f05270 */
[----:B------:R-:W-:Y:S05]  /*1fc0*/  @!P0 EXIT ;  /* 0x000000000000894d */ /* 0x000fea0003800000 */
[----:B------:R-:W0:Y:S02]  /*1fd0*/  LDC.64 R4, c[0x0][0x380] ;  /* 0x0000e000ff047b82 */ /* 0x000e240000000a00 */
[----:B0-----:R-:W-:-:S05]  /*1fe0*/  IMAD.WIDE.U32 R4, R7, 0x4, R4 ;  /* 0x0000000407047825 */ /* 0x001fca00078e0004 */
[----:B------:R0:W2:Y:S01]  /*1ff0*/  LDG.E R6, desc[UR8][R4.64] ;  /* 0x0000000804067981 */ /* 0x0000a2000c1e1900 */
[----:B------:R-:W3:Y:S02]  /*2000*/  S2R R2, SR_TID.X ;  /* 0x0000000000027919 */ /* 0x000ee40000002100 */
[C---:B---3--:R-:W-:Y:S02]  /*2010*/  LOP3.LUT R3, R2.reuse, 0x1f, RZ, 0xc0, !PT ;  /* 0x0000001f02037812 */ /* 0x048fe400078ec0ff */
[----:B------:R-:W-:-:S05]  /*2020*/  LOP3.LUT R8, R2, 0x3e0, RZ, 0xc0, !PT ;  /* 0x000003e002087812 */ /* 0x000fca00078ec0ff */
[----:B------:R-:W-:-:S04]  /*2030*/  IMAD R3, R8, 0x16, R3 ;  /* 0x0000001608037824 */ /* 0x000fc800078e0203 */
[C---:B------:R-:W-:Y:S01]  /*2040*/  VIADD R7, R3.reuse, 0x20 ;  /* 0x0000002003077836 */ /* 0x040fe20000000000 */
[C---:B------:R-:W-:Y:S01]  /*2050*/  ISETP.GE.U32.AND P6, PT, R3.reuse, R0, PT ;  /* 0x000000000300720c */ /* 0x040fe20003fc6070 */
[C---:B------:R-:W-:Y:S01]  /*2060*/  VIADD R9, R3.reuse, 0x40 ;  /* 0x0000004003097836 */ /* 0x040fe20000000000 */
[C---:B0-----:R-:W-:Y:S01]  /*2070*/  LEA R4, P1, R3.reuse, R4, 0x2 ;  /* 0x0000000403047211 */ /* 0x041fe200078210ff */
[----:B------:R-:W-:Y:S01]  /*2080*/  VIADD R11, R3, 0x60 ;  /* 0x00000060030b7836 */ /* 0x000fe20000000000 */
[-C--:B------:R-:W-:Y:S01]  /*2090*/  ISETP.GE.U32.AND P5, PT, R7, R0.reuse, PT ;  /* 0x000000000700720c */ /* 0x080fe20003fa6070 */
[----:B------:R-:W-:Y:S01]  /*20a0*/  VIADD R7, R3, 0x80 ;  /* 0x0000008003077836 */ /* 0x000fe20000000000 */
[-C--:B------:R-:W-:Y:S01]  /*20b0*/  ISETP.GE.U32.AND P0, PT, R9, R0.reuse, PT ;  /* 0x000000000900720c */ /* 0x080fe20003f06070 */
[----:B------:R-:W-:Y:S01]  /*20c0*/  IMAD.X R5, RZ, RZ, R5, P1 ;  /* 0x000000ffff057224 */ /* 0x000fe200008e0605 */
[-C--:B------:R-:W-:Y:S01]  /*20d0*/  ISETP.GE.U32.AND P4, PT, R11, R0.reuse, PT ;  /* 0x000000000b00720c */ /* 0x080fe20003f86070 */
[----:B------:R-:W-:Y:S01]  /*20e0*/  VIADD R9, R3, 0xa0 ;  /* 0x000000a003097836 */ /* 0x000fe20000000000 */
[----:B------:R-:W-:Y:S01]  /*20f0*/  ISETP.GE.U32.AND P3, PT, R7, R0, PT ;  /* 0x000000000700720c */ /* 0x000fe20003f66070 */
[----:B------:R-:W-:-:S03]  /*2100*/  VIADD R7, R3, 0xc0 ;  /* 0x000000c003077836 */ /* 0x000fc60000000000 */
[-C--:B------:R-:W-:Y:S01]  /*2110*/  ISETP.GE.U32.AND P2, PT, R9, R0.reuse, PT ;  /* 0x000000000900720c */ /* 0x080fe20003f46070 */
[----:B------:R-:W-:Y:S01]  /*2120*/  VIADD R9, R3, 0x100 ;  /* 0x0000010003097836 */ /* 0x000fe20000000000 */
[-C--:B------:R-:W-:Y:S01]  /*2130*/  ISETP.GE.U32.AND P1, PT, R7, R0.reuse, PT ;  /* 0x000000000700720c */ /* 0x080fe20003f26070 */
[C---:B------:R-:W-:Y:S02]  /*2140*/  VIADD R7, R3.reuse, 0xe0 ;  /* 0x000000e003077836 */ /* 0x040fe40000000000 */
[----:B------:R-:W-:Y:S02]  /*2150*/  VIADD R39, R3, 0x2a0 ;  /* 0x000002a003277836 */ /* 0x000fe40000000000 */
[----:B--2---:R-:W-:Y:S02]  /*2160*/  IMAD.MOV.U32 R16, RZ, RZ, R6 ;  /* 0x000000ffff107224 */ /* 0x004fe400078e0006 */
[----:B------:R-:W2:Y:S01]  /*2170*/  @!P6 LDG.E R6, desc[UR8][R4.64] ;  /* 0x000000080406e981 */ /* 0x000ea2000c1e1900 */
[----:B------:R-:W-:Y:S01]  /*2180*/  ISETP.GE.U32.AND P6, PT, R7, R0, PT ;  /* 0x000000000700720c */ /* 0x000fe20003fc6070 */
[----:B------:R-:W-:-:S02]  /*2190*/  IMAD.MOV.U32 R10, RZ, RZ, R16 ;  /* 0x000000ffff0a7224 */ /* 0x000fc400078e0010 */
[----:B------:R-:W-:Y:S02]  /*21a0*/  VIADD R7, R3, 0x120 ;  /* 0x0000012003077836 */ /* 0x000fe40000000000 */
[--C-:B------:R-:W-:Y:S02]  /*21b0*/  IMAD.MOV.U32 R12, RZ, RZ, R16.reuse ;  /* 0x000000ffff0c7224 */ /* 0x100fe400078e0010 */
[----:B------:R-:W3:Y:S01]  /*21c0*/  @!P0 LDG.E R10, desc[UR8][R4.64+0x100] ;  /* 0x00010008040a8981 */ /* 0x000ee2000c1e1900 */
[-C--:B------:R-:W-:Y:S01]  /*21d0*/  ISETP.GE.U32.AND P0, PT, R7, R0.reuse, PT ;  /* 0x000000000700720c */ /* 0x080fe20003f06070 */
[----:B------:R-:W-:Y:S02]  /*21e0*/  VIADD R7, R3, 0x140 ;  /* 0x0000014003077836 */ /* 0x000fe40000000000 */
[--C-:B------:R-:W-:Y:S01]  /*21f0*/  IMAD.MOV.U32 R8, RZ, RZ, R16.reuse ;  /* 0x000000ffff087224 */ /* 0x100fe200078e0010 */
[----:B------:R-:W4:Y:S01]  /*2200*/  @!P4 LDG.E R12, desc[UR8][R4.64+0x180] ;  /* 0x00018008040cc981 */ /* 0x000f22000c1e1900 */
[----:B------:R-:W-:Y:S01]  /*2210*/  IMAD.MOV.U32 R18, RZ, RZ, R16 ;  /* 0x000000ffff127224 */ /* 0x000fe200078e0010 */
[----:B------:R-:W-:Y:S01]  /*2220*/  ISETP.GE.U32.AND P4, PT, R7, R0, PT ;  /* 0x000000000700720c */ /* 0x000fe20003f86070 */
[----:B------:R-:W-:-:S02]  /*2230*/  VIADD R7, R3, 0x180 ;  /* 0x0000018003077836 */ /* 0x000fc40000000000 */
[----:B------:R-:W4:Y:S01]  /*2240*/  @!P5 LDG.E R8, desc[UR8][R4.64+0x80] ;  /* 0x000080080408d981 */ /* 0x000f22000c1e1900 */
[-C--:B------:R-:W-:Y:S01]  /*2250*/  ISETP.GE.U32.AND P5, PT, R9, R0.reuse, PT ;  /* 0x000000000900720c */ /* 0x080fe20003fa6070 */
[--C-:B------:R-:W-:Y:S02]  /*2260*/  IMAD.MOV.U32 R20, RZ, RZ, R16.reuse ;  /* 0x000000ffff147224 */ /* 0x100fe400078e0010 */
[----:B------:R-:W4:Y:S01]  /*2270*/  @!P2 LDG.E R18, desc[UR8][R4.64+0x280] ;  /* 0x000280080412a981 */ /* 0x000f22000c1e1900 */
[-C--:B------:R-:W-:Y:S01]  /*2280*/  ISETP.GE.U32.AND P2, PT, R7, R0.reuse, PT ;  /* 0x000000000700720c */ /* 0x080fe20003f46070 */
[C---:B------:R-:W-:Y:S02]  /*2290*/  VIADD R7, R3.reuse, 0x1a0 ;  /* 0x000001a003077836 */ /* 0x040fe40000000000 */
[--C-:B------:R-:W-:Y:S01]  /*22a0*/  IMAD.MOV.U32 R14, RZ, RZ, R16.reuse ;  /* 0x000000ffff0e7224 */ /* 0x100fe200078e0010 */
[----:B------:R-:W4:Y:S01]  /*22b0*/  @!P1 LDG.E R20, desc[UR8][R4.64+0x300] ;  /* 0x0003000804149981 */ /* 0x000f22000c1e1900 */
[----:B------:R-:W-:Y:S01]  /*22c0*/  VIADD R9, R3, 0x160 ;  /* 0x0000016003097836 */ /* 0x000fe20000000000 */
[----:B------:R-:W-:Y:S01]  /*22d0*/  ISETP.GE.U32.AND P1, PT, R7, R0, PT ;  /* 0x000000000700720c */ /* 0x000fe20003f26070 */
[----:B------:R-:W-:-:S02]  /*22e0*/  IMAD.MOV.U32 R24, RZ, RZ, R16 ;  /* 0x000000ffff187224 */ /* 0x000fc400078e0010 */
[----:B------:R-:W-:Y:S01]  /*22f0*/  VIADD R7, R3, 0x1e0 ;  /* 0x000001e003077836 */ /* 0x000fe20000000000 */
[----:B------:R-:W4:Y:S01]  /*2300*/  @!P3 LDG.E R14, desc[UR8][R4.64+0x200] ;  /* 0x00020008040eb981 */ /* 0x000f22000c1e1900 */
[--C-:B------:R-:W-:Y:S01]  /*2310*/  IMAD.MOV.U32 R22, RZ, RZ, R16.reuse ;  /* 0x000000ffff167224 */ /* 0x100fe200078e0010 */
[-C--:B------:R-:W-:Y:S01]  /*2320*/  ISETP.GE.U32.AND P3, PT, R9, R0.reuse, PT ;  /* 0x000000000900720c */ /* 0x080fe20003f66070 */
[----:B------:R-:W-:Y:S01]  /*2330*/  VIADD R9, R3, 0x1c0 ;  /* 0x000001c003097836 */ /* 0x000fe20000000000 */
[----:B------:R-:W4:Y:S01]  /*2340*/  @!P5 LDG.E R24, desc[UR8][R4.64+0x400] ;  /* 0x000400080418d981 */ /* 0x000f22000c1e1900 */
[--C-:B------:R-:W-:Y:S01]  /*2350*/  IMAD.MOV.U32 R26, RZ, RZ, R16.reuse ;  /* 0x000000ffff1a7224 */ /* 0x100fe200078e0010 */
[-C--:B------:R-:W-:Y:S01]  /*2360*/  ISETP.GE.U32.AND P5, PT, R7, R0.reuse, PT ;  /* 0x000000000700720c */ /* 0x080fe20003fa6070 */
[----:B------:R-:W-:Y:S01]  /*2370*/  VIADD R7, R3, 0x200 ;  /* 0x0000020003077836 */ /* 0x000fe20000000000 */
[----:B------:R-:W4:Y:S01]  /*2380*/  @!P6 LDG.E R22, desc[UR8][R4.64+0x380] ;  /* 0x000380080416e981 */ /* 0x000f22000c1e1900 */
[----:B------:R-:W-:Y:S01]  /*2390*/  ISETP.GE.U32.AND P6, PT, R9, R0, PT ;  /* 0x000000000900720c */ /* 0x000fe20003fc6070 */
[----:B------:R-:W-:-:S02]  /*23a0*/  IMAD.MOV.U32 R28, RZ, RZ, R16 ;  /* 0x000000ffff1c7224 */ /* 0x000fc400078e0010 */
[--C-:B------:R-:W-:Y:S01]  /*23b0*/  IMAD.MOV.U32 R30, RZ, RZ, R16.reuse ;  /* 0x000000ffff1e7224 */ /* 0x100fe200078e0010 */
[----:B------:R-:W4:Y:S01]  /*23c0*/  @!P0 LDG.E R26, desc[UR8][R4.64+0x480] ;  /* 0x00048008041a8981 */ /* 0x000f22000c1e1900 */
[-C--:B------:R-:W-:Y:S01]  /*23d0*/  ISETP.GE.U32.AND P0, PT, R7, R0.reuse, PT ;  /* 0x000000000700720c */ /* 0x080fe20003f06070 */
[C---:B------:R-:W-:Y:S02]  /*23e0*/  VIADD R9, R3.reuse, 0x220 ;  /* 0x0000022003097836 */ /* 0x040fe40000000000 */
[----:B------:R-:W-:Y:S01]  /*23f0*/  VIADD R7, R3, 0x240 ;  /* 0x0000024003077836 */ /* 0x000fe20000000000 */
[----:B------:R-:W4:Y:S01]  /*2400*/  @!P4 LDG.E R28, desc[UR8][R4.64+0x500] ;  /* 0x00050008041cc981 */ /* 0x000f22000c1e1900 */
[--C-:B------:R-:W-:Y:S01]  /*2410*/  IMAD.MOV.U32 R32, RZ, RZ, R16.reuse ;  /* 0x000000ffff207224 */ /* 0x100fe200078e0010 */
[-C--:B------:R-:W-:Y:S01]  /*2420*/  ISETP.GE.U32.AND P4, PT, R9, R0.reuse, PT ;  /* 0x000000000900720c */ /* 0x080fe20003f86070 */
[--C-:B------:R-:W-:Y:S01]  /*2430*/  IMAD.MOV.U32 R34, RZ, RZ, R16.reuse ;  /* 0x000000ffff227224 */ /* 0x100fe200078e0010 */
[----:B------:R-:W4:Y:S01]  /*2440*/  @!P3 LDG.E R30, desc[UR8][R4.64+0x580] ;  /* 0x00058008041eb981 */ /* 0x000f22000c1e1900 */
[----:B------:R-:W-:Y:S01]  /*2450*/  IMAD.MOV.U32 R36, RZ, RZ, R16 ;  /* 0x000000ffff247224 */ /* 0x000fe200078e0010 */
[----:B------:R-:W-:Y:S01]  /*2460*/  ISETP.GE.U32.AND P3, PT, R7, R0, PT ;  /* 0x000000000700720c */ /* 0x000fe20003f66070 */
[C---:B------:R-:W-:Y:S01]  /*2470*/  VIADD R7, R3.reuse, 0x260 ;  /* 0x0000026003077836 */ /* 0x040fe20000000000 */
[----:B------:R-:W4:Y:S01]  /*2480*/  @!P2 LDG.E R32, desc[UR8][R4.64+0x600] ;  /* 0x000600080420a981 */ /* 0x000f22000c1e1900 */
[----:B------:R-:W-:-:S03]  /*2490*/  VIADD R9, R3, 0x280 ;  /* 0x0000028003097836 */ /* 0x000fc60000000000 */
[----:B------:R-:W4:Y:S01]  /*24a0*/  @!P1 LDG.E R34, desc[UR8][R4.64+0x680] ;  /* 0x0006800804229981 */ /* 0x000f22000c1e1900 */
[-C--:B------:R-:W-:Y:S02]  /*24b0*/  ISETP.GE.U32.AND P2, PT, R7, R0.reuse, PT ;  /* 0x000000000700720c */ /* 0x080fe40003f46070 */
[-C--:B------:R-:W-:Y:S01]  /*24c0*/  ISETP.GE.U32.AND P1, PT, R9, R0.reuse, PT ;  /* 0x000000000900720c */ /* 0x080fe20003f26070 */
[----:B------:R-:W4:Y:S01]  /*24d0*/  @!P6 LDG.E R36, desc[UR8][R4.64+0x700] ;  /* 0x000700080424e981 */ /* 0x000f22000c1e1900 */
[----:B------:R-:W-:Y:S01]  /*24e0*/  ISETP.GE.U32.AND P6, PT, R39, R0, PT ;  /* 0x000000002700720c */ /* 0x000fe20003fc6070 */
[--C-:B------:R-:W-:Y:S02]  /*24f0*/  IMAD.MOV.U32 R46, RZ, RZ, R16.reuse ;  /* 0x000000ffff2e7224 */ /* 0x100fe400078e0010 */
[--C-:B------:R-:W-:Y:S02]  /*2500*/  IMAD.MOV.U32 R48, RZ, RZ, R16.reuse ;  /* 0x000000ffff307224 */ /* 0x100fe400078e0010 */
[----:B------:R-:W-:-:S02]  /*2510*/  IMAD.MOV.U32 R50, RZ, RZ, R16 ;  /* 0x000000ffff327224 */ /* 0x000fc400078e0010 */
        /* <DEDUP_REMOVED lines=13> */
[----:B------:R-:W-:Y:S01]  /*25f0*/  UMOV UR4, 0x400 ;  /* 0x0000040000047882 */ /* 0x000fe20000000000 */
[----:B------:R-:W-:Y:S01]  /*2600*/  ISETP.NE.AND P0, PT, R42, RZ, PT ;  /* 0x000000ff2a00720c */ /* 0x000fe20003f05270 */
[----:B-1----:R-:W-:-:S02]  /*2610*/  ULEA UR4, UR5, UR4, 0x18 ;  /* 0x0000000405047291 */ /* 0x002fc4000f8ec0ff */
[----:B0-----:R-:W-:-:S05]  /*2620*/  IMAD R41, R43, 0x2c0, R38 ;  /* 0x000002c02b297824 */ /* 0x001fca00078e0226 */
        /* <DEDUP_REMOVED lines=39> */
[----:B------:R-:W-:Y:S02]  /*28a0*/  ISETP.NE.AND P1, PT, R38, 0x1f, PT ;  /* 0x0000001f2600780c */ /* 0x000fe40003f25270 */
[----:B---3--:R-:W-:Y:S02]  /*28b0*/  IADD3 R16, PT, PT, R8, R7, R16 ;  /* 0x0000000708107210 */ /* 0x008fe40007ffe010 */
[----:B------:R-:W-:Y:S02]  /*28c0*/  ISETP.NE.AND P2, PT, R43, 0xb, PT ;  /* 0x0000000b2b00780c */ /* 0x000fe40003f45270 */
        /* <DEDUP_REMOVED lines=52> */
[----:B------:R-:W-:Y:S02]  /*2c10*/  ISETP.NE.AND P1, PT, R38, RZ, PT ;  /* 0x000000ff2600720c */ /* 0x000fe40003f25270 */
[----:B------:R-:W-:Y:S01]  /*2c20*/  SEL R16, R25, R16, !P0 ;  /* 0x0000001019107207 */ /* 0x000fe20004000000 */
[----:B------:R-:W-:Y:S01]  /*2c30*/  @!P2 IMAD.IADD R16, R26, 0x1, R25 ;  /* 0x000000011a10a824 */ /* 0x000fe200078e0219 */
[----:B------:R-:W-:-:S02]  /*2c40*/  ISETP.GE.U32.AND P0, PT, R2, 0x20, PT ;  /* 0x000000200200780c */ /* 0x000fc40003f06070 */
[----:B------:R-:W-:Y:S02]  /*2c50*/  SEL R37, R37, RZ, P1 ;  /* 0x000000ff25257207 */ /* 0x000fe40000800000 */
[----:B------:R-:W-:-:S04]  /*2c60*/  SEL R17, R16, RZ, P0 ;  /* 0x000000ff10117207 */ /* 0x000fc80000000000 */
[----:B-----5:R-:W-:Y:S01]  /*2c70*/  IADD3 R44, PT, PT, R17, R37, R44 ;  /* 0x00000025112c7210 */ /* 0x020fe20007ffe02c */
[----:B------:R-:W-:Y:S06]  /*2c80*/  BRA `(.L_x_111) ;  /* 0x0000000c00e87947 */ /* 0x000fec0003800000 */
.L_x_110:
[----:B0-2---:R-:W-:Y:S02]  /*2c90*/  IADD3 R16, PT, PT, R6, R5, R4 ;  /* 0x0000000506107210 */ /* 0x005fe40007ffe004 */
[----:B------:R-:W-:Y:S02]  /*2ca0*/  ISETP.NE.AND P1, PT, R38, 0x1f, PT ;  /* 0x0000001f2600780c */ /* 0x000fe40003f25270 */
        /* <DEDUP_REMOVED lines=52> */
[----:B------:R-:W-:Y:S01]  /*2ff0*/  SEL R16, R23, R16, !P0 ;  /* 0x0000001017107207 */ /* 0x000fe20004000000 */
[----:B------:R-:W-:Y:S01]  /*3000*/  IMAD.IADD R23, R44, 0x1, -R37 ;  /* 0x000000012c177824 */ /* 0x000fe200078e0a25 */
[C---:B------:R-:W-:Y:S02]  /*3010*/  ISETP.NE.AND P0, PT, R43.reuse, 0xa, PT ;  /* 0x0000000a2b00780c */ /* 0x040fe40003f05270 */
[----:B------:R-:W-:Y:S02]  /*3020*/  SEL R16, R24, R16, !P1 ;  /* 0x0000001018107207 */ /* 0x000fe40004800000 */
[----:B------:R-:W-:Y:S02]  /*3030*/  ISETP.NE.AND P1, PT, R43, 0xb, PT ;  /* 0x0000000b2b00780c */ /* 0x000fe40003f25270 */
[----:B------:R-:W-:Y:S02]  /*3040*/  SEL R16, R25, R16, !P0 ;  /* 0x0000001019107207 */ /* 0x000fe40004000000 */
[----:B------:R-:W-:-:S02]  /*3050*/  ISETP.GT.U32.AND P0, PT, R2, 0x1f, PT ;  /* 0x0000001f0200780c */ /* 0x000fc40003f04070 */
[----:B------:R-:W-:Y:S02]  /*3060*/  SEL R17, R23, RZ, P2 ;  /* 0x000000ff17117207 */ /* 0x000fe40001000000 */
        /* <DEDUP_REMOVED lines=20> */
.L_x_157:
[----:B------:R-:W-:Y:S05]  /*31b0*/  @!P0 BRA `(.L_x_114) ;  /* 0x0000000000748947 */ /* 0x000fea0003800000 */
[----:B------:R-:W-:-:S07]  /*31c0*/  IMAD.MOV.U32 R20, RZ, RZ, 0x3b8 ;  /* 0x000003b8ff147424 */ /* 0x000fce00078e00ff */
.L_x_116:
        /* <DEDUP_REMOVED lines=27> */
.L_x_160:
[----:B------:R-:W-:Y:S05]  /*3380*/  @P0 BRA `(.L_x_116) ;  /* 0xfffffffc00900947 */ /* 0x000fea000383ffff */
.L_x_114:
[----:B------:R-:W-:Y:S01]  /*3390*/  UMOV UR5, 0xffffffff ;  /* 0xffffffff00057882 */ /* 0x000fe20000000000 */
[----:B------:R-:W-:Y:S02]  /*33a0*/  ISETP.NE.AND P0, PT, R18, 0x65, PT ;  /* 0x000000651200780c */ /* 0x000fe40003f05270 */
[----:B------:R-:W-:Y:S11]  /*33b0*/  BRA.DIV UR5, `(.L_x_117) ;  /* 0x0000001e05047947 */ /* 0x000ff6000b800000 */
[----:B------:R-:W0:Y:S01]  /*33c0*/  S2R R26, SR_GEMASK ;  /* 0x00000000001a7919 */ /* 0x000e220000003c00 */
[----:B------:R-:W-:Y:S01]  /*33d0*/  VOTE.ANY R21, PT, !P0 ;  /* 0x0000000000157806 */ /* 0x000fe200040e0100 */
[----:B------:R-:W-:-:S03]  /*33e0*/  VIADD R17, R38, 0x2 ;  /* 0x0000000226117836 */ /* 0x000fc60000000000 */
[----:B0-----:R-:W-:-:S05]  /*33f0*/  LOP3.LUT R21, R21, 0x80000000, R26, 0xec, !PT ;  /* 0x8000000015157812 */ /* 0x001fca00078eec1a */
[----:B------:R-:W-:-:S05]  /*3400*/  VIADD R16, R21, 0xffffffff ;  /* 0xffffffff15107836 */ /* 0x000fca0000000000 */
[----:B------:R-:W-:Y:S01]  /*3410*/  LOP3.LUT R16, R21, R16, RZ, 0xc, !PT ;  /* 0x0000001015107212 */ /* 0x000fe200078e0cff */
[----:B------:R-:W-:-:S03]  /*3420*/  VIADD R21, R38, 0x10 ;  /* 0x0000001026157836 */ /* 0x000fc60000000000 */
[----:B------:R-:W0:Y:S02]  /*3430*/  POPC R20, R16 ;  /* 0x0000001000147309 */ /* 0x000e240000000000 */
[----:B0-----:R-:W0:Y:S01]  /*3440*/  SHFL.DOWN PT, R22, R19, 0x1, R20 ;  /* 0x0820000013167989 */ /* 0x001e2200000e0014 */
[-C--:B------:R-:W-:Y:S02]  /*3450*/  ISETP.GE.AND P0, PT, R38, R20.reuse, PT ;  /* 0x000000142600720c */ /* 0x080fe40003f06270 */
[-C--:B------:R-:W-:Y:S02]  /*3460*/  ISETP.GT.AND P2, PT, R21, R20.reuse, PT ;  /* 0x000000141500720c */ /* 0x080fe40003f44270 */
[----:B0-----:R-:W-:Y:S02]  /*3470*/  SEL R22, R22, RZ, !P0 ;  /* 0x000000ff16167207 */ /* 0x001fe40004000000 */
[----:B------:R-:W-:Y:S01]  /*3480*/  ISETP.GT.AND P0, PT, R17, R20, PT ;  /* 0x000000141100720c */ /* 0x000fe20003f04270 */
[----:B------:R-:W-:-:S02]  /*3490*/  VIADD R17, R38, 0x4 ;  /* 0x0000000426117836 */ /* 0x000fc40000000000 */
        /* <DEDUP_REMOVED lines=8> */
[----:B------:R-:W-:Y:S02]  /*3520*/  ISETP.GT.AND P0, PT, R17, R20, PT ;  /* 0x000000141100720c */ /* 0x000fe40003f04270 */
[----:B------:R-:W0:Y:S01]  /*3530*/  LDC.64 R16, c[0x0][0x390] ;  /* 0x0000e400ff107b82 */ /* 0x000e220000000a00 */
[----:B------:R-:W-:-:S05]  /*3540*/  IMAD.IADD R19, R45, 0x1, R22 ;  /* 0x000000012d137824 */ /* 0x000fca00078e0216 */
[----:B------:R-:W1:Y:S01]  /*3550*/  SHFL.DOWN PT, R22, R19, 0x8, R20 ;  /* 0x0900000013167989 */ /* 0x000e6200000e0014 */
[----:B0-----:R-:W-:-:S05]  /*3560*/  IADD3 R44, P3, PT, R16, 0x100, RZ ;  /* 0x00000100102c7810 */ /* 0x001fca0007f7e0ff */
[----:B------:R-:W-:Y:S01]  /*3570*/  IMAD.X R45, RZ, RZ, R17, P3 ;  /* 0x000000ffff2d7224 */ /* 0x000fe200018e0611 */
[----:B-1----:R-:W-:Y:S02]  /*3580*/  SEL R22, R22, RZ, !P0 ;  /* 0x000000ff16167207 */ /* 0x002fe40004000000 */
[----:B------:R-:W-:-:S03]  /*3590*/  ISETP.NE.AND P0, PT, R18, 0x65, PT ;  /* 0x000000651200780c */ /* 0x000fc60003f05270 */
[----:B------:R-:W-:-:S05]  /*35a0*/  IMAD.IADD R43, R19, 0x1, R22 ;  /* 0x00000001132b7824 */ /* 0x000fca00078e0216 */
[----:B------:R-:W0:Y:S05]  /*35b0*/  SHFL.DOWN PT, R22, R43, 0x10, R20 ;  /* 0x0a0000002b167989 */ /* 0x000e2a00000e0014 */
[----:B------:R-:W-:Y:S02]  /*35c0*/  VOTE.ALL P0, P0 ;  /* 0x0000000000ff7806 */ /* 0x000fe40000000000 */
[----:B0-----:R-:W-:-:S05]  /*35d0*/  SEL R22, R22, RZ, !P2 ;  /* 0x000000ff16167207 */ /* 0x001fca0005000000 */
[----:B------:R-:W-:-:S07]  /*35e0*/  IMAD.IADD R46, R43, 0x1, R22 ;  /* 0x000000012b2e7824 */ /* 0x000fce00078e0216 */
.L_x_169:
[----:B------:R-:W-:Y:S05]  /*35f0*/  @!P0 BRA `(.L_x_118) ;  /* 0x00000004002c8947 */ /* 0x000fea0003800000 */
[----:B------:R-:W-:-:S07]  /*3600*/  IMAD.MOV.U32 R43, RZ, RZ, 0x3b8 ;  /* 0x000003b8ff2b7424 */ /* 0x000fce00078e00ff */
.L_x_124:
        /* <DEDUP_REMOVED lines=8> */
.L_x_172:
[----:B------:R-:W-:Y:S05]  /*3690*/  @!P0 BRA `(.L_x_120) ;  /* 0x0000000000748947 */ /* 0x000fea0003800000 */
[----:B------:R-:W-:-:S07]  /*36a0*/  IMAD.MOV.U32 R20, RZ, RZ, R43 ;  /* 0x000000ffff147224 */ /* 0x000fce00078e002b */
.L_x_122:
        /* <DEDUP_REMOVED lines=27> */
.L_x_175:
[----:B------:R-:W-:Y:S05]  /*3860*/  @P0 BRA `(.L_x_122) ;  /* 0xfffffffc00900947 */ /* 0x000fea000383ffff */
.L_x_120:
[----:B------:R-:W-:Y:S01]  /*3870*/  UMOV UR5, 0xffffffff ;  /* 0xffffffff00057882 */ /* 0x000fe20000000000 */
[----:B------:R-:W-:Y:S02]  /*3880*/  ISETP.NE.AND P0, PT, R18, 0x65, PT ;  /* 0x000000651200780c */ /* 0x000fe40003f05270 */
[----:B------:R-:W-:Y:S11]  /*3890*/  BRA.DIV UR5, `(.L_x_123) ;  /* 0x0000001e05107947 */ /* 0x000ff6000b800000 */
[----:B------:R-:W-:Y:S01]  /*38a0*/  VOTE.ANY R21, PT, !P0 ;  /* 0x0000000000157806 */ /* 0x000fe200040e0100 */
[----:B------:R-:W-:Y:S02]  /*38b0*/  VIADD R17, R38, 0x2 ;  /* 0x0000000226117836 */ /* 0x000fe40000000000 */
[----:B------:R-:W-:Y:S01]  /*38c0*/  VIADD R37, R37, 0xffffffe0 ;  /* 0xffffffe025257836 */ /* 0x000fe20000000000 */
[----:B------:R-:W-:-:S05]  /*38d0*/  LOP3.LUT R21, R21, 0x80000000, R26, 0xec, !PT ;  /* 0x8000000015157812 */ /* 0x000fca00078eec1a */
[----:B------:R-:W-:-:S05]  /*38e0*/  VIADD R16, R21, 0xffffffff ;  /* 0xffffffff15107836 */ /* 0x000fca0000000000 */
[----:B------:R-:W-:-:S04]  /*38f0*/  LOP3.LUT R16, R21, R16, RZ, 0xc, !PT ;  /* 0x0000001015107212 */ /* 0x000fc800078e0cff */
        /* <DEDUP_REMOVED lines=16> */
[----:B------:R-:W-:-:S03]  /*3a00*/  IMAD.IADD R19, R49, 0x1, R22 ;  /* 0x0000000131137824 */ /* 0x000fc600078e0216 */
[----:B------:R-:W-:Y:S02]  /*3a10*/  ISETP.GT.AND P2, PT, R17, R20, PT ;  /* 0x000000141100720c */ /* 0x000fe40003f44270 */
        /* <DEDUP_REMOVED lines=8> */
.L_x_184:
[----:B------:R-:W-:Y:S05]  /*3aa0*/  @P0 BRA `(.L_x_124) ;  /* 0xfffffff800d80947 */ /* 0x000fea000383ffff */
.L_x_118:
        /* <DEDUP_REMOVED lines=15> */
.L_x_112:
        /* <DEDUP_REMOVED lines=9> */
.L_x_111:
[----:B------:R-:W-:Y:S01]  /*3c30*/  IMAD.IADD R45, R4, 0x1, R44 ;  /* 0x00000001042d7824 */ /* 0x000fe200078e022c */
[----:B------:R-:W-:Y:S01]  /*3c40*/  BAR.SYNC.DEFER_BLOCKING 0x0 ;  /* 0x0000000000007b1d */ /* 0x000fe20000010000 */
[----:B------:R-:W-:Y:S02]  /*3c50*/  ISETP.NE.AND P0, PT, R2, RZ, PT ;  /* 0x000000ff0200720c */ /* 0x000fe40003f05270 */
[----:B------:R-:W-:-:S05]  /*3c60*/  IMAD.IADD R4, R5, 0x1, R45 ;  /* 0x0000000105047824 */ /* 0x000fca00078e022d */
[----:B------:R-:W0:Y:S01]  /*3c70*/  S2UR UR5, SR_CTAID.X ;  /* 0x00000000000579c3 */ /* 0x000e220000002500 */
[----:B------:R-:W-:Y:S01]  /*3c80*/  IMAD.IADD R5, R6, 0x1, R4 ;  /* 0x0000000106057824 */ /* 0x000fe200078e0204 */
[----:B------:R-:W1:Y:S03]  /*3c90*/  LDCU.64 UR6, c[0x0][0x388] ;  /* 0x00007100ff0677ac */ /* 0x000e660008000a00 */
[----:B------:R-:W-:-:S04]  /*3ca0*/  IMAD.IADD R6, R7, 0x1, R5 ;  /* 0x0000000107067824 */ /* 0x000fc800078e0205 */
[----:B------:R-:W-:-:S04]  /*3cb0*/  IMAD.IADD R7, R8, 0x1, R6 ;  /* 0x0000000108077824 */ /* 0x000fc800078e0206 */
[----:B------:R-:W-:-:S04]  /*3cc0*/  IMAD.IADD R8, R9, 0x1, R7 ;  /* 0x0000000109087824 */ /* 0x000fc800078e0207 */
[----:B------:R-:W-:Y:S01]  /*3cd0*/  IMAD.IADD R9, R10, 0x1, R8 ;  /* 0x000000010a097824 */ /* 0x000fe200078e0208 */
[----:B------:R-:W-:Y:S03]  /*3ce0*/  STS.64 [R40], R44 ;  /* 0x0000002c28007388 */ /* 0x000fe60000000a00 */
[----:B------:R-:W-:Y:S01]  /*3cf0*/  IMAD.IADD R10, R11, 0x1, R9 ;  /* 0x000000010b0a7824 */ /* 0x000fe200078e0209 */
[----:B------:R2:W-:Y:S03]  /*3d00*/  STS.64 [R40+0x8], R4 ;  /* 0x0000080428007388 */ /* 0x0005e60000000a00 */
[----:B------:R-:W-:Y:S01]  /*3d10*/  IMAD.IADD R11, R12, 0x1, R10 ;  /* 0x000000010c0b7824 */ /* 0x000fe200078e020a */
[----:B------:R3:W-:Y:S03]  /*3d20*/  STS.64 [R40+0x10], R6 ;  /* 0x0000100628007388 */ /* 0x0007e60000000a00 */
[----:B------:R-:W-:Y:S01]  /*3d30*/  IMAD.IADD R12, R13, 0x1, R11 ;  /* 0x000000010d0c7824 */ /* 0x000fe200078e020b */
[----:B------:R-:W-:Y:S03]  /*3d40*/  STS.64 [R40+0x18], R8 ;  /* 0x0000180828007388 */ /* 0x000fe60000000a00 */
[----:B------:R-:W-:Y:S01]  /*3d50*/  IMAD.IADD R13, R14, 0x1, R12 ;  /* 0x000000010e0d7824 */ /* 0x000fe200078e020c */
[----:B------:R-:W-:Y:S01]  /*3d60*/  STS.64 [R40+0x20], R10 ;  /* 0x0000200a28007388 */ /* 0x000fe20000000a00 */
[----:B--2---:R-:W0:Y:S02]  /*3d70*/  LDC R4, c[0x0][0x398] ;  /* 0x0000e600ff047b82 */ /* 0x004e240000000800 */
[----:B------:R-:W-:Y:S01]  /*3d80*/  IMAD.IADD R14, R15, 0x1, R13 ;  /* 0x000000010f0e7824 */ /* 0x000fe200078e020d */
[----:B------:R2:W-:Y:S03]  /*3d90*/  STS.64 [R40+0x28], R12 ;  /* 0x0000280c28007388 */ /* 0x0005e60000000a00 */
[----:B------:R-:W-:Y:S01]  /*3da0*/  IMAD.IADD R15, R28, 0x1, R14 ;  /* 0x000000011c0f7824 */ /* 0x000fe200078e020e */
[----:B------:R-:W4:Y:S03]  /*3db0*/  S2R R5, SR_TID.X ;  /* 0x0000000000057919 */ /* 0x000f260000002100 */
[----:B------:R-:W-:Y:S01]  /*3dc0*/  IMAD.IADD R16, R29, 0x1, R15 ;  /* 0x000000011d107824 */ /* 0x000fe200078e020f */
[----:B------:R-:W-:Y:S03]  /*3dd0*/  STS.64 [R40+0x30], R14 ;  /* 0x0000300e28007388 */ /* 0x000fe60000000a00 */
[----:B------:R-:W-:Y:S01]  /*3de0*/  IMAD.IADD R17, R30, 0x1, R16 ;  /* 0x000000011e117824 */ /* 0x000fe200078e0210 */
[----:B---3--:R-:W3:Y:S03]  /*3df0*/  S2R R6, SR_TID.X ;  /* 0x0000000000067919 */ /* 0x008ee60000002100 */
[----:B------:R-:W-:Y:S01]  /*3e00*/  IMAD.IADD R18, R31, 0x1, R17 ;  /* 0x000000011f127824 */ /* 0x000fe200078e0211 */
[----:B------:R-:W-:Y:S03]  /*3e10*/  STS.64 [R40+0x38], R16 ;  /* 0x0000381028007388 */ /* 0x000fe60000000a00 */
[----:B------:R-:W-:-:S02]  /*3e20*/  IMAD.IADD R19, R32, 0x1, R18 ;  /* 0x0000000120137824 */ /* 0x000fc400078e0212 */
[----:B0-----:R-:W-:Y:S02]  /*3e30*/  VIADD R4, R4, UR5 ;  /* 0x0000000504047c36 */ /* 0x001fe40008000000 */
[----:B------:R-:W-:Y:S01]  /*3e40*/  IMAD.IADD R20, R33, 0x1, R19 ;  /* 0x0000000121147824 */ /* 0x000fe200078e0213 */
[----:B------:R-:W-:Y:S01]  /*3e50*/  STS.64 [R40+0x40], R18 ;  /* 0x0000401228007388 */ /* 0x000fe20000000a00 */
[----:B--2---:R-:W-:Y:S02]  /*3e60*/  IMAD R12, R4, 0x2100, RZ ;  /* 0x00002100040c7824 */ /* 0x004fe400078e02ff */
[----:B------:R-:W-:-:S04]  /*3e70*/  IMAD.IADD R21, R34, 0x1, R20 ;  /* 0x0000000122157824 */ /* 0x000fc800078e0214 */
[----:B------:R-:W-:Y:S01]  /*3e80*/  IMAD.IADD R22, R35, 0x1, R21 ;  /* 0x0000000123167824 */ /* 0x000fe200078e0215 */
[----:B------:R-:W-:Y:S03]  /*3e90*/  STS.64 [R40+0x48], R20 ;  /* 0x0000481428007388 */ /* 0x000fe60000000a00 */
[----:B------:R-:W-:Y:S01]  /*3ea0*/  IMAD.IADD R23, R36, 0x1, R22 ;  /* 0x0000000124177824 */ /* 0x000fe200078e0216 */
[C---:B----4-:R-:W-:Y:S02]  /*3eb0*/  LOP3.LUT R4, R5.reuse, 0x1f, RZ, 0xc0, !PT ;  /* 0x0000001f05047812 */ /* 0x050fe400078ec0ff */
[----:B------:R-:W-:Y:S02]  /*3ec0*/  LOP3.LUT R10, R5, 0x3e0, RZ, 0xc0, !PT ;  /* 0x000003e0050a7812 */ /* 0x000fe400078ec0ff */
[----:B------:R-:W-:Y:S01]  /*3ed0*/  STS.64 [R40+0x50], R22 ;  /* 0x0000501628007388 */ /* 0x000fe20000000a00 */
[----:B------:R-:W-:-:S03]  /*3ee0*/  NOP ;  /* 0x0000000000007918 */ /* 0x000fc60000000000 */
[----:B------:R-:W-:Y:S01]  /*3ef0*/  LDS R45, [R41] ;  /* 0x00000000292d7984 */ /* 0x000fe20000000800 */
[----:B---3--:R-:W-:Y:S01]  /*3f00*/  LOP3.LUT R8, R6, 0x3e0, RZ, 0xc0, !PT ;  /* 0x000003e006087812 */ /* 0x008fe200078ec0ff */
[----:B------:R-:W-:Y:S02]  /*3f10*/  IMAD R10, R10, 0x16, R4 ;  /* 0x000000160a0a7824 */ /* 0x000fe400078e0204 */
        /* <DEDUP_REMOVED lines=20> */
[----:B------:R0:W-:Y:S04]  /*4060*/  LDS R25, [R41+0xa80] ;  /* 0x000a800029197984 */ /* 0x0001e80000000800 */
[----:B------:R2:W-:Y:S01]  /*4070*/  @!P0 STS [UR4+0x8400], R0 ;  /* 0x00840000ff008988 */ /* 0x0005e20008000804 */
[----:B------:R-:W-:Y:S01]  /*4080*/  BAR.SYNC.DEFER_BLOCKING 0x0 ;  /* 0x0000000000007b1d */ /* 0x000fe20000010000 */
[----:B0-----:R-:W-:Y:S01]  /*4090*/  LOP3.LUT R41, R6, 0x1f, RZ, 0xc0, !PT ;  /* 0x0000001f06297812 */ /* 0x001fe200078ec0ff */
[----:B------:R-:W-:Y:S01]  /*40a0*/  VIADD R6, R10, 0x60 ;  /* 0x000000600a067836 */ /* 0x000fe20000000000 */
[----:B------:R-:W-:-:S03]  /*40b0*/  IADD3 R5, P0, PT, R12, R3, RZ ;  /* 0x000000030c057210 */ /* 0x000fc60007f1e0ff */
[----:B------:R-:W-:Y:S02]  /*40c0*/  IMAD R8, R8, 0x16, R41 ;  /* 0x0000001608087824 */ /* 0x000fe400078e0229 */
[----:B--2---:R-:W-:Y:S01]  /*40d0*/  IMAD.X R0, RZ, RZ, RZ, P0 ;  /* 0x000000ffff007224 */ /* 0x004fe200000e06ff */
[----:B-1----:R-:W-:Y:S01]  /*40e0*/  LEA R4, P0, R5, UR6, 0x2 ;  /* 0x0000000605047c11 */ /* 0x002fe2000f8010ff */
[----:B------:R-:W-:-:S03]  /*40f0*/  VIADD R41, R10, 0x20 ;  /* 0x000000200a297836 */ /* 0x000fc60000000000 */
[----:B------:R-:W-:Y:S01]  /*4100*/  LEA.HI.X R5, R5, UR7, R0, 0x2, P0 ;  /* 0x0000000705057c11 */ /* 0x000fe200080f1400 */
[C---:B------:R-:W-:Y:S01]  /*4110*/  VIADD R0, R8.reuse, 0xc0 ;  /* 0x000000c008007836 */ /* 0x040fe20000000000 */
[----:B------:R-:W0:Y:S02]  /*4120*/  LDS R2, [UR4+0x8400] ;  /* 0x00840004ff027984 */ /* 0x000e240008000800 */
[-C--:B0-----:R-:W-:Y:S01]  /*4130*/  ISETP.GE.AND P6, PT, R3, R2.reuse, PT ;  /* 0x000000020300720c */ /* 0x081fe20003fc6270 */
[C---:B------:R-:W-:Y:S01]  /*4140*/  VIADD R3, R8.reuse, 0x80 ;  /* 0x0000008008037836 */ /* 0x040fe20000000000 */
[-C--:B------:R-:W-:Y:S01]  /*4150*/  ISETP.GE.AND P5, PT, R41, R2.reuse, PT ;  /* 0x000000022900720c */ /* 0x080fe20003fa6270 */
[----:B------:R-:W-:Y:S01]  /*4160*/  VIADD R41, R8, 0xa0 ;  /* 0x000000a008297836 */ /* 0x000fe20000000000 */
[-C--:B------:R-:W-:Y:S01]  /*4170*/  ISETP.GE.AND P0, PT, R6, R2.reuse, PT ;  /* 0x000000020600720c */ /* 0x080fe20003f06270 */
[C---:B------:R-:W-:Y:S01]  /*4180*/  VIADD R6, R8.reuse, 0xe0 ;  /* 0x000000e008067836 */ /* 0x040fe20000000000 */
[-C--:B------:R-:W-:Y:S01]  /*4190*/  ISETP.GE.AND P3, PT, R3, R2.reuse, PT ;  /* 0x000000020300720c */ /* 0x080fe20003f66270 */
[----:B------:R-:W-:Y:S01]  /*41a0*/  VIADD R3, R8, 0x100 ;  /* 0x0000010008037836 */ /* 0x000fe20000000000 */
[-C--:B------:R-:W-:Y:S01]  /*41b0*/  ISETP.GE.AND P2, PT, R0, R2.reuse, PT ;  /* 0x000000020000720c */ /* 0x080fe20003f46270 */
[----:B------:R-:W-:Y:S01]  /*41c0*/  VIADD R0, R10, 0x40 ;  /* 0x000000400a007836 */ /* 0x000fe20000000000 */
[-C--:B------:R-:W-:Y:S01]  /*41d0*/  ISETP.GE.AND P4, PT, R41, R2.reuse, PT ;  /* 0x000000022900720c */ /* 0x080fe20003f86270 */
[----:B------:R-:W-:Y:S01]  /*41e0*/  VIADD R41, R8, 0x120 ;  /* 0x0000012008297836 */ /* 0x000fe20000000000 */
[-C--:B------:R-:W-:Y:S01]  /*41f0*/  ISETP.GE.AND P1, PT, R6, R2.reuse, PT ;  /* 0x000000020600720c */ /* 0x080fe20003f26270 */
[----:B------:R-:W-:Y:S01]  /*4200*/  @!P6 STG.E desc[UR8][R4.64], R45 ;  /* 0x0000002d0400e986 */ /* 0x000fe2000c101908 */
[----:B------:R-:W-:Y:S01]  /*4210*/  ISETP.GE.AND P6, PT, R3, R2, PT ;  /* 0x000000020300720c */ /* 0x000fe20003fc6270 */
[----:B------:R-:W-:-:S02]  /*4220*/  VIADD R3, R10, 0x140 ;  /* 0x000001400a037836 */ /* 0x000fc40000000000 */
[----:B------:R-:W-:Y:S01]  /*4230*/  @!P5 STG.E desc[UR8][R4.64+0x80], R47 ;  /* 0x0000802f0400d986 */ /* 0x000fe2000c101908 */
[-C--:B------:R-:W-:Y:S01]  /*4240*/  ISETP.GE.AND P5, PT, R41, R2.reuse, PT ;  /* 0x000000022900720c */ /* 0x080fe20003fa6270 */
[C---:B------:R-:W-:Y:S02]  /*4250*/  VIADD R41, R10.reuse, 0x160 ;  /* 0x000001600a297836 */ /* 0x040fe40000000000 */
[----:B------:R-:W-:Y:S01]  /*4260*/  @!P0 STG.E desc[UR8][R4.64+0x180], R49 ;  /* 0x0001803104008986 */ /* 0x000fe2000c101908 */
[-C--:B------:R-:W-:Y:S01]  /*4270*/  ISETP.GE.AND P0, PT, R3, R2.reuse, PT ;  /* 0x000000020300720c */ /* 0x080fe20003f06270 */
[C---:B------:R-:W-:Y:S02]  /*4280*/  VIADD R3, R10.reuse, 0x180 ;  /* 0x000001800a037836 */ /* 0x040fe40000000000 */
[----:B------:R-:W-:Y:S01]  /*4290*/  @!P3 STG.E desc[UR8][R4.64+0x200], R51 ;  /* 0x000200330400b986 */ /* 0x000fe2000c101908 */
[----:B------:R-:W-:Y:S01]  /*42a0*/  ISETP.GE.AND P3, PT, R41, R2, PT ;  /* 0x000000022900720c */ /* 0x000fe20003f66270 */
[----:B------:R-:W-:-:S02]  /*42b0*/  VIADD R41, R10, 0x1a0 ;  /* 0x000001a00a297836 */ /* 0x000fc40000000000 */
[----:B------:R-:W-:Y:S01]  /*42c0*/  @!P2 STG.E desc[UR8][R4.64+0x300], R43 ;  /* 0x0003002b0400a986 */ /* 0x000fe2000c101908 */
[-C--:B------:R-:W-:Y:S01]  /*42d0*/  ISETP.GE.AND P2, PT, R3, R2.reuse, PT ;  /* 0x000000020300720c */ /* 0x080fe20003f46270 */
[----:B------:R-:W-:Y:S02]  /*42e0*/  VIADD R3, R8, 0x1c0 ;  /* 0x000001c008037836 */ /* 0x000fe40000000000 */
[----:B------:R-:W-:Y:S01]  /*42f0*/  @!P4 STG.E desc[UR8][R4.64+0x280], R53 ;  /* 0x000280350400c986 */ /* 0x000fe2000c101908 */
[----:B------:R-:W-:-:S03]  /*4300*/  ISETP.GE.AND P4, PT, R0, R2, PT ;  /* 0x000000020000720c */ /* 0x000fc60003f86270 */
[----:B------:R0:W-:Y:S01]  /*4310*/  @!P1 STG.E desc[UR8][R4.64+0x380], R37 ;  /* 0x0003802504009986 */ /* 0x0001e2000c101908 */
[-C--:B------:R-:W-:Y:S01]  /*4320*/  ISETP.GE.AND P1, PT, R41, R2.reuse, PT ;  /* 0x000000022900720c */ /* 0x080fe20003f26270 */
[C---:B------:R-:W-:Y:S02]  /*4330*/  VIADD R41, R8.reuse, 0x1e0 ;  /* 0x000001e008297836 */ /* 0x040fe40000000000 */
[----:B------:R-:W-:Y:S01]  /*4340*/  @!P6 STG.E desc[UR8][R4.64+0x400], R35 ;  /* 0x000400230400e986 */ /* 0x000fe2000c101908 */
[-C--:B------:R-:W-:Y:S01]  /*4350*/  ISETP.GE.AND P6, PT, R3, R2.reuse, PT ;  /* 0x000000020300720c */ /* 0x080fe20003fc6270 */
[----:B------:R-:W-:Y:S02]  /*4360*/  VIADD R3, R8, 0x200 ;  /* 0x0000020008037836 */ /* 0x000fe40000000000 */
[----:B------:R1:W-:Y:S01]  /*4370*/  @!P5 STG.E desc[UR8][R4.64+0x480], R33 ;  /* 0x000480210400d986 */ /* 0x0003e2000c101908 */
[----:B------:R-:W-:Y:S01]  /*4380*/  ISETP.GE.AND P5, PT, R41, R2, PT ;  /* 0x000000022900720c */ /* 0x000fe20003fa6270 */
[----:B------:R-:W-:-:S02]  /*4390*/  VIADD R41, R10, 0x220 ;  /* 0x000002200a297836 */ /* 0x000fc40000000000 */
[----:B------:R2:W-:Y:S01]  /*43a0*/  @!P0 STG.E desc[UR8][R4.64+0x500], R31 ;  /* 0x0005001f04008986 */ /* 0x0005e2000c101908 */
[-C--:B------:R-:W-:Y:S01]  /*43b0*/  ISETP.GE.AND P0, PT, R3, R2.reuse, PT ;  /* 0x000000020300720c */ /* 0x080fe20003f06270 */
[----:B0-----:R-:W-:Y:S02]  /*43c0*/  VIADD R37, R10, 0x240 ;  /* 0x000002400a257836 */ /* 0x001fe40000000000 */
[C---:B------:R-:W-:Y:S01]  /*43d0*/  VIADD R3, R8.reuse, 0x260 ;  /* 0x0000026008037836 */ /* 0x040fe20000000000 */
[----:B------:R2:W-:Y:S01]  /*43e0*/  @!P4 STG.E desc[UR8][R4.64+0x100], R29 ;  /* 0x0001001d0400c986 */ /* 0x0005e2000c101908 */
[-C--:B------:R-:W-:Y:S01]  /*43f0*/  ISETP.GE.AND P4, PT, R41, R2.reuse, PT ;  /* 0x000000022900720c */ /* 0x080fe20003f86270 */
[----:B-1----:R-:W-:Y:S02]  /*4400*/  VIADD R33, R8, 0x280 ;  /* 0x0000028008217836 */ /* 0x002fe40000000000 */
        /* <DEDUP_REMOVED lines=17> */
.L_x_98:
[----:B------:R-:W-:Y:S01]  /*4520*/  BSSY B1, `(.L_x_125) ;  /* 0x0000006000017945 */ /* 0x000fe20003800000 */
[----:B------:R-:W-:Y:S01]  /*4530*/  PLOP3.LUT P0, PT, P0, PT, PT, 0x8, 0x80 ;  /* 0x000000000080781c */ /* 0x000fe2000070e170 */
[----:B------:R-:W-:-:S12]  /*4540*/  IMAD.MOV.U32 R21, RZ, RZ, -0x1 ;  /* 0xffffffffff157424 */ /* 0x000fd800078e00ff */
[----:B------:R-:W-:Y:S05]  /*4550*/  WARPSYNC.COLLECTIVE R21, `(.L_x_126) ;  /* 0x0000000015087348 */ /* 0x000fea0003c00000 */
[----:B------:R-:W-:Y:S01]  /*4560*/  VOTE.ANY P0, P0 ;  /* 0x0000000000ff7806 */ /* 0x000fe20000000100 */
[----:B------:R-:W-:-:S12]  /*4570*/  ENDCOLLECTIVE ;  /* 0x000000000000791b */ /* 0x000fd80003800000 */
.L_x_126:
[----:B------:R-:W-:Y:S05]  /*4580*/  BSYNC B1 ;  /* 0x0000000000017941 */ /* 0x000fea0003800000 */
.L_x_125:
[----:B------:R-:W-:Y:S05]  /*4590*/  BRA `(.L_x_127) ;  /* 0xffffffc800787947 */ /* 0x000fea000383ffff */
.L_x_100:
[----:B------:R-:W-:Y:S01]  /*45a0*/  BSSY B1, `(.L_x_128) ;  /* 0x0000006000017945 */ /* 0x000fe20003800000 */
[----:B------:R-:W-:Y:S01]  /*45b0*/  PLOP3.LUT P0, PT, P0, PT, PT, 0x8, 0x80 ;  /* 0x000000000080781c */ /* 0x000fe2000070e170 */
[----:B------:R-:W-:-:S12]  /*45c0*/  IMAD.MOV.U32 R21, RZ, RZ, -0x1 ;  /* 0xffffffffff157424 */ /* 0x000fd800078e00ff */
[----:B------:R-:W-:Y:S05]  /*45d0*/  WARPSYNC.COLLECTIVE R21, `(.L_x_129) ;  /* 0x0000000015087348 */ /* 0x000fea0003c00000 */
[----:B------:R-:W-:Y:S01]  /*45e0*/  VOTE.ANY P0, P0 ;  /* 0x0000000000ff7806 */ /* 0x000fe20000000100 */
[----:B------:R-:W-:-:S12]  /*45f0*/  ENDCOLLECTIVE ;  /* 0x000000000000791b */ /* 0x000fd80003800000 */
.L_x_129:
[----:B------:R-:W-:Y:S05]  /*4600*/  BSYNC B1 ;  /* 0x0000000000017941 */ /* 0x000fea0003800000 */
.L_x_128:
[----:B------:R-:W-:Y:S05]  /*4610*/  BRA `(.L_x_130) ;  /* 0xffffffc800cc7947 */ /* 0x000fea000383ffff */
.L_x_102:
[----:B------:R-:W0:Y:S01]  /*4620*/  S2R R30, SR_GEMASK ;  /* 0x00000000001e7919 */ /* 0x000e220000003c00 */
[----:B------:R-:W-:Y:S01]  /*4630*/  BSSY B1, `(.L_x_131) ;  /* 0x0000006000017945 */ /* 0x000fe20003800000 */
[----:B------:R-:W-:Y:S01]  /*4640*/  PLOP3.LUT P0, PT, P0, PT, PT, 0x8, 0x80 ;  /* 0x000000000080781c */ /* 0x000fe2000070e170 */
[----:B------:R-:W-:-:S12]  /*4650*/  IMAD.MOV.U32 R21, RZ, RZ, -0x1 ;  /* 0xffffffffff157424 */ /* 0x000fd800078e00ff */
[----:B0-----:R-:W-:Y:S05]  /*4660*/  WARPSYNC.COLLECTIVE R21, `(.L_x_132) ;  /* 0x0000000015087348 */ /* 0x001fea0003c00000 */
[----:B------:R-:W-:Y:S01]  /*4670*/  VOTE.ANY R21, PT, P0 ;  /* 0x0000000000157806 */ /* 0x000fe200000e0100 */
[----:B0-----:R-:W-:Y:S06]  /*4680*/  ENDCOLLECTIVE ;  /* 0x000000000000791b */ /* 0x001fec0003800000 */
.L_x_132:
[----:B------:R-:W-:Y:S05]  /*4690*/  BSYNC B1 ;  /* 0x0000000000017941 */ /* 0x000fea0003800000 */
.L_x_131:
[----:B------:R-:W-:Y:S01]  /*46a0*/  LOP3.LUT R21, R21, 0x80000000, R30, 0xec, !PT ;  /* 0x8000000015157812 */ /* 0x000fe200078eec1e */
[----:B------:R-:W-:Y:S02]  /*46b0*/  IMAD.MOV.U32 R17, RZ, RZ, 0x1 ;  /* 0x00000001ff117424 */ /* 0x000fe400078e00ff */
[----:B------:R-:W-:Y:S02]  /*46c0*/  VIADD R41, R39, 0x2 ;  /* 0x0000000227297836 */ /* 0x000fe40000000000 */
[----:B------:R-:W-:Y:S02]  /*46d0*/  VIADD R16, R21, 0xffffffff ;  /* 0xffffffff15107836 */ /* 0x000fe40000000000 */
[C---:B------:R-:W-:Y:S02]  /*46e0*/  VIADD R43, R39.reuse, 0x4 ;  /* 0x00000004272b7836 */ /* 0x040fe40000000000 */
[----:B------:R-:W-:Y:S01]  /*46f0*/  VIADD R44, R39, 0x8 ;  /* 0x00000008272c7836 */ /* 0x000fe20000000000 */
[----:B------:R-:W-:Y:S01]  /*4700*/  LOP3.LUT R28, R21, R16, RZ, 0xc, !PT ;  /* 0x00000010151c7212 */ /* 0x000fe200078e0cff */
[----:B------:R-:W-:-:S02]  /*4710*/  IMAD.MOV.U32 R16, RZ, RZ, R27 ;  /* 0x000000ffff107224 */ /* 0x000fc400078e001b */
[----:B------:R-:W-:Y:S01]  /*4720*/  IMAD.MOV.U32 R21, RZ, RZ, -0x1 ;  /* 0xffffffffff157424 */ /* 0x000fe200078e00ff */
[----:B------:R0:W1:Y:S01]  /*4730*/  POPC R20, R28 ;  /* 0x0000001c00147309 */ /* 0x0000620000000000 */
[----:B------:R-:W-:-:S07]  /*4740*/  VIADD R45, R39, 0x10 ;  /* 0x00000010272d7836 */ /* 0x000fce0000000000 */
[----:B01----:R-:W-:Y:S05]  /*4750*/  WARPSYNC.COLLECTIVE R21, `(.L_x_133) ;  /* 0x0000000015087348 */ /* 0x003fea0003c00000 */
[----:B-1----:R1:W2:Y:S02]  /*4760*/  SHFL.DOWN P3, R22, R16, R17, R20 ;  /* 0x0800001110167389 */ /* 0x0022a40000060014 */
[----:B012---:R-:W-:Y:S05]  /*4770*/  ENDCOLLECTIVE ;  /* 0x000000000000791b */ /* 0x007fea0003800000 */
.L_x_133:
[-C--:B------:R-:W-:Y:S02]  /*4780*/  ISETP.GE.AND P0, PT, R39, R20.reuse, PT ;  /* 0x000000142700720c */ /* 0x080fe40003f06270 */
[-C--:B------:R-:W-:Y:S01]  /*4790*/  ISETP.GT.AND P2, PT, R45, R20.reuse, PT ;  /* 0x000000142d00720c */ /* 0x080fe20003f44270 */
        /* <DEDUP_REMOVED lines=8> */
.L_x_134:
        /* <DEDUP_REMOVED lines=8> */
.L_x_135:
[----:B------:R-:W-:Y:S01]  /*48a0*/  IMAD.MOV.U32 R17, RZ, RZ, 0x8 ;  /* 0x00000008ff117424 */ /* 0x000fe200078e00ff */
[----:B------:R-:W-:Y:S02]  /*48b0*/  SEL R22, R22, RZ, !P0 ;  /* 0x000000ff16167207 */ /* 0x000fe40004000000 */
[----:B------:R-:W-:-:S03]  /*48c0*/  ISETP.GT.AND P0, PT, R44, R20, PT ;  /* 0x000000142c00720c */ /* 0x000fc60003f04270 */
[----:B------:R-:W-:Y:S02]  /*48d0*/  IMAD.IADD R27, R29, 0x1, R22 ;  /* 0x000000011d1b7824 */ /* 0x000fe400078e0216 */
[----:B------:R-:W0:Y:S02]  /*48e0*/  LDC.64 R28, c[0x0][0x390] ;  /* 0x0000e400ff1c7b82 */ /* 0x000e240000000a00 */
[----:B------:R-:W-:-:S07]  /*48f0*/  IMAD.MOV.U32 R16, RZ, RZ, R27 ;  /* 0x000000ffff107224 */ /* 0x000fce00078e001b */
[----:B0-----:R-:W-:Y:S05]  /*4900*/  WARPSYNC.COLLECTIVE R21, `(.L_x_136) ;  /* 0x0000000015087348 */ /* 0x001fea0003c00000 */
[----:B------:R1:W2:Y:S02]  /*4910*/  SHFL.DOWN P3, R22, R16, R17, R20 ;  /* 0x0800001110167389 */ /* 0x0002a40000060014 */
[----:B012---:R-:W-:Y:S05]  /*4920*/  ENDCOLLECTIVE ;  /* 0x000000000000791b */ /* 0x007fea0003800000 */
.L_x_136:
[----:B------:R-:W-:Y:S01]  /*4930*/  IMAD.MOV.U32 R17, RZ, RZ, 0x10 ;  /* 0x00000010ff117424 */ /* 0x000fe200078e00ff */
[----:B------:R-:W-:Y:S02]  /*4940*/  SEL R22, R22, RZ, !P0 ;  /* 0x000000ff16167207 */ /* 0x000fe40004000000 */
[----:B------:R-:W-:-:S03]  /*4950*/  ISETP.NE.AND P0, PT, R26, 0x65, PT ;  /* 0x000000651a00780c */ /* 0x000fc60003f05270 */
[----:B------:R-:W-:-:S04]  /*4960*/  IMAD.IADD R47, R27, 0x1, R22 ;  /* 0x000000011b2f7824 */ /* 0x000fc800078e0216 */
[----:B------:R-:W-:-:S07]  /*4970*/  IMAD.MOV.U32 R16, RZ, RZ, R47 ;  /* 0x000000ffff107224 */ /* 0x000fce00078e002f */
[----:B------:R-:W-:Y:S05]  /*4980*/  WARPSYNC.COLLECTIVE R21, `(.L_x_137) ;  /* 0x0000000015087348 */ /* 0x000fea0003c00000 */
[----:B------:R0:W1:Y:S02]  /*4990*/  SHFL.DOWN P3, R22, R16, R17, R20 ;  /* 0x0800001110167389 */ /* 0x0000640000060014 */
[----:B01----:R-:W-:Y:S05]  /*49a0*/  ENDCOLLECTIVE ;  /* 0x000000000000791b */ /* 0x003fea0003800000 */
.L_x_137:
[----:B------:R-:W-:Y:S05]  /*49b0*/  WARPSYNC.COLLECTIVE R21, `(.L_x_138) ;  /* 0x0000000015087348 */ /* 0x000fea0003c00000 */
[----:B------:R-:W-:Y:S01]  /*49c0*/  VOTE.ALL P0, P0 ;  /* 0x0000000000ff7806 */ /* 0x000fe20000000000 */
[----:B------:R-:W-:-:S12]  /*49d0*/  ENDCOLLECTIVE ;  /* 0x000000000000791b */ /* 0x000fd80003800000 */
.L_x_138:
[----:B------:R-:W-:Y:S02]  /*49e0*/  IADD3 R28, P3, PT, R28, 0x100, RZ ;  /* 0x000001001c1c7810 */ /* 0x000fe40007f7e0ff */
[----:B------:R-:W-:-:S03]  /*49f0*/  SEL R22, R22, RZ, !P2 ;  /* 0x000000ff16167207 */ /* 0x000fc60005000000 */
[----:B------:R-:W-:Y:S02]  /*4a00*/  IMAD.X R3, RZ, RZ, R29, P3 ;  /* 0x000000ffff037224 */ /* 0x000fe400018e061d */
[----:B------:R-:W-:Y:S01]  /*4a10*/  IMAD.IADD R46, R47, 0x1, R22 ;  /* 0x000000012f2e7824 */ /* 0x000fe200078e0216 */
[----:B------:R-:W-:Y:S06]  /*4a20*/  BRA `(.L_x_139) ;  /* 0xffffffc800647947 */ /* 0x000fec000383ffff */
.L_x_104:
[----:B------:R-:W-:Y:S01]  /*4a30*/  BSSY B1, `(.L_x_140) ;  /* 0x0000006000017945 */ /* 0x000fe20003800000 */
[----:B------:R-:W-:Y:S01]  /*4a40*/  PLOP3.LUT P0, PT, P0, PT, PT, 0x8, 0x80 ;  /* 0x000000000080781c */ /* 0x000fe2000070e170 */
[----:B------:R-:W-:-:S12]  /*4a50*/  IMAD.MOV.U32 R21, RZ, RZ, -0x1 ;  /* 0xffffffffff157424 */ /* 0x000fd800078e00ff */
[----:B------:R-:W-:Y:S05]  /*4a60*/  WARPSYNC.COLLECTIVE R21, `(.L_x_141) ;  /* 0x0000000015087348 */ /* 0x000fea0003c00000 */
[----:B------:R-:W-:Y:S01]  /*4a70*/  VOTE.ANY P0, P0 ;  /* 0x0000000000ff7806 */ /* 0x000fe20000000100 */
[----:B------:R-:W-:-:S12]  /*4a80*/  ENDCOLLECTIVE ;  /* 0x000000000000791b */ /* 0x000fd80003800000 */
.L_x_141:
[----:B------:R-:W-:Y:S05]  /*4a90*/  BSYNC B1 ;  /* 0x0000000000017941 */ /* 0x000fea0003800000 */
.L_x_140:
[----:B------:R-:W-:Y:S05]  /*4aa0*/  BRA `(.L_x_142) ;  /* 0xffffffc800747947 */ /* 0x000fea000383ffff */
.L_x_106:
[----:B------:R-:W-:Y:S01]  /*4ab0*/  BSSY B1, `(.L_x_143) ;  /* 0x0000006000017945 */ /* 0x000fe20003800000 */
[----:B------:R-:W-:Y:S01]  /*4ac0*/  PLOP3.LUT P0, PT, P0, PT, PT, 0x8, 0x80 ;  /* 0x000000000080781c */ /* 0x000fe2000070e170 */
[----:B------:R-:W-:-:S12]  /*4ad0*/  IMAD.MOV.U32 R21, RZ, RZ, -0x1 ;  /* 0xffffffffff157424 */ /* 0x000fd800078e00ff */
[----:B------:R-:W-:Y:S05]  /*4ae0*/  WARPSYNC.COLLECTIVE R21, `(.L_x_144) ;  /* 0x0000000015087348 */ /* 0x000fea0003c00000 */
[----:B------:R-:W-:Y:S01]  /*4af0*/  VOTE.ANY P0, P0 ;  /* 0x0000000000ff7806 */ /* 0x000fe20000000100 */
[----:B------:R-:W-:-:S12]  /*4b00*/  ENDCOLLECTIVE ;  /* 0x000000000000791b */ /* 0x000fd80003800000 */
.L_x_144:
[----:B------:R-:W-:Y:S05]  /*4b10*/  BSYNC B1 ;  /* 0x0000000000017941 */ /* 0x000fea0003800000 */
.L_x_143:
[----:B------:R-:W-:Y:S05]  /*4b20*/  BRA `(.L_x_145) ;  /* 0xffffffc800c87947 */ /* 0x000fea000383ffff */
.L_x_108:
[----:B------:R-:W-:Y:S01]  /*4b30*/  BSSY B1, `(.L_x_146) ;  /* 0x0000006000017945 */ /* 0x000fe20003800000 */
[----:B------:R-:W-:Y:S01]  /*4b40*/  PLOP3.LUT P0, PT, P0, PT, PT, 0x8, 0x80 ;  /* 0x000000000080781c */ /* 0x000fe2000070e170 */
[----:B------:R-:W-:-:S12]  /*4b50*/  IMAD.MOV.U32 R21, RZ, RZ, -0x1 ;  /* 0xffffffffff157424 */ /* 0x000fd800078e00ff */
[----:B------:R-:W-:Y:S05]  /*4b60*/  WARPSYNC.COLLECTIVE R21, `(.L_x_147) ;  /* 0x0000000015087348 */ /* 0x000fea0003c00000 */
[----:B------:R-:W-:Y:S01]  /*4b70*/  VOTE.ANY R21, PT, P0 ;  /* 0x0000000000157806 */ /* 0x000fe200000e0100 */
[----:B------:R-:W-:Y:S06]  /*4b80*/  ENDCOLLECTIVE ;  /* 0x000000000000791b */ /* 0x000fec0003800000 */
.L_x_147:
[----:B------:R-:W-:Y:S05]  /*4b90*/  BSYNC B1 ;  /* 0x0000000000017941 */ /* 0x000fea0003800000 */
.L_x_146:
        /* <DEDUP_REMOVED lines=11> */
.L_x_148:
        /* <DEDUP_REMOVED lines=9> */
.L_x_149:
        /* <DEDUP_REMOVED lines=8> */
.L_x_150:
        /* <DEDUP_REMOVED lines=8> */
.L_x_151:
        /* <DEDUP_REMOVED lines=8> */
.L_x_152:
[----:B------:R-:W-:Y:S02]  /*4e60*/  SEL R22, R22, RZ, !P0 ;  /* 0x000000ff16167207 */ /* 0x000fe40004000000 */
[----:B------:R-:W-:Y:S02]  /*4e70*/  ISETP.NE.AND P0, PT, R26, 0x65, PT ;  /* 0x000000651a00780c */ /* 0x000fe40003f05270 */
[----:B------:R-:W-:-:S11]  /*4e80*/  IADD3 R46, PT, PT, R47, R22, R46 ;  /* 0x000000162f2e7210 */ /* 0x000fd60007ffe02e */
[----:B------:R-:W-:Y:S05]  /*4e90*/  WARPSYNC.COLLECTIVE R21, `(.L_x_153) ;  /* 0x0000000015087348 */ /* 0x000fea0003c00000 */
[----:B------:R-:W-:Y:S01]  /*4ea0*/  VOTE.ALL P0, P0 ;  /* 0x0000000000ff7806 */ /* 0x000fe20000000000 */
[----:B------:R-:W-:-:S12]  /*4eb0*/  ENDCOLLECTIVE ;  /* 0x000000000000791b */ /* 0x000fd80003800000 */
.L_x_153:
[----:B------:R-:W-:Y:S05]  /*4ec0*/  BRA `(.L_x_154) ;  /* 0xffffffc800607947 */ /* 0x000fea000383ffff */
.L_x_113:
[----:B------:R-:W-:Y:S01]  /*4ed0*/  BSSY B0, `(.L_x_155) ;  /* 0x0000006000007945 */ /* 0x000fe20003800000 */
[----:B------:R-:W-:Y:S01]  /*4ee0*/  PLOP3.LUT P0, PT, P0, PT, PT, 0x8, 0x80 ;  /* 0x000000000080781c */ /* 0x000fe2000070e170 */
[----:B------:R-:W-:-:S12]  /*4ef0*/  IMAD.MOV.U32 R21, RZ, RZ, -0x1 ;  /* 0xffffffffff157424 */ /* 0x000fd800078e00ff */
[----:B------:R-:W-:Y:S05]  /*4f00*/  WARPSYNC.COLLECTIVE R21, `(.L_x_156) ;  /* 0x0000000015087348 */ /* 0x000fea0003c00000 */
[----:B------:R-:W-:Y:S01]  /*4f10*/  VOTE.ANY P0, P0 ;  /* 0x0000000000ff7806 */ /* 0x000fe20000000100 */
[----:B------:R-:W-:-:S12]  /*4f20*/  ENDCOLLECTIVE ;  /* 0x000000000000791b */ /* 0x000fd80003800000 */
.L_x_156:
[----:B------:R-:W-:Y:S05]  /*4f30*/  BSYNC B0 ;  /* 0x0000000000007941 */ /* 0x000fea0003800000 */
.L_x_155:
[----:B------:R-:W-:Y:S05]  /*4f40*/  BRA `(.L_x_157) ;  /* 0xffffffe000987947 */ /* 0x000fea000383ffff */
.L_x_115:
[----:B------:R-:W-:Y:S01]  /*4f50*/  BSSY B0, `(.L_x_158) ;  /* 0x0000006000007945 */ /* 0x000fe20003800000 */
[----:B------:R-:W-:Y:S01]  /*4f60*/  PLOP3.LUT P0, PT, P0, PT, PT, 0x8, 0x80 ;  /* 0x000000000080781c */ /* 0x000fe2000070e170 */
[----:B------:R-:W-:-:S12]  /*4f70*/  IMAD.MOV.U32 R21, RZ, RZ, -0x1 ;  /* 0xffffffffff157424 */ /* 0x000fd800078e00ff */
[----:B------:R-:W-:Y:S05]  /*4f80*/  WARPSYNC.COLLECTIVE R21, `(.L_x_159) ;  /* 0x0000000015087348 */ /* 0x000fea0003c00000 */
[----:B------:R-:W-:Y:S01]  /*4f90*/  VOTE.ANY P0, P0 ;  /* 0x0000000000ff7806 */ /* 0x000fe20000000100 */
[----:B------:R-:W-:-:S12]  /*4fa0*/  ENDCOLLECTIVE ;  /* 0x000000000000791b */ /* 0x000fd80003800000 */
.L_x_159:
[----:B------:R-:W-:Y:S05]  /*4fb0*/  BSYNC B0 ;  /* 0x0000000000007941 */ /* 0x000fea0003800000 */
.L_x_158:
[----:B------:R-:W-:Y:S05]  /*4fc0*/  BRA `(.L_x_160) ;  /* 0xffffffe000ec7947 */ /* 0x000fea000383ffff */
.L_x_117:
[----:B------:R-:W0:Y:S01]  /*4fd0*/  S2R R26, SR_GEMASK ;  /* 0x00000000001a7919 */ /* 0x000e220000003c00 */
[----:B------:R-:W-:Y:S01]  /*4fe0*/  BSSY B0, `(.L_x_161) ;  /* 0x0000006000007945 */ /* 0x000fe20003800000 */
[----:B------:R-:W-:Y:S01]  /*4ff0*/  PLOP3.LUT P0, PT, P0, PT, PT, 0x8, 0x80 ;  /* 0x000000000080781c */ /* 0x000fe2000070e170 */
[----:B------:R-:W-:-:S12]  /*5000*/  IMAD.MOV.U32 R21, RZ, RZ, -0x1 ;  /* 0xffffffffff157424 */ /* 0x000fd800078e00ff */
[----:B0-----:R-:W-:Y:S05]  /*5010*/  WARPSYNC.COLLECTIVE R21, `(.L_x_162) ;  /* 0x0000000015087348 */ /* 0x001fea0003c00000 */
[----:B------:R-:W-:Y:S01]  /*5020*/  VOTE.ANY R21, PT, P0 ;  /* 0x0000000000157806 */ /* 0x000fe200000e0100 */
[----:B0-----:R-:W-:Y:S06]  /*5030*/  ENDCOLLECTIVE ;  /* 0x000000000000791b */ /* 0x001fec0003800000 */
.L_x_162:
[----:B------:R-:W-:Y:S05]  /*5040*/  BSYNC B0 ;  /* 0x0000000000007941 */ /* 0x000fea0003800000 */
.L_x_161:
[----:B------:R-:W-:Y:S01]  /*5050*/  LOP3.LUT R21, R21, 0x80000000, R26, 0xec, !PT ;  /* 0x8000000015157812 */ /* 0x000fe200078eec1a */
[----:B------:R-:W-:-:S04]  /*5060*/  IMAD.MOV.U32 R17, RZ, RZ, 0x1 ;  /* 0x00000001ff117424 */ /* 0x000fc800078e00ff */
        /* <DEDUP_REMOVED lines=8> */
.L_x_163:
[----:B------:R-:W-:Y:S01]  /*50f0*/  ISETP.GE.AND P0, PT, R38, R20, PT ;  /* 0x000000142600720c */ /* 0x000fe20003f06270 */
[----:B------:R-:W-:-:S03]  /*5100*/  IMAD.MOV.U32 R17, RZ, RZ, 0x2 ;  /* 0x00000002ff117424 */ /* 0x000fc600078e00ff */
[----:B------:R-:W-:-:S05]  /*5110*/  SEL R22, R22, RZ, !P0 ;  /* 0x000000ff16167207 */ /* 0x000fca0004000000 */
[----:B------:R-:W-:Y:S02]  /*5120*/  IMAD.IADD R43, R22, 0x1, R19 ;  /* 0x00000001162b7824 */ /* 0x000fe400078e0213 */
[----:B------:R-:W-:Y:S02]  /*5130*/  VIADD R19, R38, 0x2 ;  /* 0x0000000226137836 */ /* 0x000fe40000000000 */
[----:B------:R-:W-:-:S03]  /*5140*/  IMAD.MOV.U32 R16, RZ, RZ, R43 ;  /* 0x000000ffff107224 */ /* 0x000fc600078e002b */
[----:B------:R-:W-:Y:S01]  /*5150*/  ISETP.GT.AND P0, PT, R19, R20, PT ;  /* 0x000000141300720c */ /* 0x000fe20003f04270 */
[----:B------:R-:W-:-:S12]  /*5160*/  VIADD R19, R38, 0x4 ;  /* 0x0000000426137836 */ /* 0x000fd80000000000 */
[----:B------:R-:W-:Y:S05]  /*5170*/  WARPSYNC.COLLECTIVE R21, `(.L_x_164) ;  /* 0x0000000015087348 */ /* 0x000fea0003c00000 */
[----:B------:R0:W1:Y:S02]  /*5180*/  SHFL.DOWN P3, R22, R16, R17, R20 ;  /* 0x0800001110167389 */ /* 0x0000640000060014 */
[----:B01----:R-:W-:Y:S05]  /*5190*/  ENDCOLLECTIVE ;  /* 0x000000000000791b */ /* 0x003fea0003800000 */
.L_x_164:
[----:B------:R-:W-:Y:S01]  /*51a0*/  IMAD.MOV.U32 R17, RZ, RZ, 0x4 ;  /* 0x00000004ff117424 */ /* 0x000fe200078e00ff */
[----:B------:R-:W-:Y:S02]  /*51b0*/  SEL R22, R22, RZ, !P0 ;  /* 0x000000ff16167207 */ /* 0x000fe40004000000 */
[----:B------:R-:W-:-:S03]  /*51c0*/  ISETP.GT.AND P0, PT, R19, R20, PT ;  /* 0x000000141300720c */ /* 0x000fc60003f04270 */
[----:B------:R-:W-:Y:S02]  /*51d0*/  IMAD.IADD R45, R43, 0x1, R22 ;  /* 0x000000012b2d7824 */ /* 0x000fe400078e0216 */
[----:B------:R-:W-:Y:S02]  /*51e0*/  VIADD R43, R38, 0x8 ;  /* 0x00000008262b7836 */ /* 0x000fe40000000000 */
[----:B------:R-:W-:-:S07]  /*51f0*/  IMAD.MOV.U32 R16, RZ, RZ, R45 ;  /* 0x000000ffff107224 */ /* 0x000fce00078e002d */
[----:B------:R-:W-:Y:S05]  /*5200*/  WARPSYNC.COLLECTIVE R21, `(.L_x_165) ;  /* 0x0000000015087348 */ /* 0x000fea0003c00000 */
[----:B------:R0:W1:Y:S02]  /*5210*/  SHFL.DOWN P3, R22, R16, R17, R20 ;  /* 0x0800001110167389 */ /* 0x0000640000060014 */
[----:B01----:R-:W-:Y:S05]  /*5220*/  ENDCOLLECTIVE ;  /* 0x000000000000791b */ /* 0x003fea0003800000 */
.L_x_165:
        /* <DEDUP_REMOVED lines=9> */
.L_x_166:
[----:B------:R-:W-:Y:S01]  /*52c0*/  IMAD.MOV.U32 R17, RZ, RZ, 0x10 ;  /* 0x00000010ff117424 */ /* 0x000fe200078e00ff */
[----:B------:R-:W-:Y:S02]  /*52d0*/  SEL R22, R22, RZ, !P0 ;  /* 0x000000ff16167207 */ /* 0x000fe40004000000 */
[----:B------:R-:W-:-:S03]  /*52e0*/  ISETP.NE.AND P0, PT, R18, 0x65, PT ;  /* 0x000000651200780c */ /* 0x000fc60003f05270 */
[----:B------:R-:W-:Y:S02]  /*52f0*/  IMAD.IADD R43, R19, 0x1, R22 ;  /* 0x00000001132b7824 */ /* 0x000fe400078e0216 */
[----:B------:R-:W-:Y:S02]  /*5300*/  VIADD R19, R38, 0x10 ;  /* 0x0000001026137836 */ /* 0x000fe40000000000 */
[----:B------:R-:W-:-:S03]  /*5310*/  IMAD.MOV.U32 R16, RZ, RZ, R43 ;  /* 0x000000ffff107224 */ /* 0x000fc600078e002b */
[----:B------:R-:W-:-:S13]  /*5320*/  ISETP.GT.AND P2, PT, R19, R20, PT ;  /* 0x000000141300720c */ /* 0x000fda0003f44270 */
[----:B------:R-:W-:Y:S05]  /*5330*/  WARPSYNC.COLLECTIVE R21, `(.L_x_167) ;  /* 0x0000000015087348 */ /* 0x000fea0003c00000 */
[----:B------:R0:W1:Y:S02]  /*5340*/  SHFL.DOWN P3, R22, R16, R17, R20 ;  /* 0x0800001110167389 */ /* 0x0000640000060014 */
[----:B01----:R-:W-:Y:S05]  /*5350*/  ENDCOLLECTIVE ;  /* 0x000000000000791b */ /* 0x003fea0003800000 */
.L_x_167:
[----:B------:R-:W-:Y:S05]  /*5360*/  WARPSYNC.COLLECTIVE R21, `(.L_x_168) ;  /* 0x0000000015087348 */ /* 0x000fea0003c00000 */
[----:B------:R-:W-:Y:S01]  /*5370*/  VOTE.ALL P0, P0 ;  /* 0x0000000000ff7806 */ /* 0x000fe20000000000 */
[----:B------:R-:W-:-:S12]  /*5380*/  ENDCOLLECTIVE ;  /* 0x000000000000791b */ /* 0x000fd80003800000 */
.L_x_168:
[----:B------:R-:W-:Y:S02]  /*5390*/  IADD3 R44, P3, PT, R44, 0x100, RZ ;  /* 0x000001002c2c7810 */ /* 0x000fe40007f7e0ff */
[----:B------:R-:W-:-:S03]  /*53a0*/  SEL R22, R22, RZ, !P2 ;  /* 0x000000ff16167207 */ /* 0x000fc60005000000 */
[----:B------:R-:W-:Y:S02]  /*53b0*/  IMAD.X R45, RZ, RZ, R45, P3 ;  /* 0x000000ffff2d7224 */ /* 0x000fe400018e062d */
[----:B------:R-:W-:Y:S01]  /*53c0*/  IMAD.IADD R46, R43, 0x1, R22 ;  /* 0x000000012b2e7824 */ /* 0x000fe200078e0216 */
[----:B------:R-:W-:Y:S06]  /*53d0*/  BRA `(.L_x_169) ;  /* 0xffffffe000847947 */ /* 0x000fec000383ffff */
.L_x_119:
[----:B------:R-:W-:Y:S01]  /*53e0*/  BSSY B0, `(.L_x_170) ;  /* 0x0000006000007945 */ /* 0x000fe20003800000 */
[----:B------:R-:W-:Y:S01]  /*53f0*/  PLOP3.LUT P0, PT, P0, PT, PT, 0x8, 0x80 ;  /* 0x000000000080781c */ /* 0x000fe2000070e170 */
[----:B------:R-:W-:-:S12]  /*5400*/  IMAD.MOV.U32 R21, RZ, RZ, -0x1 ;  /* 0xffffffffff157424 */ /* 0x000fd800078e00ff */
[----:B------:R-:W-:Y:S05]  /*5410*/  WARPSYNC.COLLECTIVE R21, `(.L_x_171) ;  /* 0x0000000015087348 */ /* 0x000fea0003c00000 */
[----:B------:R-:W-:Y:S01]  /*5420*/  VOTE.ANY P0, P0 ;  /* 0x0000000000ff7806 */ /* 0x000fe20000000100 */
[----:B------:R-:W-:-:S12]  /*5430*/  ENDCOLLECTIVE ;  /* 0x000000000000791b */ /* 0x000fd80003800000 */
.L_x_171:
[----:B------:R-:W-:Y:S05]  /*5440*/  BSYNC B0 ;  /* 0x0000000000007941 */ /* 0x000fea0003800000 */
.L_x_170:
[----:B------:R-:W-:Y:S05]  /*5450*/  BRA `(.L_x_172) ;  /* 0xffffffe0008c7947 */ /* 0x000fea000383ffff */
.L_x_121:
[----:B------:R-:W-:Y:S01]  /*5460*/  BSSY B0, `(.L_x_173) ;  /* 0x0000006000007945 */ /* 0x000fe20003800000 */
[----:B------:R-:W-:Y:S01]  /*5470*/  PLOP3.LUT P0, PT, P0, PT, PT, 0x8, 0x80 ;  /* 0x000000000080781c */ /* 0x000fe2000070e170 */
[----:B------:R-:W-:-:S12]  /*5480*/  IMAD.MOV.U32 R21, RZ, RZ, -0x1 ;  /* 0xffffffffff157424 */ /* 0x000fd800078e00ff */
[----:B------:R-:W-:Y:S05]  /*5490*/  WARPSYNC.COLLECTIVE R21, `(.L_x_174) ;  /* 0x0000000015087348 */ /* 0x000fea0003c00000 */
[----:B------:R-:W-:Y:S01]  /*54a0*/  VOTE.ANY P0, P0 ;  /* 0x0000000000ff7806 */ /* 0x000fe20000000100 */
[----:B------:R-:W-:-:S12]  /*54b0*/  ENDCOLLECTIVE ;  /* 0x000000000000791b */ /* 0x000fd80003800000 */
.L_x_174:
[----:B------:R-:W-:Y:S05]  /*54c0*/  BSYNC B0 ;  /* 0x0000000000007941 */ /* 0x000fea0003800000 */
.L_x_173:
[----:B------:R-:W-:Y:S05]  /*54d0*/  BRA `(.L_x_175) ;  /* 0xffffffe000e07947 */ /* 0x000fea000383ffff */
.L_x_123:
[----:B------:R-:W-:Y:S01]  /*54e0*/  BSSY B0, `(.L_x_176) ;  /* 0x0000006000007945 */ /* 0x000fe20003800000 */
[----:B------:R-:W-:Y:S01]  /*54f0*/  PLOP3.LUT P0, PT, P0, PT, PT, 0x8, 0x80 ;  /* 0x000000000080781c */ /* 0x000fe2000070e170 */
[----:B------:R-:W-:-:S12]  /*5500*/  IMAD.MOV.U32 R21, RZ, RZ, -0x1 ;  /* 0xffffffffff157424 */ /* 0x000fd800078e00ff */
[----:B------:R-:W-:Y:S05]  /*5510*/  WARPSYNC.COLLECTIVE R21, `(.L_x_177) ;  /* 0x0000000015087348 */ /* 0x000fea0003c00000 */
[----:B------:R-:W-:Y:S01]  /*5520*/  VOTE.ANY R21, PT, P0 ;  /* 0x0000000000157806 */ /* 0x000fe200000e0100 */
[----:B------:R-:W-:Y:S06]  /*5530*/  ENDCOLLECTIVE ;  /* 0x000000000000791b */ /* 0x000fec0003800000 */
.L_x_177:
[----:B------:R-:W-:Y:S05]  /*5540*/  BSYNC B0 ;  /* 0x0000000000007941 */ /* 0x000fea0003800000 */
.L_x_176:
        /* <DEDUP_REMOVED lines=11> */
.L_x_178:
        /* <DEDUP_REMOVED lines=11> */
.L_x_179:
        /* <DEDUP_REMOVED lines=9> */
.L_x_180:
        /* <DEDUP_REMOVED lines=8> */
.L_x_181:
        /* <DEDUP_REMOVED lines=9> */
.L_x_182:
[----:B------:R-:W-:Y:S02]  /*5850*/  SEL R22, R22, RZ, !P0 ;  /* 0x000000ff16167207 */ /* 0x000fe40004000000 */
[----:B------:R-:W-:Y:S02]  /*5860*/  ISETP.NE.AND P0, PT, R18, 0x65, PT ;  /* 0x000000651200780c */ /* 0x000fe40003f05270 */
[----:B------:R-:W-:-:S11]  /*5870*/  IADD3 R46, PT, PT, R47, R22, R46 ;  /* 0x000000162f2e7210 */ /* 0x000fd60007ffe02e */
[----:B------:R-:W-:Y:S05]  /*5880*/  WARPSYNC.COLLECTIVE R21, `(.L_x_183) ;  /* 0x0000000015087348 */ /* 0x000fea0003c00000 */
[----:B------:R-:W-:Y:S01]  /*5890*/  VOTE.ALL P0, P0 ;  /* 0x0000000000ff7806 */ /* 0x000fe20000000000 */
[----:B------:R-:W-:-:S12]  /*58a0*/  ENDCOLLECTIVE ;  /* 0x000000000000791b */ /* 0x000fd80003800000 */
.L_x_183:
[----:B------:R-:W-:Y:S05]  /*58b0*/  BRA `(.L_x_184) ;  /* 0xffffffe000787947 */ /* 0x000fea000383ffff */
.L_x_185:
        /* <DEDUP_REMOVED lines=12> */
.L_x_266:


//--------------------- .text._ZN3cub18CUB_300001_SM_10006detail4scan20DeviceScanInitKernelINS0_13ScanTileStateIiLb1EEEEEvT_i --------------------------
	.section	.text._ZN3cub18CUB_300001_SM_10006detail4scan20DeviceScanInitKernelINS0_13ScanTileStateIiLb1EEEEEvT_i,"ax",@progbits
	.align	128
        .global         _ZN3cub18CUB_300001_SM_10006detail4scan20DeviceScanInitKernelINS0_13ScanTileStateIiLb1EEEEEvT_i
        .type           _ZN3cub18CUB_300001_SM_10006detail4scan20DeviceScanInitKernelINS0_13ScanTileStateIiLb1EEEEEvT_i,@function
        .size           _ZN3cub18CUB_300001_SM_10006detail4scan20DeviceScanInitKernelINS0_13ScanTileStateIiLb1EEEEEvT_i,(.L_x_267 - _ZN3cub18CUB_300001_SM_10006detail4scan20DeviceScanInitKernelINS0_13ScanTileStateIiLb1EEEEEvT_i)
        .other          _ZN3cub18CUB_300001_SM_10006detail4scan20DeviceScanInitKernelINS0_13ScanTileStateIiLb1EEEEEvT_i,@"STO_CUDA_ENTRY STV_DEFAULT"
_ZN3cub18CUB_300001_SM_10006detail4scan20DeviceScanInitKernelINS0_13ScanTileStateIiLb1EEEEEvT_i:
.text._ZN3cub18CUB_300001_SM_10006detail4scan20DeviceScanInitKernelINS0_13ScanTileStateIiLb1EEEEEvT_i:
[----:B------:R-:W-:Y:S01]  /*0000*/  LDC R1, c[0x0][0x37c] ;  /* 0x0000df00ff017b82 */ /* 0x000fe20000000800 */
[----:B------:R-:W0:Y:S07]  /*0010*/  S2R R0, SR_TID.X ;  /* 0x0000000000007919 */ /* 0x000e2e0000002100 */
[----:B------:R-:W1:Y:S01]  /*0020*/  S2UR UR6, SR_CTAID.X ;  /* 0x00000000000679c3 */ /* 0x000e620000002500 */
[----:B------:R-:W2:Y:S07]  /*0030*/  LDCU UR4, c[0x0][0x388] ;  /* 0x00007100ff0477ac */ /* 0x000eae0008000800 */
[----:B------:R-:W1:Y:S01]  /*0040*/  LDC R5, c[0x0][0x360] ;  /* 0x0000d800ff057b82 */ /* 0x000e620000000800 */
[----:B0-----:R-:W-:Y:S01]  /*0050*/  ISETP.GT.U32.AND P0, PT, R0, 0x1f, PT ;  /* 0x0000001f0000780c */ /* 0x001fe20003f04070 */
[----:B-1----:R-:W-:-:S03]  /*0060*/  IMAD R5, R5, UR6, R0 ;  /* 0x0000000605057c24 */ /* 0x002fc6000f8e0200 */
[----:B------:R-:W-:Y:S02]  /*0070*/  ISETP.NE.OR P0, PT, RZ, UR6, P0 ;  /* 0x00000006ff007c0c */ /* 0x000fe40008705670 */
[----:B--2---:R-:W-:Y:S01]  /*0080*/  ISETP.GE.AND P1, PT, R5, UR4, PT ;  /* 0x0000000405007c0c */ /* 0x004fe2000bf26270 */
[----:B------:R-:W0:-:S12]  /*0090*/  LDCU.64 UR4, c[0x0][0x358] ;  /* 0x00006b00ff0477ac */ /* 0x000e180008000a00 */
[----:B------:R-:W1:Y:S01]  /*00a0*/  @!P1 LDC.64 R2, c[0x0][0x380] ;  /* 0x0000e000ff029b82 */ /* 0x000e620000000a00 */
[----:B------:R-:W-:Y:S01]  /*00b0*/  @!P1 MOV R4, 0x63 ;  /* 0x0000006300049802 */ /* 0x000fe20000000f00 */
[----:B-1----:R-:W-:-:S04]  /*00c0*/  @!P1 IMAD.WIDE R2, R5, 0x8, R2 ;  /* 0x0000000805029825 */ /* 0x002fc800078e0202 */
[----:B------:R-:W-:-:S05]  /*00d0*/  HFMA2 R5, -RZ, RZ, 0, 0 ;  /* 0x00000000ff057431 */ /* 0x000fca00000001ff */
[----:B0-----:R0:W-:Y:S01]  /*00e0*/  @!P1 STG.E.64 desc[UR4][R2.64+0x100], R4 ;  /* 0x0001000402009986 */ /* 0x0011e2000c101b04 */
[----:B------:R-:W-:Y:S05]  /*00f0*/  @P0 EXIT ;  /* 0x000000000000094d */ /* 0x000fea0003800000 */
[----:B0-----:R-:W0:Y:S02]  /*0100*/  LDC.64 R2, c[0x0][0x380] ;  /* 0x0000e000ff027b82 */ /* 0x001e240000000a00 */
[----:B0-----:R-:W-:-:S05]  /*0110*/  IMAD.WIDE.U32 R2, R0, 0x8, R2 ;  /* 0x0000000800027825 */ /* 0x001fca00078e0002 */
[----:B------:R-:W-:Y:S01]  /*0120*/  STG.E.64 desc[UR4][R2.64], RZ ;  /* 0x000000ff02007986 */ /* 0x000fe2000c101b04 */
[----:B------:R-:W-:Y:S05]  /*0130*/  EXIT ;  /* 0x000000000000794d */ /* 0x000fea0003800000 */
.L_x_186:
        /* <DEDUP_REMOVED lines=12> */
.L_x_267:


//--------------------- .text._ZN3cub18CUB_300001_SM_10006detail8for_each13static_kernelINS2_12policy_hub_t12policy_500_tEmN6thrust24THRUST_300001_SM_1000_NS8cuda_cub20__uninitialized_fill7functorINS7_10device_ptrIfEEfEEEEvT0_T1_ --------------------------
	.section	.text._ZN3cub18CUB_300001_SM_10006detail8for_each13static_kernelINS2_12policy_hub_t12policy_500_tEmN6thrust24THRUST_300001_SM_1000_NS8cuda_cub20__uninitialized_fill7functorINS7_10device_ptrIfEEfEEEEvT0_T1_,"ax",@progbits
	.align	128
        .global         _ZN3cub18CUB_300001_SM_10006detail8for_each13static_kernelINS2_12policy_hub_t12policy_500_tEmN6thrust24THRUST_300001_SM_1000_NS8cuda_cub20__uninitialized_fill7functorINS7_10device_ptrIfEEfEEEEvT0_T1_
        .type           _ZN3cub18CUB_300001_SM_10006detail8for_each13static_kernelINS2_12policy_hub_t12policy_500_tEmN6thrust24THRUST_300001_SM_1000_NS8cuda_cub20__uninitialized_fill7functorINS7_10device_ptrIfEEfEEEEvT0_T1_,@function
        .size           _ZN3cub18CUB_300001_SM_10006detail8for_each13static_kernelINS2_12policy_hub_t12policy_500_tEmN6thrust24THRUST_300001_SM_1000_NS8cuda_cub20__uninitialized_fill7functorINS7_10device_ptrIfEEfEEEEvT0_T1_,(.L_x_268 - _ZN3cub18CUB_300001_SM_10006detail8for_each13static_kernelINS2_12policy_hub_t12policy_500_tEmN6thrust24THRUST_300001_SM_1000_NS8cuda_cub20__uninitialized_fill7functorINS7_10device_ptrIfEEfEEEEvT0_T1_)
        .other          _ZN3cub18CUB_300001_SM_10006detail8for_each13static_kernelINS2_12policy_hub_t12policy_500_tEmN6thrust24THRUST_300001_SM_1000_NS8cuda_cub20__uninitialized_fill7functorINS7_10device_ptrIfEEfEEEEvT0_T1_,@"STO_CUDA_ENTRY STV_DEFAULT"
_ZN3cub18CUB_300001_SM_10006detail8for_each13static_kernelINS2_12policy_hub_t12policy_500_tEmN6thrust24THRUST_300001_SM_1000_NS8cuda_cub20__uninitialized_fill7functorINS7_10device_ptrIfEEfEEEEvT0_T1_:
.text._ZN3cub18CUB_300001_SM_10006detail8for_each13static_kernelINS2_12policy_hub_t12policy_500_tEmN6thrust24THRUST_300001_SM_1000_NS8cuda_cub20__uninitialized_fill7functorINS7_10device_ptrIfEEfEEEEvT0_T1_:
[----:B------:R-:W-:Y:S08]  /*0000*/  LDC R1, c[0x0][0x37c] ;  /* 0x0000df00ff017b82 */ /* 0x000ff00000000800 */
[----:B------:R-:W0:Y:S01]  /*0010*/  S2UR UR4, SR_CTAID.X ;  /* 0x00000000000479c3 */ /* 0x000e220000002500 */
[----:B------:R-:W1:Y:S01]  /*0020*/  LDCU.64 UR6, c[0x0][0x380] ;  /* 0x00007000ff0677ac */ /* 0x000e620008000a00 */
[----:B------:R-:W2:Y:S01]  /*0030*/  LDCU.64 UR8, c[0x0][0x358] ;  /* 0x00006b00ff0877ac */ /* 0x000ea20008000a00 */
[----:B0-----:R-:W-:-:S04]  /*0040*/  UIMAD.WIDE.U32 UR4, UR4, 0x200, URZ ;  /* 0x00000200040478a5 */ /* 0x001fc8000f8e00ff */
[----:B-1----:R-:W-:-:S04]  /*0050*/  UIADD3 UR6, UP0, UPT, -UR4, UR6, URZ ;  /* 0x0000000604067290 */ /* 0x002fc8000ff1e1ff */
[----:B------:R-:W-:Y:S02]  /*0060*/  UIADD3.X UR7, UPT, UPT, ~UR5, UR7, URZ, UP0, !UPT ;  /* 0x0000000705077290 */ /* 0x000fe400087fe5ff */
[----:B------:R-:W-:-:S04]  /*0070*/  UISETP.GE.U32.AND UP0, UPT, UR6, 0x200, UPT ;  /* 0x000002000600788c */ /* 0x000fc8000bf06070 */
[----:B------:R-:W-:-:S09]  /*0080*/  UISETP.GE.U32.AND.EX UP0, UPT, UR7, URZ, UPT, UP0 ;  /* 0x000000ff0700728c */ /* 0x000fd2000bf06100 */
[----:B--2---:R-:W-:Y:S05]  /*0090*/  BRA.U !UP0, `(.L_x_187) ;  /* 0x0000000108287547 */ /* 0x004fea000b800000 */
[----:B------:R-:W0:Y:S01]  /*00a0*/  S2R R0, SR_TID.X ;  /* 0x0000000000007919 */ /* 0x000e220000002100 */
[----:B------:R-:W1:Y:S01]  /*00b0*/  LDCU.64 UR6, c[0x0][0x388] ;  /* 0x00007100ff0677ac */ /* 0x000e620008000a00 */
[----:B------:R-:W2:Y:S01]  /*00c0*/  LDC R5, c[0x0][0x390] ;  /* 0x0000e400ff057b82 */ /* 0x000ea20000000800 */
[----:B0-----:R-:W-:-:S05]  /*00d0*/  IADD3 R0, P0, PT, R0, UR4, RZ ;  /* 0x0000000400007c10 */ /* 0x001fca000ff1e0ff */
[----:B------:R-:W-:Y:S01]  /*00e0*/  IMAD.X R3, RZ, RZ, UR5, P0 ;  /* 0x00000005ff037e24 */ /* 0x000fe200080e06ff */
[----:B-1----:R-:W-:-:S04]  /*00f0*/  LEA R2, P0, R0, UR6, 0x2 ;  /* 0x0000000600027c11 */ /* 0x002fc8000f8010ff */
[----:B------:R-:W-:-:S05]  /*0100*/  LEA.HI.X R3, R0, UR7, R3, 0x2, P0 ;  /* 0x0000000700037c11 */ /* 0x000fca00080f1403 */
[----:B--2---:R-:W-:Y:S04]  /*0110*/  STG.E desc[UR8][R2.64], R5 ;  /* 0x0000000502007986 */ /* 0x004fe8000c101908 */
[----:B------:R-:W-:Y:S01]  /*0120*/  STG.E desc[UR8][R2.64+0x400], R5 ;  /* 0x0004000502007986 */ /* 0x000fe2000c101908 */
[----:B------:R-:W-:Y:S05]  /*0130*/  EXIT ;  /* 0x000000000000794d */ /* 0x000fea0003800000 */
.L_x_187:
[----:B------:R-:W0:Y:S01]  /*0140*/  S2R R0, SR_TID.X ;  /* 0x0000000000007919 */ /* 0x000e220000002100 */
[----:B------:R-:W-:Y:S01]  /*0150*/  IMAD.U32 R2, RZ, RZ, UR7 ;  /* 0x00000007ff027e24 */ /* 0x000fe2000f8e00ff */
[----:B------:R-:W1:Y:S01]  /*0160*/  LDCU.64 UR10, c[0x0][0x388] ;  /* 0x00007100ff0a77ac */ /* 0x000e620008000a00 */
[----:B------:R-:W-:Y:S01]  /*0170*/  IMAD.U32 R4, RZ, RZ, UR7 ;  /* 0x00000007ff047e24 */ /* 0x000fe2000f8e00ff */
[----:B0-----:R-:W-:-:S04]  /*0180*/  ISETP.LT.U32.AND P0, PT, R0, UR6, PT ;  /* 0x0000000600007c0c */ /* 0x001fc8000bf01070 */
[----:B------:R-:W-:Y:S01]  /*0190*/  ISETP.GT.U32.AND.EX P0, PT, R2, RZ, PT, P0 ;  /* 0x000000ff0200720c */ /* 0x000fe20003f04100 */
[C---:B------:R-:W-:Y:S01]  /*01a0*/  VIADD R2, R0.reuse, 0x100 ;  /* 0x0000010000027836 */ /* 0x040fe20000000000 */
[----:B------:R-:W-:-:S04]  /*01b0*/  IADD3 R0, P2, PT, R0, UR4, RZ ;  /* 0x0000000400007c10 */ /* 0x000fc8000ff5e0ff */
[----:B------:R-:W-:Y:S01]  /*01c0*/  ISETP.LT.U32.AND P1, PT, R2, UR6, PT ;  /* 0x0000000602007c0c */ /* 0x000fe2000bf21070 */
[----:B------:R-:W-:Y:S01]  /*01d0*/  IMAD.X R3, RZ, RZ, UR5, P2 ;  /* 0x00000005ff037e24 */ /* 0x000fe200090e06ff */
[----:B-1----:R-:W-:Y:S02]  /*01e0*/  LEA R2, P2, R0, UR10, 0x2 ;  /* 0x0000000a00027c11 */ /* 0x002fe4000f8410ff */
[----:B------:R-:W-:Y:S02]  /*01f0*/  ISETP.GT.U32.AND.EX P1, PT, R4, RZ, PT, P1 ;  /* 0x000000ff0400720c */ /* 0x000fe40003f24110 */
[----:B------:R-:W-:Y:S01]  /*0200*/  LEA.HI.X R3, R0, UR11, R3, 0x2, P2 ;  /* 0x0000000b00037c11 */ /* 0x000fe200090f1403 */
[----:B------:R-:W0:Y:S04]  /*0210*/  @P0 LDC R5, c[0x0][0x390] ;  /* 0x0000e400ff050b82 */ /* 0x000e280000000800 */
[----:B0-----:R0:W-:Y:S06]  /*0220*/  @P0 STG.E desc[UR8][R2.64], R5 ;  /* 0x0000000502000986 */ /* 0x0011ec000c101908 */
[----:B------:R-:W-:Y:S05]  /*0230*/  @!P1 EXIT ;  /* 0x000000000000994d */ /* 0x000fea0003800000 */
[----:B0-----:R-:W0:Y:S02]  /*0240*/  LDC R5, c[0x0][0x390] ;  /* 0x0000e400ff057b82 */ /* 0x001e240000000800 */
[----:B0-----:R-:W-:Y:S01]  /*0250*/  STG.E desc[UR8][R2.64+0x400], R5 ;  /* 0x0004000502007986 */ /* 0x001fe2000c101908 */
[----:B------:R-:W-:Y:S05]  /*0260*/  EXIT ;  /* 0x000000000000794d */ /* 0x000fea0003800000 */
.L_x_188:
        /* <DEDUP_REMOVED lines=9> */
.L_x_268:


//--------------------- .text._ZN3cub18CUB_300001_SM_10006detail8for_each13static_kernelINS2_12policy_hub_t12policy_500_tEmN6thrust24THRUST_300001_SM_1000_NS8cuda_cub20__uninitialized_fill7functorINS7_10device_ptrIiEEiEEEEvT0_T1_ --------------------------
	.section	.text._ZN3cub18CUB_300001_SM_10006detail8for_each13static_kernelINS2_12policy_hub_t12policy_500_tEmN6thrust24THRUST_300001_SM_1000_NS8cuda_cub20__uninitialized_fill7functorINS7_10device_ptrIiEEiEEEEvT0_T1_,"ax",@progbits
	.align	128
        .global         _ZN3cub18CUB_300001_SM_10006detail8for_each13static_kernelINS2_12policy_hub_t12policy_500_tEmN6thrust24THRUST_300001_SM_1000_NS8cuda_cub20__uninitialized_fill7functorINS7_10device_ptrIiEEiEEEEvT0_T1_
        .type           _ZN3cub18CUB_300001_SM_10006detail8for_each13static_kernelINS2_12policy_hub_t12policy_500_tEmN6thrust24THRUST_300001_SM_1000_NS8cuda_cub20__uninitialized_fill7functorINS7_10device_ptrIiEEiEEEEvT0_T1_,@function
        .size           _ZN3cub18CUB_300001_SM_10006detail8for_each13static_kernelINS2_12policy_hub_t12policy_500_tEmN6thrust24THRUST_300001_SM_1000_NS8cuda_cub20__uninitialized_fill7functorINS7_10device_ptrIiEEiEEEEvT0_T1_,(.L_x_269 - _ZN3cub18CUB_300001_SM_10006detail8for_each13static_kernelINS2_12policy_hub_t12policy_500_tEmN6thrust24THRUST_300001_SM_1000_NS8cuda_cub20__uninitialized_fill7functorINS7_10device_ptrIiEEiEEEEvT0_T1_)
        .other          _ZN3cub18CUB_300001_SM_10006detail8for_each13static_kernelINS2_12policy_hub_t12policy_500_tEmN6thrust24THRUST_300001_SM_1000_NS8cuda_cub20__uninitialized_fill7functorINS7_10device_ptrIiEEiEEEEvT0_T1_,@"STO_CUDA_ENTRY STV_DEFAULT"
_ZN3cub18CUB_300001_SM_10006detail8for_each13static_kernelINS2_12policy_hub_t12policy_500_tEmN6thrust24THRUST_300001_SM_1000_NS8cuda_cub20__uninitialized_fill7functorINS7_10device_ptrIiEEiEEEEvT0_T1_:
.text._ZN3cub18CUB_300001_SM_10006detail8for_each13static_kernelINS2_12policy_hub_t12policy_500_tEmN6thrust24THRUST_300001_SM_1000_NS8cuda_cub20__uninitialized_fill7functorINS7_10device_ptrIiEEiEEEEvT0_T1_:
        /* <DEDUP_REMOVED lines=20> */
.L_x_189:
        /* <DEDUP_REMOVED lines=19> */
.L_x_190:
        /* <DEDUP_REMOVED lines=9> */
.L_x_269:


//--------------------- .text._ZN3cub18CUB_300001_SM_10006detail11EmptyKernelIvEEvv --------------------------
	.section	.text._ZN3cub18CUB_300001_SM_10006detail11EmptyKernelIvEEvv,"ax",@progbits
	.align	128
        .global         _ZN3cub18CUB_300001_SM_10006detail11EmptyKernelIvEEvv
        .type           _ZN3cub18CUB_300001_SM_10006detail11EmptyKernelIvEEvv,@function
        .size           _ZN3cub18CUB_300001_SM_10006detail11EmptyKernelIvEEvv,(.L_x_270 - _ZN3cub18CUB_300001_SM_10006detail11EmptyKernelIvEEvv)
        .other          _ZN3cub18CUB_300001_SM_10006detail11EmptyKernelIvEEvv,@"STO_CUDA_ENTRY STV_DEFAULT"
_ZN3cub18CUB_300001_SM_10006detail11EmptyKernelIvEEvv:
.text._ZN3cub18CUB_300001_SM_10006detail11EmptyKernelIvEEvv:
[----:B------:R-:W-:Y:S01]  /*0000*/  LDC R1, c[0x0][0x37c] ;  /* 0x0000df00ff017b82 */ /* 0x000fe20000000800 */
[----:B------:R-:W-:Y:S05]  /*0010*/  EXIT ;  /* 0x000000000000794d */ /* 0x000fea0003800000 */
.L_x_191:
        /* <DEDUP_REMOVED lines=14> */
.L_x_270:


//--------------------- .text._Z19spgemmComputeKernelPKiS0_PKfS0_S0_S2_S0_PiPfii --------------------------
	.section	.text._Z19spgemmComputeKernelPKiS0_PKfS0_S0_S2_S0_PiPfii,"ax",@progbits
	.align	128
        .global         _Z19spgemmComputeKernelPKiS0_PKfS0_S0_S2_S0_PiPfii
        .type           _Z19spgemmComputeKernelPKiS0_PKfS0_S0_S2_S0_PiPfii,@function
        .size           _Z19spgemmComputeKernelPKiS0_PKfS0_S0_S2_S0_PiPfii,(.L_x_271 - _Z19spgemmComputeKernelPKiS0_PKfS0_S0_S2_S0_PiPfii)
        .other          _Z19spgemmComputeKernelPKiS0_PKfS0_S0_S2_S0_PiPfii,@"STO_CUDA_ENTRY STV_DEFAULT"
_Z19spgemmComputeKernelPKiS0_PKfS0_S0_S2_S0_PiPfii:
.text._Z19spgemmComputeKernelPKiS0_PKfS0_S0_S2_S0_PiPfii:
[----:B------:R-:W-:Y:S01]  /*0000*/  LDC R1, c[0x0][0x37c] ;  /* 0x0000df00ff017b82 */ /* 0x000fe20000000800 */
[----:B------:R-:W0:Y:S01]  /*0010*/  S2R R2, SR_CTAID.X ;  /* 0x0000000000027919 */ /* 0x000e220000002500 */
[----:B------:R-:W0:Y:S02]  /*0020*/  LDCU UR4, c[0x0][0x3c8] ;  /* 0x00007900ff0477ac */ /* 0x000e240008000800 */
[----:B0-----:R-:W-:-:S13]  /*0030*/  ISETP.GE.AND P0, PT, R2, UR4, PT ;  /* 0x0000000402007c0c */ /* 0x001fda000bf06270 */
[----:B------:R-:W-:Y:S05]  /*0040*/  @P0 EXIT ;  /* 0x000000000000094d */ /* 0x000fea0003800000 */
[----:B------:R-:W0:Y:S01]  /*0050*/  S2R R0, SR_TID.X ;  /* 0x0000000000007919 */ /* 0x000e220000002100 */
[----:B------:R-:W1:Y:S01]  /*0060*/  LDCU UR7, c[0x0][0x3cc] ;  /* 0x00007980ff0777ac */ /* 0x000e620008000800 */
[----:B------:R-:W2:Y:S01]  /*0070*/  S2UR UR5, SR_CgaCtaId ;  /* 0x00000000000579c3 */ /* 0x000ea20000008800 */
[----:B------:R-:W-:Y:S01]  /*0080*/  BSSY.RECONVERGENT B0, `(.L_x_192) ;  /* 0x0000013000007945 */ /* 0x000fe20003800200 */
[----:B------:R-:W-:Y:S01]  /*0090*/  UMOV UR4, 0x400 ;  /* 0x0000040000047882 */ /* 0x000fe20000000000 */
[----:B------:R-:W3:Y:S05]  /*00a0*/  LDCU.64 UR8, c[0x0][0x358] ;  /* 0x00006b00ff0877ac */ /* 0x000eea0008000a00 */
[----:B------:R-:W4:Y:S01]  /*00b0*/  LDC.64 R4, c[0x0][0x380] ;  /* 0x0000e000ff047b82 */ /* 0x000f220000000a00 */
[----:B--2---:R-:W-:-:S04]  /*00c0*/  ULEA UR4, UR5, UR4, 0x18 ;  /* 0x0000000405047291 */ /* 0x004fc8000f8ec0ff */
[----:B-1----:R-:W-:Y:S02]  /*00d0*/  ULEA UR6, UR7, UR4, 0x2 ;  /* 0x0000000407067291 */ /* 0x002fe4000f8e10ff */
[----:B0-----:R-:W-:Y:S01]  /*00e0*/  ISETP.GE.AND P0, PT, R0, UR7, PT ;  /* 0x0000000700007c0c */ /* 0x001fe2000bf06270 */
[----:B----4-:R-:W-:-:S12]  /*00f0*/  IMAD.WIDE.U32 R4, R2, 0x4, R4 ;  /* 0x0000000402047825 */ /* 0x010fd800078e0004 */
[----:B---3--:R-:W-:Y:S05]  /*0100*/  @P0 BRA `(.L_x_193) ;  /* 0x0000000000280947 */ /* 0x008fea0003800000 */
[----:B------:R-:W0:Y:S01]  /*0110*/  LDC R8, c[0x0][0x360] ;  /* 0x0000d800ff087b82 */ /* 0x000e220000000800 */
[----:B------:R-:W-:Y:S02]  /*0120*/  IMAD.MOV.U32 R3, RZ, RZ, R0 ;  /* 0x000000ffff037224 */ /* 0x000fe400078e0000 */
[----:B------:R-:W-:-:S07]  /*0130*/  IMAD.MOV.U32 R9, RZ, RZ, -0x1 ;  /* 0xffffffffff097424 */ /* 0x000fce00078e00ff */
.L_x_194:
[C---:B------:R-:W-:Y:S02]  /*0140*/  LEA R6, R3.reuse, UR4, 0x2 ;  /* 0x0000000403067c11 */ /* 0x040fe4000f8e10ff */
[----:B------:R-:W-:Y:S02]  /*0150*/  LEA R7, R3, UR6, 0x2 ;  /* 0x0000000603077c11 */ /* 0x000fe4000f8e10ff */
[----:B0-----:R-:W-:Y:S01]  /*0160*/  IADD3 R3, PT, PT, R8, R3, RZ ;  /* 0x0000000308037210 */ /* 0x001fe20007ffe0ff */
[----:B------:R1:W-:Y:S03]  /*0170*/  STS [R6], R9 ;  /* 0x0000000906007388 */ /* 0x0003e60000000800 */
[----:B------:R-:W-:Y:S01]  /*0180*/  ISETP.GE.AND P0, PT, R3, UR7, PT ;  /* 0x0000000703007c0c */ /* 0x000fe2000bf06270 */
[----:B------:R1:W-:-:S12]  /*0190*/  STS [R7], RZ ;  /* 0x000000ff07007388 */ /* 0x0003d80000000800 */
[----:B-1----:R-:W-:Y:S05]  /*01a0*/  @!P0 BRA `(.L_x_194) ;  /* 0xfffffffc00e48947 */ /* 0x002fea000383ffff */
.L_x_193:
[----:B------:R-:W-:Y:S05]  /*01b0*/  BSYNC.RECONVERGENT B0 ;  /* 0x0000000000007941 */ /* 0x000fea0003800200 */
.L_x_192:
[----:B------:R-:W-:Y:S06]  /*01c0*/  BAR.SYNC.DEFER_BLOCKING 0x0 ;  /* 0x0000000000007b1d */ /* 0x000fec0000010000 */
[----:B------:R-:W2:Y:S04]  /*01d0*/  LDG.E R6, desc[UR8][R4.64] ;  /* 0x0000000804067981 */ /* 0x000ea8000c1e1900 */
[----:B------:R-:W2:Y:S02]  /*01e0*/  LDG.E R3, desc[UR8][R4.64+0x4] ;  /* 0x0000040804037981 */ /* 0x000ea4000c1e1900 */
[----:B--2---:R-:W-:-:S13]  /*01f0*/  ISETP.GE.AND P0, PT, R6, R3, PT ;  /* 0x000000030600720c */ /* 0x004fda0003f06270 */
[----:B------:R-:W-:Y:S05]  /*0200*/  @P0 BRA `(.L_x_195) ;  /* 0x0000000800140947 */ /* 0x000fea0003800000 */
[----:B------:R-:W-:-:S07]  /*0210*/  IMAD.MOV.U32 R4, RZ, RZ, R6 ;  /* 0x000000ffff047224 */ /* 0x000fce00078e0006 */
.L_x_213:
[----:B0-----:R-:W0:Y:S08]  /*0220*/  LDC.64 R6, c[0x0][0x388] ;  /* 0x0000e200ff067b82 */ /* 0x001e300000000a00 */
[----:B-1----:R-:W1:Y:S08]  /*0230*/  LDC.64 R12, c[0x0][0x398] ;  /* 0x0000e600ff0c7b82 */ /* 0x002e700000000a00 */
[----:B------:R-:W2:Y:S01]  /*0240*/  LDC.64 R8, c[0x0][0x390] ;  /* 0x0000e400ff087b82 */ /* 0x000ea20000000a00 */
[----:B0-----:R-:W-:-:S06]  /*0250*/  IMAD.WIDE R6, R4, 0x4, R6 ;  /* 0x0000000404067825 */ /* 0x001fcc00078e0206 */
[----:B------:R-:W1:Y:S02]  /*0260*/  LDG.E R7, desc[UR8][R6.64] ;  /* 0x0000000806077981 */ /* 0x000e64000c1e1900 */
[----:B-1----:R-:W-:-:S05]  /*0270*/  IMAD.WIDE R12, R7, 0x4, R12 ;  /* 0x00000004070c7825 */ /* 0x002fca00078e020c */
[----:B------:R-:W3:Y:S04]  /*0280*/  LDG.E R10, desc[UR8][R12.64] ;  /* 0x000000080c0a7981 */ /* 0x000ee8000c1e1900 */
[----:B------:R-:W3:Y:S01]  /*0290*/  LDG.E R11, desc[UR8][R12.64+0x4] ;  /* 0x000004080c0b7981 */ /* 0x000ee2000c1e1900 */
[----:B--2---:R-:W-:-:S04]  /*02a0*/  IMAD.WIDE R8, R4, 0x4, R8 ;  /* 0x0000000404087825 */ /* 0x004fc800078e0208 */
[----:B------:R-:W-:-:S05]  /*02b0*/  VIADD R4, R4, 0x1 ;  /* 0x0000000104047836 */ /* 0x000fca0000000000 */
[----:B------:R-:W-:Y:S02]  /*02c0*/  ISETP.NE.AND P0, PT, R4, R3, PT ;  /* 0x000000030400720c */ /* 0x000fe40003f05270 */
[----:B---3--:R-:W-:-:S13]  /*02d0*/  ISETP.GE.AND P1, PT, R10, R11, PT ;  /* 0x0000000b0a00720c */ /* 0x008fda0003f26270 */
[----:B-----5:R-:W-:Y:S05]  /*02e0*/  @P1 BRA `(.L_x_196) ;  /* 0x0000000400d81947 */ /* 0x020fea0003800000 */
[----:B------:R0:W5:Y:S01]  /*02f0*/  LDG.E R5, desc[UR8][R8.64] ;  /* 0x0000000808057981 */ /* 0x000162000c1e1900 */
[----:B------:R-:W-:Y:S01]  /*0300*/  IADD3 R13, PT, PT, -R10, R11, RZ ;  /* 0x0000000b0a0d7210 */ /* 0x000fe20007ffe1ff */
[----:B------:R-:W-:-:S03]  /*0310*/  IMAD.MOV.U32 R12, RZ, RZ, R10 ;  /* 0x000000ffff0c7224 */ /* 0x000fc600078e000a */
[----:B------:R-:W-:-:S13]  /*0320*/  LOP3.LUT P1, R13, R13, 0x3, RZ, 0xc0, !PT ;  /* 0x000000030d0d7812 */ /* 0x000fda000782c0ff */
[----:B0-----:R-:W-:Y:S05]  /*0330*/  @!P1 BRA `(.L_x_197) ;  /* 0x0000000000c89947 */ /* 0x001fea0003800000 */
[----:B------:R-:W0:Y:S08]  /*0340*/  LDC.64 R6, c[0x0][0x3a8] ;  /* 0x0000ea00ff067b82 */ /* 0x000e300000000a00 */
[----:B------:R-:W1:Y:S01]  /*0350*/  LDC.64 R8, c[0x0][0x3a0] ;  /* 0x0000e800ff087b82 */ /* 0x000e620000000a00 */
[----:B0-----:R-:W-:-:S05]  /*0360*/  IMAD.WIDE R6, R10, 0x4, R6 ;  /* 0x000000040a067825 */ /* 0x001fca00078e0206 */
[----:B------:R-:W2:Y:S01]  /*0370*/  LDG.E R12, desc[UR8][R6.64] ;  /* 0x00000008060c7981 */ /* 0x000ea2000c1e1900 */
[----:B-1----:R-:W-:-:S05]  /*0380*/  IMAD.WIDE R8, R10, 0x4, R8 ;  /* 0x000000040a087825 */ /* 0x002fca00078e0208 */
[----:B------:R-:W3:Y:S01]  /*0390*/  LDG.E R17, desc[UR8][R8.64] ;  /* 0x0000000808117981 */ /* 0x000ee2000c1e1900 */
[----:B------:R-:W-:Y:S01]  /*03a0*/  BSSY.RECONVERGENT B0, `(.L_x_198) ;  /* 0x0000007000007945 */ /* 0x000fe20003800200 */
[----:B--2--5:R-:W-:Y:S01]  /*03b0*/  FMUL R19, R5, R12 ;  /* 0x0000000c05137220 */ /* 0x024fe20000400000 */
[----:B---3--:R-:W-:-:S07]  /*03c0*/  LEA R12, R17, UR6, 0x2 ;  /* 0x00000006110c7c11 */ /* 0x008fce000f8e10ff */
.L_x_199:
[----:B------:R-:W0:Y:S02]  /*03d0*/  LDS R14, [R12] ;  /* 0x000000000c0e7984 */ /* 0x000e240000000800 */
[----:B0-----:R-:W-:-:S05]  /*03e0*/  FADD R15, R19, R14 ;  /* 0x0000000e130f7221 */ /* 0x001fca0000000000 */
[----:B------:R-:W0:Y:S02]  /*03f0*/  ATOMS.CAST.SPIN P1, [R12], R14, R15 ;  /* 0x0000000e0c00758d */ /* 0x000e24000182000f */
[----:B0-----:R-:W-:Y:S05]  /*0400*/  @!P1 BRA `(.L_x_199) ;  /* 0xfffffffc00f09947 */ /* 0x001fea000383ffff */
[----:B------:R-:W-:Y:S05]  /*0410*/  BSYNC.RECONVERGENT B0 ;  /* 0x0000000000007941 */ /* 0x000fea0003800200 */
.L_x_198:
[----:B------:R-:W0:Y:S01]  /*0420*/  S2R R15, SR_CgaCtaId ;  /* 0x00000000000f7919 */ /* 0x000e220000008800 */
[----:B------:R-:W-:Y:S02]  /*0430*/  MOV R12, 0x400 ;  /* 0x00000400000c7802 */ /* 0x000fe40000000f00 */
[----:B------:R-:W-:Y:S02]  /*0440*/  ISETP.NE.AND P1, PT, R13, 0x1, PT ;  /* 0x000000010d00780c */ /* 0x000fe40003f25270 */
[----:B0-----:R-:W-:Y:S02]  /*0450*/  LEA R16, R15, R12, 0x18 ;  /* 0x0000000c0f107211 */ /* 0x001fe400078ec0ff */
[----:B------:R-:W-:-:S03]  /*0460*/  IADD3 R12, PT, PT, R10, 0x1, RZ ;  /* 0x000000010a0c7810 */ /* 0x000fc60007ffe0ff */
[----:B------:R-:W-:-:S05]  /*0470*/  IMAD R14, R17, 0x4, R16 ;  /* 0x00000004110e7824 */ /* 0x000fca00078e0210 */
[----:B------:R0:W-:Y:S01]  /*0480*/  STS [R14], R17 ;  /* 0x000000110e007388 */ /* 0x0001e20000000800 */
[----:B------:R-:W-:Y:S05]  /*0490*/  @!P1 BRA `(.L_x_197) ;  /* 0x0000000000709947 */ /* 0x000fea0003800000 */
[----:B------:R-:W2:Y:S04]  /*04a0*/  LDG.E R12, desc[UR8][R6.64+0x4] ;  /* 0x00000408060c7981 */ /* 0x000ea8000c1e1900 */
[----:B0-----:R-:W3:Y:S01]  /*04b0*/  LDG.E R17, desc[UR8][R8.64+0x4] ;  /* 0x0000040808117981 */ /* 0x001ee2000c1e1900 */
[----:B------:R-:W-:Y:S01]  /*04c0*/  BSSY.RECONVERGENT B0, `(.L_x_200) ;  /* 0x0000007000007945 */ /* 0x000fe20003800200 */
[----:B--2---:R-:W-:Y:S01]  /*04d0*/  FMUL R19, R5, R12 ;  /* 0x0000000c05137220 */ /* 0x004fe20000400000 */
[----:B---3--:R-:W-:-:S07]  /*04e0*/  LEA R12, R17, UR6, 0x2 ;  /* 0x00000006110c7c11 */ /* 0x008fce000f8e10ff */
.L_x_201:
[----:B------:R-:W0:Y:S02]  /*04f0*/  LDS R14, [R12] ;  /* 0x000000000c0e7984 */ /* 0x000e240000000800 */
[----:B0-----:R-:W-:-:S05]  /*0500*/  FADD R15, R19, R14 ;  /* 0x0000000e130f7221 */ /* 0x001fca0000000000 */
[----:B------:R-:W0:Y:S02]  /*0510*/  ATOMS.CAST.SPIN P1, [R12], R14, R15 ;  /* 0x0000000e0c00758d */ /* 0x000e24000182000f */
[----:B0-----:R-:W-:Y:S05]  /*0520*/  @!P1 BRA `(.L_x_201) ;  /* 0xfffffffc00f09947 */ /* 0x001fea000383ffff */
[----:B------:R-:W-:Y:S05]  /*0530*/  BSYNC.RECONVERGENT B0 ;  /* 0x0000000000007941 */ /* 0x000fea0003800200 */
.L_x_200:
[----:B------:R-:W-:Y:S01]  /*0540*/  IMAD R14, R17, 0x4, R16 ;  /* 0x00000004110e7824 */ /* 0x000fe200078e0210 */
[----:B------:R-:W-:Y:S01]  /*0550*/  ISETP.NE.AND P1, PT, R13, 0x2, PT ;  /* 0x000000020d00780c */ /* 0x000fe20003f25270 */
[----:B------:R-:W-:-:S03]  /*0560*/  VIADD R12, R10, 0x2 ;  /* 0x000000020a0c7836 */ /* 0x000fc60000000000 */
[----:B------:R1:W-:Y:S09]  /*0570*/  STS [R14], R17 ;  /* 0x000000110e007388 */ /* 0x0003f20000000800 */
[----:B------:R-:W-:Y:S05]  /*0580*/  @!P1 BRA `(.L_x_197) ;  /* 0x0000000000349947 */ /* 0x000fea0003800000 */
[----:B------:R-:W2:Y:S04]  /*0590*/  LDG.E R9, desc[UR8][R8.64+0x8] ;  /* 0x0000080808097981 */ /* 0x000ea8000c1e1900 */
[----:B------:R-:W3:Y:S01]  /*05a0*/  LDG.E R6, desc[UR8][R6.64+0x8] ;  /* 0x0000080806067981 */ /* 0x000ee2000c1e1900 */
[----:B------:R-:W-:Y:S01]  /*05b0*/  BSSY.RECONVERGENT B0, `(.L_x_202) ;  /* 0x0000007000007945 */ /* 0x000fe20003800200 */
[----:B--2---:R-:W-:Y:S01]  /*05c0*/  LEA R12, R9, UR6, 0x2 ;  /* 0x00000006090c7c11 */ /* 0x004fe2000f8e10ff */
[----:B---3--:R-:W-:-:S07]  /*05d0*/  FMUL R13, R5, R6 ;  /* 0x00000006050d7220 */ /* 0x008fce0000400000 */
.L_x_203:
[----:B------:R-:W0:Y:S02]  /*05e0*/  LDS R6, [R12] ;  /* 0x000000000c067984 */ /* 0x000e240000000800 */
[----:B0-----:R-:W-:-:S05]  /*05f0*/  FADD R7, R13, R6 ;  /* 0x000000060d077221 */ /* 0x001fca0000000000 */
[----:B------:R-:W0:Y:S02]  /*0600*/  ATOMS.CAST.SPIN P1, [R12], R6, R7 ;  /* 0x000000060c00758d */ /* 0x000e240001820007 */
[----:B0-----:R-:W-:Y:S05]  /*0610*/  @!P1 BRA `(.L_x_203) ;  /* 0xfffffffc00f09947 */ /* 0x001fea000383ffff */
[----:B------:R-:W-:Y:S05]  /*0620*/  BSYNC.RECONVERGENT B0 ;  /* 0x0000000000007941 */ /* 0x000fea0003800200 */
.L_x_202:
[----:B------:R-:W-:Y:S01]  /*0630*/  LEA R6, R9, R16, 0x2 ;  /* 0x0000001009067211 */ /* 0x000fe200078e10ff */
[----:B------:R-:W-:-:S04]  /*0640*/  VIADD R12, R10, 0x3 ;  /* 0x000000030a0c7836 */ /* 0x000fc80000000000 */
[----:B------:R2:W-:Y:S03]  /*0650*/  STS [R6], R9 ;  /* 0x0000000906007388 */ /* 0x0005e60000000800 */
.L_x_197:
[----:B--2---:R-:W-:-:S05]  /*0660*/  IMAD.IADD R6, R10, 0x1, -R11 ;  /* 0x000000010a067824 */ /* 0x004fca00078e0a0b */
[----:B------:R-:W-:-:S13]  /*0670*/  ISETP.GT.U32.AND P1, PT, R6, -0x4, PT ;  /* 0xfffffffc0600780c */ /* 0x000fda0003f24070 */
[----:B------:R-:W-:Y:S05]  /*0680*/  @P1 BRA `(.L_x_196) ;  /* 0x0000000000f01947 */ /* 0x000fea0003800000 */
[----:B------:R-:W2:Y:S01]  /*0690*/  S2UR UR5, SR_CgaCtaId ;  /* 0x00000000000579c3 */ /* 0x000ea20000008800 */
[----:B------:R-:W-:Y:S01]  /*06a0*/  IADD3 R11, PT, PT, -R11, R12, RZ ;  /* 0x0000000c0b0b7210 */ /* 0x000fe20007ffe1ff */
[----:B------:R-:W-:Y:S02]  /*06b0*/  UMOV UR4, 0x400 ;  /* 0x0000040000047882 */ /* 0x000fe40000000000 */
[----:B--2---:R-:W-:-:S12]  /*06c0*/  ULEA UR4, UR5, UR4, 0x18 ;  /* 0x0000000405047291 */ /* 0x004fd8000f8ec0ff */
.L_x_212:
[----:B------:R-:W2:Y:S08]  /*06d0*/  LDC.64 R6, c[0x0][0x3a8] ;  /* 0x0000ea00ff067b82 */ /* 0x000eb00000000a00 */
[----:B------:R-:W3:Y:S01]  /*06e0*/  LDC.64 R8, c[0x0][0x3a0] ;  /* 0x0000e800ff087b82 */ /* 0x000ee20000000a00 */
[----:B--2---:R-:W-:-:S05]  /*06f0*/  IMAD.WIDE R6, R12, 0x4, R6 ;  /* 0x000000040c067825 */ /* 0x004fca00078e0206 */
[----:B------:R-:W0:Y:S01]  /*0700*/  LDG.E R10, desc[UR8][R6.64] ;  /* 0x00000008060a7981 */ /* 0x000e22000c1e1900 */
[----:B---3--:R-:W-:-:S05]  /*0710*/  IMAD.WIDE R8, R12, 0x4, R8 ;  /* 0x000000040c087825 */ /* 0x008fca00078e0208 */
[----:B------:R-:W2:Y:S01]  /*0720*/  LDG.E R13, desc[UR8][R8.64] ;  /* 0x00000008080d7981 */ /* 0x000ea2000c1e1900 */
[----:B------:R-:W-:Y:S01]  /*0730*/  BSSY.RECONVERGENT B0, `(.L_x_204) ;  /* 0x0000007000007945 */ /* 0x000fe20003800200 */
[----:B01---5:R-:W-:Y:S01]  /*0740*/  FMUL R17, R5, R10 ;  /* 0x0000000a05117220 */ /* 0x023fe20000400000 */
[----:B--2---:R-:W-:-:S07]  /*0750*/  LEA R10, R13, UR6, 0x2 ;  /* 0x000000060d0a7c11 */ /* 0x004fce000f8e10ff */
.L_x_205:
[----:B------:R-:W0:Y:S02]  /*0760*/  LDS R14, [R10] ;  /* 0x000000000a0e7984 */ /* 0x000e240000000800 */
[----:B0-----:R-:W-:-:S05]  /*0770*/  FADD R15, R17, R14 ;  /* 0x0000000e110f7221 */ /* 0x001fca0000000000 */
[----:B------:R-:W0:Y:S02]  /*0780*/  ATOMS.CAST.SPIN P1, [R10], R14, R15 ;  /* 0x0000000e0a00758d */ /* 0x000e24000182000f */
[----:B0-----:R-:W-:Y:S05]  /*0790*/  @!P1 BRA `(.L_x_205) ;  /* 0xfffffffc00f09947 */ /* 0x001fea000383ffff */
[----:B------:R-:W-:Y:S05]  /*07a0*/  BSYNC.RECONVERGENT B0 ;  /* 0x0000000000007941 */ /* 0x000fea0003800200 */
.L_x_204:
[----:B------:R-:W2:Y:S04]  /*07b0*/  LDG.E R14, desc[UR8][R6.64+0x4] ;  /* 0x00000408060e7981 */ /* 0x000ea8000c1e1900 */
[----:B------:R-:W3:Y:S01]  /*07c0*/  LDG.E R17, desc[UR8][R8.64+0x4] ;  /* 0x0000040808117981 */ /* 0x000ee2000c1e1900 */
[----:B------:R-:W-:Y:S01]  /*07d0*/  LEA R10, R13, UR4, 0x2 ;  /* 0x000000040d0a7c11 */ /* 0x000fe2000f8e10ff */
[----:B------:R-:W-:Y:S04]  /*07e0*/  BSSY.RECONVERGENT B0, `(.L_x_206) ;  /* 0x0000008000007945 */ /* 0x000fe80003800200 */
[----:B------:R0:W-:Y:S01]  /*07f0*/  STS [R10], R13 ;  /* 0x0000000d0a007388 */ /* 0x0001e20000000800 */
[----:B--2---:R-:W-:Y:S01]  /*0800*/  FMUL R19, R5, R14 ;  /* 0x0000000e05137220 */ /* 0x004fe20000400000 */
[----:B0--3--:R-:W-:-:S07]  /*0810*/  LEA R16, R17, UR6, 0x2 ;  /* 0x0000000611107c11 */ /* 0x009fce000f8e10ff */
.L_x_207:
[----:B------:R-:W0:Y:S02]  /*0820*/  LDS R14, [R16] ;  /* 0x00000000100e7984 */ /* 0x000e240000000800 */
[----:B0-----:R-:W-:-:S05]  /*0830*/  FADD R15, R19, R14 ;  /* 0x0000000e130f7221 */ /* 0x001fca0000000000 */
[----:B------:R-:W0:Y:S02]  /*0840*/  ATOMS.CAST.SPIN P1, [R16], R14, R15 ;  /* 0x0000000e1000758d */ /* 0x000e24000182000f */
[----:B0-----:R-:W-:Y:S05]  /*0850*/  @!P1 BRA `(.L_x_207) ;  /* 0xfffffffc00f09947 */ /* 0x001fea000383ffff */
[----:B------:R-:W-:Y:S05]  /*0860*/  BSYNC.RECONVERGENT B0 ;  /* 0x0000000000007941 */ /* 0x000fea0003800200 */
.L_x_206:
[----:B------:R-:W2:Y:S04]  /*0870*/  LDG.E R14, desc[UR8][R6.64+0x8] ;  /* 0x00000808060e7981 */ /* 0x000ea8000c1e1900 */
[----:B------:R-:W3:Y:S01]  /*0880*/  LDG.E R13, desc[UR8][R8.64+0x8] ;  /* 0x00000808080d7981 */ /* 0x000ee2000c1e1900 */
[----:B------:R-:W-:Y:S01]  /*0890*/  LEA R10, R17, UR4, 0x2 ;  /* 0x00000004110a7c11 */ /* 0x000fe2000f8e10ff */
[----:B------:R-:W-:Y:S04]  /*08a0*/  BSSY.RECONVERGENT B0, `(.L_x_208) ;  /* 0x0000008000007945 */ /* 0x000fe80003800200 */
[----:B------:R0:W-:Y:S01]  /*08b0*/  STS [R10], R17 ;  /* 0x000000110a007388 */ /* 0x0001e20000000800 */
[----:B--2---:R-:W-:Y:S01]  /*08c0*/  FMUL R19, R5, R14 ;  /* 0x0000000e05137220 */ /* 0x004fe20000400000 */
[----:B0--3--:R-:W-:-:S07]  /*08d0*/  LEA R16, R13, UR6, 0x2 ;  /* 0x000000060d107c11 */ /* 0x009fce000f8e10ff */
.L_x_209:
[----:B------:R-:W0:Y:S02]  /*08e0*/  LDS R14, [R16] ;  /* 0x00000000100e7984 */ /* 0x000e240000000800 */
[----:B0-----:R-:W-:-:S05]  /*08f0*/  FADD R15, R19, R14 ;  /* 0x0000000e130f7221 */ /* 0x001fca0000000000 */
[----:B------:R-:W0:Y:S02]  /*0900*/  ATOMS.CAST.SPIN P1, [R16], R14, R15 ;  /* 0x0000000e1000758d */ /* 0x000e24000182000f */
[----:B0-----:R-:W-:Y:S05]  /*0910*/  @!P1 BRA `(.L_x_209) ;  /* 0xfffffffc00f09947 */ /* 0x001fea000383ffff */
[----:B------:R-:W-:Y:S05]  /*0920*/  BSYNC.RECONVERGENT B0 ;  /* 0x0000000000007941 */ /* 0x000fea0003800200 */
.L_x_208:
[----:B------:R-:W2:Y:S04]  /*0930*/  LDG.E R9, desc[UR8][R8.64+0xc] ;  /* 0x00000c0808097981 */ /* 0x000ea8000c1e1900 */
[----:B------:R-:W3:Y:S01]  /*0940*/  LDG.E R6, desc[UR8][R6.64+0xc] ;  /* 0x00000c0806067981 */ /* 0x000ee2000c1e1900 */
[----:B------:R-:W-:Y:S01]  /*0950*/  LEA R10, R13, UR4, 0x2 ;  /* 0x000000040d0a7c11 */ /* 0x000fe2000f8e10ff */
[----:B------:R-:W-:Y:S04]  /*0960*/  BSSY.RECONVERGENT B0, `(.L_x_210) ;  /* 0x0000008000007945 */ /* 0x000fe80003800200 */
[----:B------:R0:W-:Y:S01]  /*0970*/  STS [R10], R13 ;  /* 0x0000000d0a007388 */ /* 0x0001e20000000800 */
[----:B--2---:R-:W-:Y:S01]  /*0980*/  LEA R14, R9, UR6, 0x2 ;  /* 0x00000006090e7c11 */ /* 0x004fe2000f8e10ff */
[----:B0--3--:R-:W-:-:S07]  /*0990*/  FMUL R15, R5, R6 ;  /* 0x00000006050f7220 */ /* 0x009fce0000400000 */
.L_x_211:
[----:B------:R-:W0:Y:S02]  /*09a0*/  LDS R6, [R14] ;  /* 0x000000000e067984 */ /* 0x000e240000000800 */
[----:B0-----:R-:W-:-:S05]  /*09b0*/  FADD R7, R15, R6 ;  /* 0x000000060f077221 */ /* 0x001fca0000000000 */
[----:B------:R-:W0:Y:S02]  /*09c0*/  ATOMS.CAST.SPIN P1, [R14], R6, R7 ;  /* 0x000000060e00758d */ /* 0x000e240001820007 */
[----:B0-----:R-:W-:Y:S05]  /*09d0*/  @!P1 BRA `(.L_x_211) ;  /* 0xfffffffc00f09947 */ /* 0x001fea000383ffff */
[----:B------:R-:W-:Y:S05]  /*09e0*/  BSYNC.RECONVERGENT B0 ;  /* 0x0000000000007941 */ /* 0x000fea0003800200 */
.L_x_210:
[----:B------:R-:W-:Y:S01]  /*09f0*/  LEA R6, R9, UR4, 0x2 ;  /* 0x0000000409067c11 */ /* 0x000fe2000f8e10ff */
[----:B------:R-:W-:Y:S01]  /*0a00*/  VIADD R11, R11, 0x4 ;  /* 0x000000040b0b7836 */ /* 0x000fe20000000000 */
[----:B------:R-:W-:-:S03]  /*0a10*/  IADD3 R12, PT, PT, R12, 0x4, RZ ;  /* 0x000000040c0c7810 */ /* 0x000fc60007ffe0ff */
[----:B------:R2:W-:Y:S01]  /*0a20*/  STS [R6], R9 ;  /* 0x0000000906007388 */ /* 0x0005e20000000800 */
[----:B------:R-:W-:-:S13]  /*0a30*/  ISETP.NE.AND P1, PT, R11, RZ, PT ;  /* 0x000000ff0b00720c */ /* 0x000fda0003f25270 */
[----:B--2---:R-:W-:Y:S05]  /*0a40*/  @P1 BRA `(.L_x_212) ;  /* 0xfffffffc00201947 */ /* 0x004fea000383ffff */
.L_x_196:
[----:B------:R-:W-:Y:S05]  /*0a50*/  @P0 BRA `(.L_x_213) ;  /* 0xfffffff400f00947 */ /* 0x000fea000383ffff */
.L_x_195:
[----:B------:R-:W2:Y:S01]  /*0a60*/  LDCU UR4, c[0x0][0x3cc] ;  /* 0x00007980ff0477ac */ /* 0x000ea20008000800 */
[----:B-----5:R-:W3:Y:S08]  /*0a70*/  LDC.64 R4, c[0x0][0x3b0] ;  /* 0x0000ec00ff047b82 */ /* 0x020ef00000000a00 */
[----:B------:R-:W-:Y:S01]  /*0a80*/  BAR.SYNC.DEFER_BLOCKING 0x0 ;  /* 0x0000000000007b1d */ /* 0x000fe20000010000 */
[----:B--2---:R-:W-:Y:S01]  /*0a90*/  ISETP.GE.AND P0, PT, R0, UR4, PT ;  /* 0x0000000400007c0c */ /* 0x004fe2000bf06270 */
[----:B---3--:R-:W-:-:S12]  /*0aa0*/  IMAD.WIDE.U32 R2, R2, 0x4, R4 ;  /* 0x0000000402027825 */ /* 0x008fd800078e0004 */
[----:B------:R-:W-:Y:S05]  /*0ab0*/  @P0 EXIT ;  /* 0x000000000000094d */ /* 0x000fea0003800000 */
[----:B------:R2:W5:Y:S01]  /*0ac0*/  LDG.E R6, desc[UR8][R2.64] ;  /* 0x0000000802067981 */ /* 0x000562000c1e1900 */
[----:B------:R-:W3:Y:S01]  /*0ad0*/  S2UR UR5, SR_CgaCtaId ;  /* 0x00000000000579c3 */ /* 0x000ee20000008800 */
[----:B------:R-:W-:Y:S01]  /*0ae0*/  IMAD.MOV.U32 R7, RZ, RZ, RZ ;  /* 0x000000ffff077224 */ /* 0x000fe200078e00ff */
[----:B------:R-:W-:Y:S01]  /*0af0*/  UMOV UR4, 0x400 ;  /* 0x0000040000047882 */ /* 0x000fe20000000000 */
[----:B------:R-:W4:Y:S01]  /*0b00*/  LDCU UR7, c[0x0][0x360] ;  /* 0x00006c00ff0777ac */ /* 0x000f220008000800 */
[----:B------:R-:W0:Y:S02]  /*0b10*/  LDCU UR10, c[0x0][0x3cc] ;  /* 0x00007980ff0a77ac */ /* 0x000e240008000800 */
[----:B0-234-:R-:W-:-:S12]  /*0b20*/  ULEA UR4, UR5, UR4, 0x18 ;  /* 0x0000000405047291 */ /* 0x01dfd8000f8ec0ff */
.L_x_216:
[----:B------:R-:W-:Y:S01]  /*0b30*/  LEA R2, R0, UR4, 0x2 ;  /* 0x0000000400027c11 */ /* 0x000fe2000f8e10ff */
[----:B------:R-:W-:Y:S05]  /*0b40*/  BSSY.RECONVERGENT B0, `(.L_x_214) ;  /* 0x000000f000007945 */ /* 0x000fea0003800200 */
[----:B------:R-:W0:Y:S02]  /*0b50*/  LDS R2, [R2] ;  /* 0x0000000002027984 */ /* 0x000e240000000800 */
[----:B0-----:R-:W-:-:S13]  /*0b60*/  ISETP.NE.AND P0, PT, R2, -0x1, PT ;  /* 0xffffffff0200780c */ /* 0x001fda0003f05270 */
[----:B------:R-:W-:Y:S05]  /*0b70*/  @!P0 BRA `(.L_x_215) ;  /* 0x00000000002c8947 */ /* 0x000fea0003800000 */
[----:B------:R-:W-:-:S05]  /*0b80*/  LEA R8, R0, UR6, 0x2 ;  /* 0x0000000600087c11 */ /* 0x000fca000f8e10ff */
[----:B------:R-:W0:Y:S02]  /*0b90*/  LDS R11, [R8] ;  /* 0x00000000080b7984 */ /* 0x000e240000000800 */
[----:B0-----:R-:W-:-:S13]  /*0ba0*/  FSETP.NEU.AND P0, PT, R11, RZ, PT ;  /* 0x000000ff0b00720b */ /* 0x001fda0003f0d000 */
[----:B------:R-:W0:Y:S01]  /*0bb0*/  @P0 LDC.64 R2, c[0x0][0x3b8] ;  /* 0x0000ee00ff020b82 */ /* 0x000e220000000a00 */
[----:B-----5:R-:W-:Y:S01]  /*0bc0*/  @P0 IADD3 R9, PT, PT, R6, R7, RZ ;  /* 0x0000000706090210 */ /* 0x020fe20007ffe0ff */
[----:B------:R-:W-:-:S06]  /*0bd0*/  @P0 VIADD R7, R7, 0x1 ;  /* 0x0000000107070836 */ /* 0x000fcc0000000000 */
[----:B------:R-:W2:Y:S01]  /*0be0*/  @P0 LDC.64 R4, c[0x0][0x3c0] ;  /* 0x0000f000ff040b82 */ /* 0x000ea20000000a00 */
[----:B0-----:R-:W-:-:S05]  /*0bf0*/  @P0 IMAD.WIDE R2, R9, 0x4, R2 ;  /* 0x0000000409020825 */ /* 0x001fca00078e0202 */
[----:B------:R0:W-:Y:S01]  /*0c00*/  @P0 STG.E desc[UR8][R2.64], R0 ;  /* 0x0000000002000986 */ /* 0x0001e2000c101908 */
[----:B--2---:R-:W-:-:S05]  /*0c10*/  @P0 IMAD.WIDE R4, R9, 0x4, R4 ;  /* 0x0000000409040825 */ /* 0x004fca00078e0204 */
[----:B------:R0:W-:Y:S02]  /*0c20*/  @P0 STG.E desc[UR8][R4.64], R11 ;  /* 0x0000000b04000986 */ /* 0x0001e4000c101908 */
.L_x_215:
[----:B------:R-:W-:Y:S05]  /*0c30*/  BSYNC.RECONVERGENT B0 ;  /* 0x0000000000007941 */ /* 0x000fea0003800200 */
.L_x_214:
[----:B0-----:R-:W-:-:S04]  /*0c40*/  IADD3 R0, PT, PT, R0, UR7, RZ ;  /* 0x0000000700007c10 */ /* 0x001fc8000fffe0ff */
[----:B------:R-:W-:-:S13]  /*0c50*/  ISETP.GE.AND P0, PT, R0, UR10, PT ;  /* 0x0000000a00007c0c */ /* 0x000fda000bf06270 */
[----:B------:R-:W-:Y:S05]  /*0c60*/  @!P0 BRA `(.L_x_216) ;  /* 0xfffffffc00b08947 */ /* 0x000fea000383ffff */
[----:B------:R-:W-:Y:S05]  /*0c70*/  EXIT ;  /* 0x000000000000794d */ /* 0x000fea0003800000 */
.L_x_217:
        /* <DEDUP_REMOVED lines=16> */
.L_x_271:


//--------------------- .text._Z19computeRowNnzKernelPKiS0_S0_S0_Piii --------------------------
	.section	.text._Z19computeRowNnzKernelPKiS0_S0_S0_Piii,"ax",@progbits
	.align	128
        .global         _Z19computeRowNnzKernelPKiS0_S0_S0_Piii
        .type           _Z19computeRowNnzKernelPKiS0_S0_S0_Piii,@function
        .size           _Z19computeRowNnzKernelPKiS0_S0_S0_Piii,(.L_x_272 - _Z19computeRowNnzKernelPKiS0_S0_S0_Piii)
        .other          _Z19computeRowNnzKernelPKiS0_S0_S0_Piii,@"STO_CUDA_ENTRY STV_DEFAULT"
_Z19computeRowNnzKernelPKiS0_S0_S0_Piii:
.text._Z19computeRowNnzKernelPKiS0_S0_S0_Piii:
[----:B------:R-:W-:Y:S01]  /*0000*/  LDC R1, c[0x0][0x37c] ;  /* 0x0000df00ff017b82 */ /* 0x000fe20000000800 */
[----:B------:R-:W0:Y:S07]  /*0010*/  S2R R3, SR_TID.X ;  /* 0x0000000000037919 */ /* 0x000e2e0000002100 */
[----:B------:R-:W0:Y:S01]  /*0020*/  S2UR UR4, SR_CTAID.X ;  /* 0x00000000000479c3 */ /* 0x000e220000002500 */
[----:B------:R-:W1:Y:S07]  /*0030*/  LDCU UR5, c[0x0][0x3a8] ;  /* 0x00007500ff0577ac */ /* 0x000e6e0008000800 */
[----:B------:R-:W0:Y:S02]  /*0040*/  LDC R2, c[0x0][0x360] ;  /* 0x0000d800ff027b82 */ /* 0x000e240000000800 */
[----:B0-----:R-:W-:-:S05]  /*0050*/  IMAD R0, R2, UR4, R3 ;  /* 0x0000000402007c24 */ /* 0x001fca000f8e0203 */
[----:B-1----:R-:W-:-:S13]  /*0060*/  ISETP.GE.AND P0, PT, R0, UR5, PT ;  /* 0x0000000500007c0c */ /* 0x002fda000bf06270 */
[----:B------:R-:W-:Y:S05]  /*0070*/  @P0 EXIT ;  /* 0x000000000000094d */ /* 0x000fea0003800000 */
[----:B------:R-:W-:Y:S01]  /*0080*/  ISETP.GT.U32.AND P0, PT, R3, 0x1f, PT ;  /* 0x0000001f0300780c */ /* 0x000fe20003f04070 */
[----:B------:R-:W0:Y:S01]  /*0090*/  LDCU.64 UR6, c[0x0][0x358] ;  /* 0x00006b00ff0677ac */ /* 0x000e220008000a00 */
[----:B------:R-:W-:Y:S11]  /*00a0*/  BSSY.RECONVERGENT B0, `(.L_x_218) ;  /* 0x000003b000007945 */ /* 0x000ff60003800200 */
[----:B------:R-:W-:Y:S05]  /*00b0*/  @P0 BRA `(.L_x_219) ;  /* 0x0000000000e40947 */ /* 0x000fea0003800000 */
[----:B------:R-:W1:Y:S01]  /*00c0*/  I2F.U32.RP R9, R2 ;  /* 0x0000000200097306 */ /* 0x000e620000209000 */
[----:B------:R-:W-:Y:S01]  /*00d0*/  IMAD.IADD R6, R3, 0x1, R2 ;  /* 0x0000000103067824 */ /* 0x000fe200078e0202 */
[----:B------:R-:W-:Y:S01]  /*00e0*/  ISETP.NE.U32.AND P2, PT, R2, RZ, PT ;  /* 0x000000ff0200720c */ /* 0x000fe20003f45070 */
[----:B------:R-:W-:Y:S03]  /*00f0*/  BSSY.RECONVERGENT B1, `(.L_x_220) ;  /* 0x0000026000017945 */ /* 0x000fe60003800200 */
[C---:B------:R-:W-:Y:S02]  /*0100*/  ISETP.GE.U32.AND P0, PT, R6.reuse, 0x20, PT ;  /* 0x000000200600780c */ /* 0x040fe40003f06070 */
[----:B------:R-:W-:Y:S02]  /*0110*/  VIMNMX.U32 R7, PT, PT, R6, 0x20, !PT ;  /* 0x0000002006077848 */ /* 0x000fe40007fe0000 */
[----:B------:R-:W-:-:S04]  /*0120*/  SEL R8, RZ, 0x1, P0 ;  /* 0x00000001ff087807 */ /* 0x000fc80000000000 */
[----:B------:R-:W-:Y:S01]  /*0130*/  IADD3 R7, PT, PT, R7, -R6, -R8 ;  /* 0x8000000607077210 */ /* 0x000fe20007ffe808 */
[----:B-1----:R-:W1:Y:S02]  /*0140*/  MUFU.RCP R9, R9 ;  /* 0x0000000900097308 */ /* 0x002e640000001000 */
[----:B-1----:R-:W-:-:S06]  /*0150*/  VIADD R4, R9, 0xffffffe ;  /* 0x0ffffffe09047836 */ /* 0x002fcc0000000000 */
[----:B------:R1:W2:Y:S02]  /*0160*/  F2I.FTZ.U32.TRUNC.NTZ R5, R4 ;  /* 0x0000000400057305 */ /* 0x0002a4000021f000 */
[----:B-1----:R-:W-:Y:S02]  /*0170*/  IMAD.MOV.U32 R4, RZ, RZ, RZ ;  /* 0x000000ffff047224 */ /* 0x002fe400078e00ff */
[----:B--2---:R-:W-:-:S04]  /*0180*/  IMAD.MOV R11, RZ, RZ, -R5 ;  /* 0x000000ffff0b7224 */ /* 0x004fc800078e0a05 */
[----:B------:R-:W-:-:S04]  /*0190*/  IMAD R11, R11, R2, RZ ;  /* 0x000000020b0b7224 */ /* 0x000fc800078e02ff */
[----:B------:R-:W-:-:S06]  /*01a0*/  IMAD.HI.U32 R10, R5, R11, R4 ;  /* 0x0000000b050a7227 */ /* 0x000fcc00078e0004 */
[----:B------:R-:W-:-:S04]  /*01b0*/  IMAD.HI.U32 R5, R10, R7, RZ ;  /* 0x000000070a057227 */ /* 0x000fc800078e00ff */
[----:B------:R-:W-:-:S04]  /*01c0*/  IMAD.MOV R4, RZ, RZ, -R5 ;  /* 0x000000ffff047224 */ /* 0x000fc800078e0a05 */
[----:B------:R-:W-:-:S05]  /*01d0*/  IMAD R7, R2, R4, R7 ;  /* 0x0000000402077224 */ /* 0x000fca00078e0207 */
[----:B------:R-:W-:-:S13]  /*01e0*/  ISETP.GE.U32.AND P0, PT, R7, R2, PT ;  /* 0x000000020700720c */ /* 0x000fda0003f06070 */
[----:B------:R-:W-:Y:S02]  /*01f0*/  @P0 IMAD.IADD R7, R7, 0x1, -R2 ;  /* 0x0000000107070824 */ /* 0x000fe400078e0a02 */
[----:B------:R-:W-:-:S03]  /*0200*/  @P0 VIADD R5, R5, 0x1 ;  /* 0x0000000105050836 */ /* 0x000fc60000000000 */
[----:B------:R-:W-:-:S13]  /*0210*/  ISETP.GE.U32.AND P1, PT, R7, R2, PT ;  /* 0x000000020700720c */ /* 0x000fda0003f26070 */
[----:B------:R-:W-:Y:S01]  /*0220*/  @P1 VIADD R5, R5, 0x1 ;  /* 0x0000000105051836 */ /* 0x000fe20000000000 */
[----:B------:R-:W-:-:S05]  /*0230*/  @!P2 LOP3.LUT R5, RZ, R2, RZ, 0x33, !PT ;  /* 0x00000002ff05a212 */ /* 0x000fca00078e33ff */
[----:B------:R-:W-:-:S05]  /*0240*/  IMAD.IADD R4, R8, 0x1, R5 ;  /* 0x0000000108047824 */ /* 0x000fca00078e0205 */
[C---:B------:R-:W-:Y:S02]  /*0250*/  LOP3.LUT R5, R4.reuse, 0x3, RZ, 0xc0, !PT ;  /* 0x0000000304057812 */ /* 0x040fe400078ec0ff */
[----:B------:R-:W-:Y:S02]  /*0260*/  ISETP.GE.U32.AND P1, PT, R4, 0x3, PT ;  /* 0x000000030400780c */ /* 0x000fe40003f26070 */
[----:B------:R-:W-:-:S13]  /*0270*/  ISETP.NE.AND P0, PT, R5, 0x3, PT ;  /* 0x000000030500780c */ /* 0x000fda0003f05270 */
[----:B------:R-:W-:Y:S05]  /*0280*/  @!P0 BRA `(.L_x_221) ;  /* 0x0000000000308947 */ /* 0x000fea0003800000 */
[----:B------:R-:W1:Y:S01]  /*0290*/  S2R R7, SR_CgaCtaId ;  /* 0x0000000000077919 */ /* 0x000e620000008800 */
[----:B------:R-:W-:Y:S01]  /*02a0*/  VIADD R4, R4, 0x1 ;  /* 0x0000000104047836 */ /* 0x000fe20000000000 */
[----:B------:R-:W-:Y:S01]  /*02b0*/  MOV R6, 0x400 ;  /* 0x0000040000067802 */ /* 0x000fe20000000f00 */
[----:B------:R-:W-:-:S03]  /*02c0*/  IMAD.MOV.U32 R5, RZ, RZ, RZ ;  /* 0x000000ffff057224 */ /* 0x000fc600078e00ff */
[----:B------:R-:W-:Y:S02]  /*02d0*/  LOP3.LUT R8, R4, 0x3, RZ, 0xc0, !PT ;  /* 0x0000000304087812 */ /* 0x000fe400078ec0ff */
[----:B-1----:R-:W-:-:S07]  /*02e0*/  LEA R6, R7, R6, 0x18 ;  /* 0x0000000607067211 */ /* 0x002fce00078ec0ff */
.L_x_222:
[----:B------:R-:W-:Y:S02]  /*02f0*/  IMAD R4, R3, 0x4, R6 ;  /* 0x0000000403047824 */ /* 0x000fe400078e0206 */
[----:B------:R-:W-:Y:S02]  /*0300*/  VIADD R5, R5, 0x1 ;  /* 0x0000000105057836 */ /* 0x000fe40000000000 */
[----:B------:R-:W-:Y:S01]  /*0310*/  IMAD.IADD R3, R2, 0x1, R3 ;  /* 0x0000000102037824 */ /* 0x000fe200078e0203 */
[----:B------:R1:W-:Y:S02]  /*0320*/  STS [R4], RZ ;  /* 0x000000ff04007388 */ /* 0x0003e40000000800 */
[----:B------:R-:W-:-:S13]  /*0330*/  ISETP.NE.AND P0, PT, R5, R8, PT ;  /* 0x000000080500720c */ /* 0x000fda0003f05270 */
[----:B-1----:R-:W-:Y:S05]  /*0340*/  @P0 BRA `(.L_x_222) ;  /* 0xfffffffc00e80947 */ /* 0x002fea000383ffff */
.L_x_221:
[----:B0-----:R-:W-:Y:S05]  /*0350*/  BSYNC.RECONVERGENT B1 ;  /* 0x0000000000017941 */ /* 0x001fea0003800200 */
.L_x_220:
[----:B------:R-:W-:Y:S05]  /*0360*/  @!P1 BRA `(.L_x_219) ;  /* 0x0000000000389947 */ /* 0x000fea0003800000 */
[----:B------:R-:W0:Y:S01]  /*0370*/  S2R R5, SR_CgaCtaId ;  /* 0x0000000000057919 */ /* 0x000e220000008800 */
[----:B------:R-:W-:-:S04]  /*0380*/  MOV R4, 0x400 ;  /* 0x0000040000047802 */ /* 0x000fc80000000f00 */
[----:B0-----:R-:W-:-:S07]  /*0390*/  LEA R6, R5, R4, 0x18 ;  /* 0x0000000405067211 */ /* 0x001fce00078ec0ff */
.L_x_223:
[----:B-1----:R-:W-:Y:S02]  /*03a0*/  IMAD R9, R3, 0x4, R6 ;  /* 0x0000000403097824 */ /* 0x002fe400078e0206 */
[C---:B------:R-:W-:Y:S02]  /*03b0*/  IMAD R3, R2.reuse, 0x4, R3 ;  /* 0x0000000402037824 */ /* 0x040fe400078e0203 */
[C---:B------:R-:W-:Y:S01]  /*03c0*/  IMAD R5, R2.reuse, 0x4, R9 ;  /* 0x0000000402057824 */ /* 0x040fe200078e0209 */
[----:B------:R1:W-:Y:S02]  /*03d0*/  STS [R9], RZ ;  /* 0x000000ff09007388 */ /* 0x0003e40000000800 */
[----:B------:R-:W-:Y:S01]  /*03e0*/  ISETP.GE.U32.AND P0, PT, R3, 0x20, PT ;  /* 0x000000200300780c */ /* 0x000fe20003f06070 */
[C---:B------:R-:W-:Y:S01]  /*03f0*/  IMAD R7, R2.reuse, 0x4, R5 ;  /* 0x0000000402077824 */ /* 0x040fe200078e0205 */
[----:B------:R1:W-:Y:S03]  /*0400*/  STS [R5], RZ ;  /* 0x000000ff05007388 */ /* 0x0003e60000000800 */
[----:B------:R-:W-:Y:S01]  /*0410*/  IMAD R4, R2, 0x4, R7 ;  /* 0x0000000402047824 */ /* 0x000fe200078e0207 */
[----:B------:R1:W-:Y:S04]  /*0420*/  STS [R7], RZ ;  /* 0x000000ff07007388 */ /* 0x0003e80000000800 */
[----:B------:R1:W-:Y:S03]  /*0430*/  STS [R4], RZ ;  /* 0x000000ff04007388 */ /* 0x0003e60000000800 */
[----:B------:R-:W-:Y:S05]  /*0440*/  @!P0 BRA `(.L_x_223) ;  /* 0xfffffffc00d48947 */ /* 0x000fea000383ffff */
.L_x_219:
[----:B0-----:R-:W-:Y:S05]  /*0450*/  BSYNC.RECONVERGENT B0 ;  /* 0x0000000000007941 */ /* 0x001fea0003800200 */
.L_x_218:
[----:B------:R-:W0:Y:S02]  /*0460*/  LDC.64 R2, c[0x0][0x380] ;  /* 0x0000e000ff027b82 */ /* 0x000e240000000a00 */
[----:B0-----:R-:W-:-:S06]  /*0470*/  IMAD.WIDE R2, R0, 0x4, R2 ;  /* 0x0000000400027825 */ /* 0x001fcc00078e0202 */
[----:B------:R-:W-:Y:S06]  /*0480*/  BAR.SYNC.DEFER_BLOCKING 0x0 ;  /* 0x0000000000007b1d */ /* 0x000fec0000010000 */
[----:B------:R-:W2:Y:S04]  /*0490*/  LDG.E R8, desc[UR6][R2.64] ;  /* 0x0000000602087981 */ /* 0x000ea8000c1e1900 */
[----:B-1----:R-:W2:Y:S01]  /*04a0*/  LDG.E R7, desc[UR6][R2.64+0x4] ;  /* 0x0000040602077981 */ /* 0x002ea2000c1e1900 */
[----:B------:R-:W-:Y:S01]  /*04b0*/  BSSY.RECONVERGENT B1, `(.L_x_224) ;  /* 0x0000177000017945 */ /* 0x000fe20003800200 */
[----:B------:R-:W-:Y:S01]  /*04c0*/  IMAD.MOV.U32 R6, RZ, RZ, RZ ;  /* 0x000000ffff067224 */ /* 0x000fe200078e00ff */
[----:B--2---:R-:W-:-:S13]  /*04d0*/  ISETP.GE.AND P0, PT, R8, R7, PT ;  /* 0x000000070800720c */ /* 0x004fda0003f06270 */
[----:B------:R-:W-:Y:S05]  /*04e0*/  @P0 BRA `(.L_x_225) ;  /* 0x0000001400cc0947 */ /* 0x000fea0003800000 */
[----:B------:R-:W0:Y:S01]  /*04f0*/  LDC.64 R2, c[0x0][0x398] ;  /* 0x0000e600ff027b82 */ /* 0x000e220000000a00 */
[----:B------:R-:W-:Y:S01]  /*0500*/  IMAD.MOV.U32 R6, RZ, RZ, RZ ;  /* 0x000000ffff067224 */ /* 0x000fe200078e00ff */
[----:B0-----:R-:W-:-:S05]  /*0510*/  IADD3 R2, P0, PT, R2, 0x10, RZ ;  /* 0x0000001002027810 */ /* 0x001fca0007f1e0ff */
[----:B------:R-:W-:-:S08]  /*0520*/  IMAD.X R3, RZ, RZ, R3, P0 ;  /* 0x000000ffff037224 */ /* 0x000fd000000e0603 */
.L_x_263:
[----:B------:R-:W0:Y:S08]  /*0530*/  LDC.64 R4, c[0x0][0x388] ;  /* 0x0000e200ff047b82 */ /* 0x000e300000000a00 */
[----:B------:R-:W1:Y:S01]  /*0540*/  LDC.64 R10, c[0x0][0x390] ;  /* 0x0000e400ff0a7b82 */ /* 0x000e620000000a00 */
[----:B0-----:R-:W-:-:S06]  /*0550*/  IMAD.WIDE R4, R8, 0x4, R4 ;  /* 0x0000000408047825 */ /* 0x001fcc00078e0204 */
[----:B------:R-:W1:Y:S02]  /*0560*/  LDG.E R5, desc[UR6][R4.64] ;  /* 0x0000000604057981 */ /* 0x000e64000c1e1900 */
[----:B-1----:R-:W-:-:S05]  /*0570*/  IMAD.WIDE R10, R5, 0x4, R10 ;  /* 0x00000004050a7825 */ /* 0x002fca00078e020a */
[----:B------:R-:W2:Y:S04]  /*0580*/  LDG.E R9, desc[UR6][R10.64] ;  /* 0x000000060a097981 */ /* 0x000ea8000c1e1900 */
[----:B------:R-:W2:Y:S01]  /*0590*/  LDG.E R12, desc[UR6][R10.64+0x4] ;  /* 0x000004060a0c7981 */ /* 0x000ea2000c1e1900 */
[----:B------:R-:W-:Y:S01]  /*05a0*/  VIADD R8, R8, 0x1 ;  /* 0x0000000108087836 */ /* 0x000fe20000000000 */
[----:B------:R-:W-:Y:S04]  /*05b0*/  BSSY.RECONVERGENT B0, `(.L_x_226) ;  /* 0x0000164000007945 */ /* 0x000fe80003800200 */
[----:B------:R-:W-:-:S04]  /*05c0*/  ISETP.NE.AND P1, PT, R8, R7, PT ;  /* 0x000000070800720c */ /* 0x000fc80003f25270 */
[----:B------:R-:W-:Y:S02]  /*05d0*/  P2R R19, PR, RZ, 0x2 ;  /* 0x00000002ff137803 */ /* 0x000fe40000000000 */
[----:B--2---:R-:W-:-:S13]  /*05e0*/  ISETP.GE.AND P0, PT, R9, R12, PT ;  /* 0x0000000c0900720c */ /* 0x004fda0003f06270 */
[----:B------:R-:W-:Y:S05]  /*05f0*/  @P0 BRA `(.L_x_227) ;  /* 0x00000014007c0947 */ /* 0x000fea0003800000 */
[----:B------:R-:W-:Y:S01]  /*0600*/  IMAD.IADD R4, R9, 0x1, -R12 ;  /* 0x0000000109047824 */ /* 0x000fe200078e0a0c */
[----:B------:R-:W-:Y:S01]  /*0610*/  BSSY.RECONVERGENT B2, `(.L_x_228) ;  /* 0x00000b4000027945 */ /* 0x000fe20003800200 */
[----:B------:R-:W-:-:S03]  /*0620*/  IMAD.IADD R10, R12, 0x1, -R9 ;  /* 0x000000010c0a7824 */ /* 0x000fc600078e0a09 */
[----:B------:R-:W-:Y:S02]  /*0630*/  ISETP.GT.U32.AND P0, PT, R4, -0x8, PT ;  /* 0xfffffff80400780c */ /* 0x000fe40003f04070 */
[----:B------:R-:W-:-:S11]  /*0640*/  LOP3.LUT R20, R10, 0x7, RZ, 0xc0, !PT ;  /* 0x000000070a147812 */ /* 0x000fd600078ec0ff */
[----:B------:R-:W-:Y:S05]  /*0650*/  @P0 BRA `(.L_x_229) ;  /* 0x0000000800bc0947 */ /* 0x000fea0003800000 */
[----:B------:R-:W-:-:S05]  /*0660*/  LOP3.LUT R11, R10, 0xfffffff8, RZ, 0xc0, !PT ;  /* 0xfffffff80a0b7812 */ /* 0x000fca00078ec0ff */
[----:B------:R-:W-:-:S07]  /*0670*/  IMAD.MOV R11, RZ, RZ, -R11 ;  /* 0x000000ffff0b7224 */ /* 0x000fce00078e0a0b */
.L_x_246:
[----:B------:R-:W-:-:S05]  /*0680*/  IMAD.WIDE R4, R9, 0x4, R2 ;  /* 0x0000000409047825 */ /* 0x000fca00078e0202 */
[----:B------:R-:W2:Y:S04]  /*0690*/  LDG.E R21, desc[UR6][R4.64+-0x10] ;  /* 0xfffff00604157981 */ /* 0x000ea8000c1e1900 */
[----:B------:R-:W3:Y:S04]  /*06a0*/  LDG.E R12, desc[UR6][R4.64+-0xc] ;  /* 0xfffff406040c7981 */ /* 0x000ee8000c1e1900 */
[----:B------:R0:W5:Y:S04]  /*06b0*/  LDG.E R13, desc[UR6][R4.64+-0x8] ;  /* 0xfffff806040d7981 */ /* 0x000168000c1e1900 */
[----:B------:R0:W5:Y:S04]  /*06c0*/  LDG.E R14, desc[UR6][R4.64+-0x4] ;  /* 0xfffffc06040e7981 */ /* 0x000168000c1e1900 */
[----:B------:R0:W5:Y:S04]  /*06d0*/  LDG.E R15, desc[UR6][R4.64] ;  /* 0x00000006040f7981 */ /* 0x000168000c1e1900 */
[----:B------:R0:W5:Y:S04]  /*06e0*/  LDG.E R16, desc[UR6][R4.64+0x4] ;  /* 0x0000040604107981 */ /* 0x000168000c1e1900 */
[----:B------:R0:W5:Y:S04]  /*06f0*/  LDG.E R17, desc[UR6][R4.64+0x8] ;  /* 0x0000080604117981 */ /* 0x000168000c1e1900 */
[----:B------:R0:W5:Y:S01]  /*0700*/  LDG.E R18, desc[UR6][R4.64+0xc] ;  /* 0x00000c0604127981 */ /* 0x000162000c1e1900 */
[----:B------:R-:W-:Y:S01]  /*0710*/  BSSY.RECONVERGENT B3, `(.L_x_230) ;  /* 0x0000015000037945 */ /* 0x000fe20003800200 */
[----:B------:R-:W-:Y:S01]  /*0720*/  VIADD R11, R11, 0x8 ;  /* 0x000000080b0b7836 */ /* 0x000fe20000000000 */
[----:B--2---:R-:W-:-:S02]  /*0730*/  ISETP.GT.AND P0, PT, R21, 0x3ff, PT ;  /* 0x000003ff1500780c */ /* 0x004fc40003f04270 */
[----:B---3--:R-:W-:-:S11]  /*0740*/  ISETP.GT.AND P1, PT, R12, 0x3ff, PT ;  /* 0x000003ff0c00780c */ /* 0x008fd60003f24270 */
[----:B0-----:R-:W-:Y:S05]  /*0750*/  @P0 BRA `(.L_x_231) ;  /* 0x0000000000400947 */ /* 0x001fea0003800000 */
[----:B------:R-:W0:Y:S01]  /*0760*/  S2UR UR5, SR_CgaCtaId ;  /* 0x00000000000579c3 */ /* 0x000e220000008800 */
[----:B------:R-:W-:Y:S01]  /*0770*/  SHF.R.S32.HI R4, RZ, 0x1f, R21 ;  /* 0x0000001fff047819 */ /* 0x000fe20000011415 */
[----:B------:R-:W-:Y:S01]  /*0780*/  UMOV UR4, 0x400 ;  /* 0x0000040000047882 */ /* 0x000fe20000000000 */
[----:B------:R-:W-:Y:S02]  /*0790*/  IMAD.MOV.U32 R22, RZ, RZ, 0x1 ;  /* 0x00000001ff167424 */ /* 0x000fe400078e00ff */
[----:B------:R-:W-:-:S04]  /*07a0*/  LEA.HI R4, R4, R21, RZ, 0x5 ;  /* 0x0000001504047211 */ /* 0x000fc800078f28ff */
[----:B------:R-:W-:Y:S02]  /*07b0*/  LOP3.LUT R5, R4, 0xffffffe0, RZ, 0xc0, !PT ;  /* 0xffffffe004057812 */ /* 0x000fe400078ec0ff */
[----:B------:R-:W-:-:S03]  /*07c0*/  SHF.R.S32.HI R4, RZ, 0x5, R4 ;  /* 0x00000005ff047819 */ /* 0x000fc60000011404 */
[----:B------:R-:W-:-:S05]  /*07d0*/  IMAD.IADD R5, R21, 0x1, -R5 ;  /* 0x0000000115057824 */ /* 0x000fca00078e0a05 */
[----:B------:R-:W-:Y:S01]  /*07e0*/  SHF.L.U32 R21, R22, R5, RZ ;  /* 0x0000000516157219 */ /* 0x000fe200000006ff */
[----:B0-----:R-:W-:-:S06]  /*07f0*/  ULEA UR4, UR5, UR4, 0x18 ;  /* 0x0000000405047291 */ /* 0x001fcc000f8ec0ff */
[----:B------:R-:W-:-:S06]  /*0800*/  LEA R4, R4, UR4, 0x2 ;  /* 0x0000000404047c11 */ /* 0x000fcc000f8e10ff */
[----:B------:R-:W0:Y:S02]  /*0810*/  ATOMS.OR R4, [R4], R21 ;  /* 0x000000150404738c */ /* 0x000e240003000000 */
[----:B0-----:R-:W-:-:S04]  /*0820*/  LOP3.LUT R22, RZ, R4, RZ, 0x33, !PT ;  /* 0x00000004ff167212 */ /* 0x001fc800078e33ff */
[----:B------:R-:W-:-:S04]  /*0830*/  SHF.R.U32.HI R22, RZ, R5, R22 ;  /* 0x00000005ff167219 */ /* 0x000fc80000011616 */
[----:B------:R-:W-:-:S05]  /*0840*/  LOP3.LUT R5, R22, 0x1, RZ, 0xc0, !PT ;  /* 0x0000000116057812 */ /* 0x000fca00078ec0ff */
[----:B------:R-:W-:-:S07]  /*0850*/  IMAD.IADD R6, R6, 0x1, R5 ;  /* 0x0000000106067824 */ /* 0x000fce00078e0205 */
.L_x_231:
[----:B------:R-:W-:Y:S05]  /*0860*/  BSYNC.RECONVERGENT B3 ;  /* 0x0000000000037941 */ /* 0x000fea0003800200 */
.L_x_230:
[----:B------:R-:W-:Y:S04]  /*0870*/  BSSY.RECONVERGENT B3, `(.L_x_232) ;  /* 0x0000012000037945 */ /* 0x000fe80003800200 */
[----:B------:R-:W-:Y:S05]  /*0880*/  @P1 BRA `(.L_x_233) ;  /* 0x0000000000401947 */ /* 0x000fea0003800000 */
        /* <DEDUP_REMOVED lines=10> */
[----:B------:R-:W-:-:S05]  /*0930*/  LEA R5, R5, UR4, 0x2 ;  /* 0x0000000405057c11 */ /* 0x000fca000f8e10ff */
[----:B------:R-:W0:Y:S02]  /*0940*/  ATOMS.OR R4, [R5], R4 ;  /* 0x000000040504738c */ /* 0x000e240003000000 */
[----:B0-----:R-:W-:-:S04]  /*0950*/  LOP3.LUT R12, RZ, R4, RZ, 0x33, !PT ;  /* 0x00000004ff0c7212 */ /* 0x001fc800078e33ff */
[----:B------:R-:W-:-:S04]  /*0960*/  SHF.R.U32.HI R12, RZ, R21, R12 ;  /* 0x00000015ff0c7219 */ /* 0x000fc8000001160c */
[----:B------:R-:W-:-:S05]  /*0970*/  LOP3.LUT R21, R12, 0x1, RZ, 0xc0, !PT ;  /* 0x000000010c157812 */ /* 0x000fca00078ec0ff */
[----:B------:R-:W-:-:S07]  /*0980*/  IMAD.IADD R6, R6, 0x1, R21 ;  /* 0x0000000106067824 */ /* 0x000fce00078e0215 */
.L_x_233:
[----:B------:R-:W-:Y:S05]  /*0990*/  BSYNC.RECONVERGENT B3 ;  /* 0x0000000000037941 */ /* 0x000fea0003800200 */
.L_x_232:
[----:B-----5:R-:W-:Y:S01]  /*09a0*/  ISETP.GT.AND P6, PT, R13, 0x3ff, PT ;  /* 0x000003ff0d00780c */ /* 0x020fe20003fc4270 */
[----:B------:R-:W-:Y:S01]  /*09b0*/  BSSY.RECONVERGENT B3, `(.L_x_234) ;  /* 0x0000018000037945 */ /* 0x000fe20003800200 */
[----:B------:R-:W-:Y:S02]  /*09c0*/  ISETP.NE.AND P0, PT, R11, RZ, PT ;  /* 0x000000ff0b00720c */ /* 0x000fe40003f05270 */
[----:B------:R-:W-:Y:S02]  /*09d0*/  ISETP.GT.AND P1, PT, R14, 0x3ff, PT ;  /* 0x000003ff0e00780c */ /* 0x000fe40003f24270 */
[----:B------:R-:W-:Y:S02]  /*09e0*/  ISETP.GT.AND P2, PT, R15, 0x3ff, PT ;  /* 0x000003ff0f00780c */ /* 0x000fe40003f44270 */
[----:B------:R-:W-:Y:S02]  /*09f0*/  ISETP.GT.AND P3, PT, R16, 0x3ff, PT ;  /* 0x000003ff1000780c */ /* 0x000fe40003f64270 */
[----:B------:R-:W-:-:S02]  /*0a00*/  ISETP.GT.AND P4, PT, R17, 0x3ff, PT ;  /* 0x000003ff1100780c */ /* 0x000fc40003f84270 */
[----:B------:R-:W-:Y:S01]  /*0a10*/  ISETP.GT.AND P5, PT, R18, 0x3ff, PT ;  /* 0x000003ff1200780c */ /* 0x000fe20003fa4270 */
[----:B------:R-:W-:-:S12]  /*0a20*/  @P6 BRA `(.L_x_235) ;  /* 0x0000000000406947 */ /* 0x000fd80003800000 */
        /* <DEDUP_REMOVED lines=16> */
.L_x_235:
[----:B------:R-:W-:Y:S05]  /*0b30*/  BSYNC.RECONVERGENT B3 ;  /* 0x0000000000037941 */ /* 0x000fea0003800200 */
.L_x_234:
        /* <DEDUP_REMOVED lines=18> */
.L_x_237:
[----:B------:R-:W-:Y:S05]  /*0c60*/  BSYNC.RECONVERGENT B3 ;  /* 0x0000000000037941 */ /* 0x000fea0003800200 */
.L_x_236:
        /* <DEDUP_REMOVED lines=18> */
.L_x_239:
[----:B------:R-:W-:Y:S05]  /*0d90*/  BSYNC.RECONVERGENT B3 ;  /* 0x0000000000037941 */ /* 0x000fea0003800200 */
.L_x_238:
        /* <DEDUP_REMOVED lines=18> */
.L_x_241:
[----:B------:R-:W-:Y:S05]  /*0ec0*/  BSYNC.RECONVERGENT B3 ;  /* 0x0000000000037941 */ /* 0x000fea0003800200 */
.L_x_240:
        /* <DEDUP_REMOVED lines=18> */
.L_x_243:
[----:B------:R-:W-:Y:S05]  /*0ff0*/  BSYNC.RECONVERGENT B3 ;  /* 0x0000000000037941 */ /* 0x000fea0003800200 */
.L_x_242:
        /* <DEDUP_REMOVED lines=18> */
.L_x_245:
[----:B------:R-:W-:Y:S05]  /*1120*/  BSYNC.RECONVERGENT B3 ;  /* 0x0000000000037941 */ /* 0x000fea0003800200 */
.L_x_244:
[----:B------:R-:W-:Y:S01]  /*1130*/  VIADD R9, R9, 0x8 ;  /* 0x0000000809097836 */ /* 0x000fe20000000000 */
[----:B------:R-:W-:Y:S06]  /*1140*/  @P0 BRA `(.L_x_246) ;  /* 0xfffffff4004c0947 */ /* 0x000fec000383ffff */
.L_x_229:
[----:B------:R-:W-:Y:S05]  /*1150*/  BSYNC.RECONVERGENT B2 ;  /* 0x0000000000027941 */ /* 0x000fea0003800200 */
.L_x_228:
[----:B------:R-:W-:-:S13]  /*1160*/  ISETP.NE.AND P0, PT, R20, RZ, PT ;  /* 0x000000ff1400720c */ /* 0x000fda0003f05270 */
[----:B------:R-:W-:Y:S05]  /*1170*/  @!P0 BRA `(.L_x_227) ;  /* 0x00000008009c8947 */ /* 0x000fea0003800000 */
[----:B------:R-:W-:Y:S01]  /*1180*/  ISETP.GE.U32.AND P0, PT, R20, 0x4, PT ;  /* 0x000000041400780c */ /* 0x000fe20003f06070 */
[----:B------:R-:W-:Y:S01]  /*1190*/  BSSY.RECONVERGENT B2, `(.L_x_247) ;  /* 0x000005a000027945 */ /* 0x000fe20003800200 */
[----:B------:R-:W-:-:S11]  /*11a0*/  LOP3.LUT R16, R10, 0x3, RZ, 0xc0, !PT ;  /* 0x000000030a107812 */ /* 0x000fd600078ec0ff */
[----:B------:R-:W-:Y:S05]  /*11b0*/  @!P0 BRA `(.L_x_248) ;  /* 0x00000004005c8947 */ /* 0x000fea0003800000 */
[----:B------:R-:W0:Y:S02]  /*11c0*/  LDC.64 R4, c[0x0][0x398] ;  /* 0x0000e600ff047b82 */ /* 0x000e240000000a00 */
[----:B0-----:R-:W-:-:S05]  /*11d0*/  IMAD.WIDE R12, R9, 0x4, R4 ;  /* 0x00000004090c7825 */ /* 0x001fca00078e0204 */
[----:B------:R-:W2:Y:S04]  /*11e0*/  LDG.E R14, desc[UR6][R12.64] ;  /* 0x000000060c0e7981 */ /* 0x000ea8000c1e1900 */
[----:B------:R-:W3:Y:S04]  /*11f0*/  LDG.E R5, desc[UR6][R12.64+0x4] ;  /* 0x000004060c057981 */ /* 0x000ee8000c1e1900 */
[----:B------:R-:W4:Y:S04]  /*1200*/  LDG.E R4, desc[UR6][R12.64+0x8] ;  /* 0x000008060c047981 */ /* 0x000f28000c1e1900 */
[----:B------:R-:W5:Y:S01]  /*1210*/  LDG.E R11, desc[UR6][R12.64+0xc] ;  /* 0x00000c060c0b7981 */ /* 0x000f62000c1e1900 */
[----:B------:R-:W-:Y:S01]  /*1220*/  BSSY.RECONVERGENT B3, `(.L_x_249) ;  /* 0x0000016000037945 */ /* 0x000fe20003800200 */
[----:B--2---:R-:W-:-:S02]  /*1230*/  ISETP.GT.AND P0, PT, R14, 0x3ff, PT ;  /* 0x000003ff0e00780c */ /* 0x004fc40003f04270 */
[----:B---3--:R-:W-:Y:S02]  /*1240*/  ISETP.GT.AND P1, PT, R5, 0x3ff, PT ;  /* 0x000003ff0500780c */ /* 0x008fe40003f24270 */
[----:B----4-:R-:W-:Y:S02]  /*1250*/  ISETP.GT.AND P2, PT, R4, 0x3ff, PT ;  /* 0x000003ff0400780c */ /* 0x010fe40003f44270 */
[----:B-----5:R-:W-:-:S07]  /*1260*/  ISETP.GT.AND P3, PT, R11, 0x3ff, PT ;  /* 0x000003ff0b00780c */ /* 0x020fce0003f64270 */
[----:B------:R-:W-:Y:S06]  /*1270*/  @P0 BRA `(.L_x_250) ;  /* 0x0000000000400947 */ /* 0x000fec0003800000 */
[----:B------:R-:W0:Y:S01]  /*1280*/  S2UR UR5, SR_CgaCtaId ;  /* 0x00000000000579c3 */ /* 0x000e220000008800 */
[----:B------:R-:W-:Y:S01]  /*1290*/  SHF.R.S32.HI R12, RZ, 0x1f, R14 ;  /* 0x0000001fff0c7819 */ /* 0x000fe2000001140e */
[----:B------:R-:W-:-:S03]  /*12a0*/  UMOV UR4, 0x400 ;  /* 0x0000040000047882 */ /* 0x000fc60000000000 */
[----:B------:R-:W-:-:S04]  /*12b0*/  LEA.HI R12, R12, R14, RZ, 0x5 ;  /* 0x0000000e0c0c7211 */ /* 0x000fc800078f28ff */
[----:B------:R-:W-:Y:S02]  /*12c0*/  LOP3.LUT R13, R12, 0xffffffe0, RZ, 0xc0, !PT ;  /* 0xffffffe00c0d7812 */ /* 0x000fe400078ec0ff */
[----:B------:R-:W-:-:S03]  /*12d0*/  SHF.R.S32.HI R12, RZ, 0x5, R12 ;  /* 0x00000005ff0c7819 */ /* 0x000fc6000001140c */
[----:B------:R-:W-:Y:S02]  /*12e0*/  IMAD.IADD R13, R14, 0x1, -R13 ;  /* 0x000000010e0d7824 */ /* 0x000fe400078e0a0d */
[----:B------:R-:W-:-:S05]  /*12f0*/  IMAD.MOV.U32 R14, RZ, RZ, 0x1 ;  /* 0x00000001ff0e7424 */ /* 0x000fca00078e00ff */
        /* <DEDUP_REMOVED lines=8> */
.L_x_250:
[----:B------:R-:W-:Y:S05]  /*1380*/  BSYNC.RECONVERGENT B3 ;  /* 0x0000000000037941 */ /* 0x000fea0003800200 */
.L_x_249:
[----:B------:R-:W-:Y:S04]  /*1390*/  BSSY.RECONVERGENT B3, `(.L_x_251) ;  /* 0x0000012000037945 */ /* 0x000fe80003800200 */
[----:B------:R-:W-:Y:S05]  /*13a0*/  @P1 BRA `(.L_x_252) ;  /* 0x0000000000401947 */ /* 0x000fea0003800000 */
        /* <DEDUP_REMOVED lines=16> */
.L_x_252:
[----:B------:R-:W-:Y:S05]  /*14b0*/  BSYNC.RECONVERGENT B3 ;  /* 0x0000000000037941 */ /* 0x000fea0003800200 */
.L_x_251:
        /* <DEDUP_REMOVED lines=18> */
.L_x_254:
[----:B------:R-:W-:Y:S05]  /*15e0*/  BSYNC.RECONVERGENT B3 ;  /* 0x0000000000037941 */ /* 0x000fea0003800200 */
.L_x_253:
        /* <DEDUP_REMOVED lines=18> */
.L_x_256:
[----:B------:R-:W-:Y:S05]  /*1710*/  BSYNC.RECONVERGENT B3 ;  /* 0x0000000000037941 */ /* 0x000fea0003800200 */
.L_x_255:
[----:B------:R-:W-:-:S07]  /*1720*/  VIADD R9, R9, 0x4 ;  /* 0x0000000409097836 */ /* 0x000fce0000000000 */
.L_x_248:
[----:B------:R-:W-:Y:S05]  /*1730*/  BSYNC.RECONVERGENT B2 ;  /* 0x0000000000027941 */ /* 0x000fea0003800200 */
.L_x_247:
[----:B------:R-:W-:-:S13]  /*1740*/  ISETP.NE.AND P0, PT, R16, RZ, PT ;  /* 0x000000ff1000720c */ /* 0x000fda0003f05270 */
[----:B------:R-:W-:Y:S05]  /*1750*/  @!P0 BRA `(.L_x_227) ;  /* 0x0000000400248947 */ /* 0x000fea0003800000 */
[----:B------:R-:W-:Y:S01]  /*1760*/  ISETP.NE.AND P0, PT, R16, 0x1, PT ;  /* 0x000000011000780c */ /* 0x000fe20003f05270 */
[----:B------:R-:W-:-:S12]  /*1770*/  BSSY.RECONVERGENT B2, `(.L_x_257) ;  /* 0x000002f000027945 */ /* 0x000fd80003800200 */
[----:B------:R-:W-:Y:S05]  /*1780*/  @!P0 BRA `(.L_x_258) ;  /* 0x0000000000b48947 */ /* 0x000fea0003800000 */
[----:B------:R-:W0:Y:S02]  /*1790*/  LDC.64 R4, c[0x0][0x398] ;  /* 0x0000e600ff047b82 */ /* 0x000e240000000a00 */
[----:B0-----:R-:W-:-:S05]  /*17a0*/  IMAD.WIDE R4, R9, 0x4, R4 ;  /* 0x0000000409047825 */ /* 0x001fca00078e0204 */
[----:B------:R-:W2:Y:S04]  /*17b0*/  LDG.E R11, desc[UR6][R4.64] ;  /* 0x00000006040b7981 */ /* 0x000ea8000c1e1900 */
[----:B------:R-:W3:Y:S01]  /*17c0*/  LDG.E R13, desc[UR6][R4.64+0x4] ;  /* 0x00000406040d7981 */ /* 0x000ee2000c1e1900 */
[----:B------:R-:W-:Y:S01]  /*17d0*/  BSSY.RECONVERGENT B3, `(.L_x_259) ;  /* 0x0000014000037945 */ /* 0x000fe20003800200 */
[----:B--2---:R-:W-:Y:S02]  /*17e0*/  ISETP.GT.AND P0, PT, R11, 0x3ff, PT ;  /* 0x000003ff0b00780c */ /* 0x004fe40003f04270 */
[----:B---3--:R-:W-:-:S11]  /*17f0*/  ISETP.GT.AND P1, PT, R13, 0x3ff, PT ;  /* 0x000003ff0d00780c */ /* 0x008fd60003f24270 */
        /* <DEDUP_REMOVED lines=17> */
.L_x_260:
[----:B------:R-:W-:Y:S05]  /*1910*/  BSYNC.RECONVERGENT B3 ;  /* 0x0000000000037941 */ /* 0x000fea0003800200 */
.L_x_259:
        /* <DEDUP_REMOVED lines=18> */
.L_x_262:
[----:B------:R-:W-:Y:S05]  /*1a40*/  BSYNC.RECONVERGENT B3 ;  /* 0x0000000000037941 */ /* 0x000fea0003800200 */
.L_x_261:
[----:B------:R-:W-:-:S07]  /*1a50*/  VIADD R9, R9, 0x2 ;  /* 0x0000000209097836 */ /* 0x000fce0000000000 */
.L_x_258:
[----:B------:R-:W-:Y:S05]  /*1a60*/  BSYNC.RECONVERGENT B2 ;  /* 0x0000000000027941 */ /* 0x000fea0003800200 */
.L_x_257:
[----:B------:R-:W-:-:S04]  /*1a70*/  LOP3.LUT R10, R10, 0x1, RZ, 0xc0, !PT ;  /* 0x000000010a0a7812 */ /* 0x000fc800078ec0ff */
[----:B------:R-:W-:-:S13]  /*1a80*/  ISETP.NE.U32.AND P0, PT, R10, 0x1, PT ;  /* 0x000000010a00780c */ /* 0x000fda0003f05070 */
[----:B------:R-:W-:Y:S05]  /*1a90*/  @P0 BRA `(.L_x_227) ;  /* 0x0000000000540947 */ /* 0x000fea0003800000 */
[----:B------:R-:W0:Y:S02]  /*1aa0*/  LDC.64 R4, c[0x0][0x398] ;  /* 0x0000e600ff047b82 */ /* 0x000e240000000a00 */
[----:B0-----:R-:W-:-:S05]  /*1ab0*/  IMAD.WIDE R4, R9, 0x4, R4 ;  /* 0x0000000409047825 */ /* 0x001fca00078e0204 */
[----:B------:R-:W2:Y:S02]  /*1ac0*/  LDG.E R9, desc[UR6][R4.64] ;  /* 0x0000000604097981 */ /* 0x000ea4000c1e1900 */
[----:B--2---:R-:W-:-:S13]  /*1ad0*/  ISETP.GT.AND P0, PT, R9, 0x3ff, PT ;  /* 0x000003ff0900780c */ /* 0x004fda0003f04270 */
        /* <DEDUP_REMOVED lines=17> */
.L_x_227:
[----:B------:R-:W-:Y:S05]  /*1bf0*/  BSYNC.RECONVERGENT B0 ;  /* 0x0000000000007941 */ /* 0x000fea0003800200 */
.L_x_226:
[----:B------:R-:W-:-:S13]  /*1c00*/  ISETP.NE.AND P0, PT, R19, RZ, PT ;  /* 0x000000ff1300720c */ /* 0x000fda0003f05270 */
[----:B------:R-:W-:Y:S05]  /*1c10*/  @P0 BRA `(.L_x_263) ;  /* 0xffffffe800440947 */ /* 0x000fea000383ffff */
.L_x_225:
[----:B------:R-:W-:Y:S05]  /*1c20*/  BSYNC.RECONVERGENT B1 ;  /* 0x0000000000017941 */ /* 0x000fea0003800200 */
.L_x_224:
[----:B------:R-:W0:Y:S02]  /*1c30*/  LDC.64 R2, c[0x0][0x3a0] ;  /* 0x0000e800ff027b82 */ /* 0x000e240000000a00 */
[----:B0-----:R-:W-:-:S05]  /*1c40*/  IMAD.WIDE R2, R0, 0x4, R2 ;  /* 0x0000000400027825 */ /* 0x001fca00078e0202 */
[----:B------:R-:W-:Y:S01]  /*1c50*/  STG.E desc[UR6][R2.64], R6 ;  /* 0x0000000602007986 */ /* 0x000fe2000c101906 */
[----:B------:R-:W-:Y:S05]  /*1c60*/  EXIT ;  /* 0x000000000000794d */ /* 0x000fea0003800000 */
.L_x_264:
        /* <DEDUP_REMOVED lines=9> */
.L_x_272:


//--------------------- .nv.shared._ZN3cub18CUB_300001_SM_10006detail4scan16DeviceScanKernelINS2_10policy_hubIiiimN4cuda3std3__44plusIvEEE10Policy1000EN6thrust24THRUST_300001_SM_1000_NS6detail15normal_iteratorINSD_10device_ptrIiEEEESI_NS0_13ScanTileStateIiLb1EEES9_NS1_10InputValueIiPiEEmiLb0EiEEvT0_T1_T2_iT3_T4_T5_ --------------------------
	.section	.nv.shared._ZN3cub18CUB_300001_SM_10006detail4scan16DeviceScanKernelINS2_10policy_hubIiiimN4cuda3std3__44plusIvEEE10Policy1000EN6thrust24THRUST_300001_SM_1000_NS6detail15normal_iteratorINSD_10device_ptrIiEEEESI_NS0_13ScanTileStateIiLb1EEES9_NS1_10InputValueIiPiEEmiLb0EiEEvT0_T1_T2_iT3_T4_T5_,"aw",@nobits
	.sectionflags	@""
	.align	16
.nv.shared._ZN3cub18CUB_300001_SM_10006detail4scan16DeviceScanKernelINS2_10policy_hubIiiimN4cuda3std3__44plusIvEEE10Policy1000EN6thrust24THRUST_300001_SM_1000_NS6detail15normal_iteratorINSD_10device_ptrIiEEEESI_NS0_13ScanTileStateIiLb1EEES9_NS1_10InputValueIiPiEEmiLb0EiEEvT0_T1_T2_iT3_T4_T5_:
	.zero		32656


//--------------------- .nv.shared.reserved.0     --------------------------
	.section	.nv.shared.reserved.0,"aw",@nobits
	.weak		__nv_reservedSMEM_offset_0_alias
	.size		__nv_reservedSMEM_offset_0_alias, 0, 64
	.other		__nv_reservedSMEM_offset_0_alias,@"STO_CUDA_RESERVED_SHARED STV_DEFAULT"
__nv_reservedSMEM_offset_0_alias:
	.zero		0
	.zero		64


//--------------------- .nv.global                --------------------------
	.section	.nv.global,"aw",@nobits
.nv.global:
	.type		_ZN34_INTERNAL_316cd246_4_k_cu_dd7cbcb56thrust24THRUST_300001_SM_1000_NS12placeholders2_8E,@object
	.size		_ZN34_INTERNAL_316cd246_4_k_cu_dd7cbcb56thrust24THRUST_300001_SM_1000_NS12placeholders2_8E,(_ZN34_INTERNAL_316cd246_4_k_cu_dd7cbcb54cuda3std3__436_GLOBAL__N__316cd246_4_k_cu_dd7cbcb56ignoreE - _ZN34_INTERNAL_316cd246_4_k_cu_dd7cbcb56thrust24THRUST_300001_SM_1000_NS12placeholders2_8E)
_ZN34_INTERNAL_316cd246_4_k_cu_dd7cbcb56thrust24THRUST_300001_SM_1000_NS12placeholders2_8E:
	.zero		1
	.type		_ZN34_INTERNAL_316cd246_4_k_cu_dd7cbcb54cuda3std3__436_GLOBAL__N__316cd246_4_k_cu_dd7cbcb56ignoreE,@object
	.size		_ZN34_INTERNAL_316cd246_4_k_cu_dd7cbcb54cuda3std3__436_GLOBAL__N__316cd246_4_k_cu_dd7cbcb56ignoreE,(_ZN34_INTERNAL_316cd246_4_k_cu_dd7cbcb54cuda3std6ranges3__45__cpo4dataE - _ZN34_INTERNAL_316cd246_4_k_cu_dd7cbcb54cuda3std3__436_GLOBAL__N__316cd246_4_k_cu_dd7cbcb56ignoreE)
_ZN34_INTERNAL_316cd246_4_k_cu_dd7cbcb54cuda3std3__436_GLOBAL__N__316cd246_4_k_cu_dd7cbcb56ignoreE:
	.zero		1
	.type		_ZN34_INTERNAL_316cd246_4_k_cu_dd7cbcb54cuda3std6ranges3__45__cpo4dataE,@object
	.size		_ZN34_INTERNAL_316cd246_4_k_cu_dd7cbcb54cuda3std6ranges3__45__cpo4dataE,(_ZN34_INTERNAL_316cd246_4_k_cu_dd7cbcb56thrust24THRUST_300001_SM_1000_NS6system3cpp3parE - _ZN34_INTERNAL_316cd246_4_k_cu_dd7cbcb54cuda3std6ranges3__45__cpo4dataE)
_ZN34_INTERNAL_316cd246_4_k_cu_dd7cbcb54cuda3std6ranges3__45__cpo4dataE:
	.zero		1
	.type		_ZN34_INTERNAL_316cd246_4_k_cu_dd7cbcb56thrust24THRUST_300001_SM_1000_NS6system3cpp3parE,@object
	.size		_ZN34_INTERNAL_316cd246_4_k_cu_dd7cbcb56thrust24THRUST_300001_SM_1000_NS6system3cpp3parE,(_ZN34_INTERNAL_316cd246_4_k_cu_dd7cbcb54cuda3std3__45__cpo5beginE - _ZN34_INTERNAL_316cd246_4_k_cu_dd7cbcb56thrust24THRUST_300001_SM_1000_NS6system3cpp3parE)
_ZN34_INTERNAL_316cd246_4_k_cu_dd7cbcb56thrust24THRUST_300001_SM_1000_NS6system3cpp3parE:
	.zero		1
	.type		_ZN34_INTERNAL_316cd246_4_k_cu_dd7cbcb54cuda3std3__45__cpo5beginE,@object
	.size		_ZN34_INTERNAL_316cd246_4_k_cu_dd7cbcb54cuda3std3__45__cpo5beginE,(_ZN34_INTERNAL_316cd246_4_k_cu_dd7cbcb54cuda3std6ranges3__45__cpo5beginE - _ZN34_INTERNAL_316cd246_4_k_cu_dd7cbcb54cuda3std3__45__cpo5beginE)
_ZN34_INTERNAL_316cd246_4_k_cu_dd7cbcb54cuda3std3__45__cpo5beginE:
	.zero		1
	.type		_ZN34_INTERNAL_316cd246_4_k_cu_dd7cbcb54cuda3std6ranges3__45__cpo5beginE,@object
	.size		_ZN34_INTERNAL_316cd246_4_k_cu_dd7cbcb54cuda3std6ranges3__45__cpo5beginE,(_ZN34_INTERNAL_316cd246_4_k_cu_dd7cbcb56thrust24THRUST_300001_SM_1000_NS6deviceE - _ZN34_INTERNAL_316cd246_4_k_cu_dd7cbcb54cuda3std6ranges3__45__cpo5beginE)
_ZN34_INTERNAL_316cd246_4_k_cu_dd7cbcb54cuda3std6ranges3__45__cpo5beginE:
	.zero		1
	.type		_ZN34_INTERNAL_316cd246_4_k_cu_dd7cbcb56thrust24THRUST_300001_SM_1000_NS6deviceE,@object
	.size		_ZN34_INTERNAL_316cd246_4_k_cu_dd7cbcb56thrust24THRUST_300001_SM_1000_NS6deviceE,(_ZN34_INTERNAL_316cd246_4_k_cu_dd7cbcb54cuda3std3__47nulloptE - _ZN34_INTERNAL_316cd246_4_k_cu_dd7cbcb56thrust24THRUST_300001_SM_1000_NS6deviceE)
_ZN34_INTERNAL_316cd246_4_k_cu_dd7cbcb56thrust24THRUST_300001_SM_1000_NS6deviceE:
	.zero		1
	.type		_ZN34_INTERNAL_316cd246_4_k_cu_dd7cbcb54cuda3std3__47nulloptE,@object
	.size		_ZN34_INTERNAL_316cd246_4_k_cu_dd7cbcb54cuda3std3__47nulloptE,(_ZN34_INTERNAL_316cd246_4_k_cu_dd7cbcb54cuda3std6ranges3__45__cpo8distanceE - _ZN34_INTERNAL_316cd246_4_k_cu_dd7cbcb54cuda3std3__47nulloptE)
_ZN34_INTERNAL_316cd246_4_k_cu_dd7cbcb54cuda3std3__47nulloptE:
	.zero		1
	.type		_ZN34_INTERNAL_316cd246_4_k_cu_dd7cbcb54cuda3std6ranges3__45__cpo8distanceE,@object
	.size		_ZN34_INTERNAL_316cd246_4_k_cu_dd7cbcb54cuda3std6ranges3__45__cpo8distanceE,(_ZN34_INTERNAL_316cd246_4_k_cu_dd7cbcb56thrust24THRUST_300001_SM_1000_NS12placeholders2_4E - _ZN34_INTERNAL_316cd246_4_k_cu_dd7cbcb54cuda3std6ranges3__45__cpo8distanceE)
_ZN34_INTERNAL_316cd246_4_k_cu_dd7cbcb54cuda3std6ranges3__45__cpo8distanceE:
	.zero		1
	.type		_ZN34_INTERNAL_316cd246_4_k_cu_dd7cbcb56thrust24THRUST_300001_SM_1000_NS12placeholders2_4E,@object
	.size		_ZN34_INTERNAL_316cd246_4_k_cu_dd7cbcb56thrust24THRUST_300001_SM_1000_NS12placeholders2_4E,(_ZN34_INTERNAL_316cd246_4_k_cu_dd7cbcb54cuda3std3__45__cpo6rbeginE - _ZN34_INTERNAL_316cd246_4_k_cu_dd7cbcb56thrust24THRUST_300001_SM_1000_NS12placeholders2_4E)
_ZN34_INTERNAL_316cd246_4_k_cu_dd7cbcb56thrust24THRUST_300001_SM_1000_NS12placeholders2_4E:
	.zero		1
	.type		_ZN34_INTERNAL_316cd246_4_k_cu_dd7cbcb54cuda3std3__45__cpo6rbeginE,@object
	.size		_ZN34_INTERNAL_316cd246_4_k_cu_dd7cbcb54cuda3std3__45__cpo6rbeginE,(_ZN34_INTERNAL_316cd246_4_k_cu_dd7cbcb54cuda3std6ranges3__45__cpo7advanceE - _ZN34_INTERNAL_316cd246_4_k_cu_dd7cbcb54cuda3std3__45__cpo6rbeginE)
_ZN34_INTERNAL_316cd246_4_k_cu_dd7cbcb54cuda3std3__45__cpo6rbeginE:
	.zero		1
	.type		_ZN34_INTERNAL_316cd246_4_k_cu_dd7cbcb54cuda3std6ranges3__45__cpo7advanceE,@object
	.size		_ZN34_INTERNAL_316cd246_4_k_cu_dd7cbcb54cuda3std6ranges3__45__cpo7advanceE,(_ZN34_INTERNAL_316cd246_4_k_cu_dd7cbcb56thrust24THRUST_300001_SM_1000_NS12placeholders3_10E - _ZN34_INTERNAL_316cd246_4_k_cu_dd7cbcb54cuda3std6ranges3__45__cpo7advanceE)
_ZN34_INTERNAL_316cd246_4_k_cu_dd7cbcb54cuda3std6ranges3__45__cpo7advanceE:
	.zero		1
	.type		_ZN34_INTERNAL_316cd246_4_k_cu_dd7cbcb56thrust24THRUST_300001_SM_1000_NS12placeholders3_10E,@object
	.size		_ZN34_INTERNAL_316cd246_4_k_cu_dd7cbcb56thrust24THRUST_300001_SM_1000_NS12placeholders3_10E,(_ZN34_INTERNAL_316cd246_4_k_cu_dd7cbcb54cuda3std3__48in_placeE - _ZN34_INTERNAL_316cd246_4_k_cu_dd7cbcb56thrust24THRUST_300001_SM_1000_NS12placeholders3_10E)
_ZN34_INTERNAL_316cd246_4_k_cu_dd7cbcb56thrust24THRUST_300001_SM_1000_NS12placeholders3_10E:
	.zero		1
	.type		_ZN34_INTERNAL_316cd246_4_k_cu_dd7cbcb54cuda3std3__48in_placeE,@object
	.size		_ZN34_INTERNAL_316cd246_4_k_cu_dd7cbcb54cuda3std3__48in_placeE,(_ZN34_INTERNAL_316cd246_4_k_cu_dd7cbcb54cuda3std6ranges3__45__cpo4sizeE - _ZN34_INTERNAL_316cd246_4_k_cu_dd7cbcb54cuda3std3__48in_placeE)
_ZN34_INTERNAL_316cd246_4_k_cu_dd7cbcb54cuda3std3__48in_placeE:
	.zero		1
	.type		_ZN34_INTERNAL_316cd246_4_k_cu_dd7cbcb54cuda3std6ranges3__45__cpo4sizeE,@object
	.size		_ZN34_INTERNAL_316cd246_4_k_cu_dd7cbcb54cuda3std6ranges3__45__cpo4sizeE,(_ZN34_INTERNAL_316cd246_4_k_cu_dd7cbcb56thrust24THRUST_300001_SM_1000_NS12placeholders2_2E - _ZN34_INTERNAL_316cd246_4_k_cu_dd7cbcb54cuda3std6ranges3__45__cpo4sizeE)
_ZN34_INTERNAL_316cd246_4_k_cu_dd7cbcb54cuda3std6ranges3__45__cpo4sizeE:
	.zero		1
	.type		_ZN34_INTERNAL_316cd246_4_k_cu_dd7cbcb56thrust24THRUST_300001_SM_1000_NS12placeholders2_2E,@object
	.size		_ZN34_INTERNAL_316cd246_4_k_cu_dd7cbcb56thrust24THRUST_300001_SM_1000_NS12placeholders2_2E,(_ZN34_INTERNAL_316cd246_4_k_cu_dd7cbcb54cuda3std3__45__cpo6cbeginE - _ZN34_INTERNAL_316cd246_4_k_cu_dd7cbcb56thrust24THRUST_300001_SM_1000_NS12placeholders2_2E)
_ZN34_INTERNAL_316cd246_4_k_cu_dd7cbcb56thrust24THRUST_300001_SM_1000_NS12placeholders2_2E:
	.zero		1
	.type		_ZN34_INTERNAL_316cd246_4_k_cu_dd7cbcb54cuda3std3__45__cpo6cbeginE,@object
	.size		_ZN34_INTERNAL_316cd246_4_k_cu_dd7cbcb54cuda3std3__45__cpo6cbeginE,(_ZN34_INTERNAL_316cd246_4_k_cu_dd7cbcb54cuda3std6ranges3__45__cpo6cbeginE - _ZN34_INTERNAL_316cd246_4_k_cu_dd7cbcb54cuda3std3__45__cpo6cbeginE)
_ZN34_INTERNAL_316cd246_4_k_cu_dd7cbcb54cuda3std3__45__cpo6cbeginE:
	.zero		1
	.type		_ZN34_INTERNAL_316cd246_4_k_cu_dd7cbcb54cuda3std6ranges3__45__cpo6cbeginE,@object
	.size		_ZN34_INTERNAL_316cd246_4_k_cu_dd7cbcb54cuda3std6ranges3__45__cpo6cbeginE,(_ZN34_INTERNAL_316cd246_4_k_cu_dd7cbcb56thrust24THRUST_300001_SM_1000_NS12placeholders2_6E - _ZN34_INTERNAL_316cd246_4_k_cu_dd7cbcb54cuda3std6ranges3__45__cpo6cbeginE)
_ZN34_INTERNAL_316cd246_4_k_cu_dd7cbcb54cuda3std6ranges3__45__cpo6cbeginE:
	.zero		1
	.type		_ZN34_INTERNAL_316cd246_4_k_cu_dd7cbcb56thrust24THRUST_300001_SM_1000_NS12placeholders2_6E,@object
	.size		_ZN34_INTERNAL_316cd246_4_k_cu_dd7cbcb56thrust24THRUST_300001_SM_1000_NS12placeholders2_6E,(_ZN34_INTERNAL_316cd246_4_k_cu_dd7cbcb54cuda3std3__45__cpo7crbeginE - _ZN34_INTERNAL_316cd246_4_k_cu_dd7cbcb56thrust24THRUST_300001_SM_1000_NS12placeholders2_6E)
_ZN34_INTERNAL_316cd246_4_k_cu_dd7cbcb56thrust24THRUST_300001_SM_1000_NS12placeholders2_6E:
	.zero		1
	.type		_ZN34_INTERNAL_316cd246_4_k_cu_dd7cbcb54cuda3std3__45__cpo7crbeginE,@object
	.size		_ZN34_INTERNAL_316cd246_4_k_cu_dd7cbcb54cuda3std3__45__cpo7crbeginE,(_ZN34_INTERNAL_316cd246_4_k_cu_dd7cbcb54cuda3std6ranges3__45__cpo4nextE - _ZN34_INTERNAL_316cd246_4_k_cu_dd7cbcb54cuda3std3__45__cpo7crbeginE)
_ZN34_INTERNAL_316cd246_4_k_cu_dd7cbcb54cuda3std3__45__cpo7crbeginE:
	.zero		1
	.type		_ZN34_INTERNAL_316cd246_4_k_cu_dd7cbcb54cuda3std6ranges3__45__cpo4nextE,@object
	.size		_ZN34_INTERNAL_316cd246_4_k_cu_dd7cbcb54cuda3std6ranges3__45__cpo4nextE,(_ZN34_INTERNAL_316cd246_4_k_cu_dd7cbcb54cuda3std6ranges3__45__cpo4swapE - _ZN34_INTERNAL_316cd246_4_k_cu_dd7cbcb54cuda3std6ranges3__45__cpo4nextE)
_ZN34_INTERNAL_316cd246_4_k_cu_dd7cbcb54cuda3std6ranges3__45__cpo4nextE:
	.zero		1
	.type		_ZN34_INTERNAL_316cd246_4_k_cu_dd7cbcb54cuda3std6ranges3__45__cpo4swapE,@object
	.size		_ZN34_INTERNAL_316cd246_4_k_cu_dd7cbcb54cuda3std6ranges3__45__cpo4swapE,(_ZN34_INTERNAL_316cd246_4_k_cu_dd7cbcb56thrust24THRUST_300001_SM_1000_NS8cuda_cub10par_nosyncE - _ZN34_INTERNAL_316cd246_4_k_cu_dd7cbcb54cuda3std6ranges3__45__cpo4swapE)
_ZN34_INTERNAL_316cd246_4_k_cu_dd7cbcb54cuda3std6ranges3__45__cpo4swapE:
	.zero		1
	.type		_ZN34_INTERNAL_316cd246_4_k_cu_dd7cbcb56thrust24THRUST_300001_SM_1000_NS8cuda_cub10par_nosyncE,@object
	.size		_ZN34_INTERNAL_316cd246_4_k_cu_dd7cbcb56thrust24THRUST_300001_SM_1000_NS8cuda_cub10par_nosyncE,(_ZN34_INTERNAL_316cd246_4_k_cu_dd7cbcb56thrust24THRUST_300001_SM_1000_NS3seqE - _ZN34_INTERNAL_316cd246_4_k_cu_dd7cbcb56thrust24THRUST_300001_SM_1000_NS8cuda_cub10par_nosyncE)
_ZN34_INTERNAL_316cd246_4_k_cu_dd7cbcb56thrust24THRUST_300001_SM_1000_NS8cuda_cub10par_nosyncE:
	.zero		1
	.type		_ZN34_INTERNAL_316cd246_4_k_cu_dd7cbcb56thrust24THRUST_300001_SM_1000_NS3seqE,@object
	.size		_ZN34_INTERNAL_316cd246_4_k_cu_dd7cbcb56thrust24THRUST_300001_SM_1000_NS3seqE,(_ZN34_INTERNAL_316cd246_4_k_cu_dd7cbcb54cuda3std3__420unreachable_sentinelE - _ZN34_INTERNAL_316cd246_4_k_cu_dd7cbcb56thrust24THRUST_300001_SM_1000_NS3seqE)
_ZN34_INTERNAL_316cd246_4_k_cu_dd7cbcb56thrust24THRUST_300001_SM_1000_NS3seqE:
	.zero		1
	.type		_ZN34_INTERNAL_316cd246_4_k_cu_dd7cbcb54cuda3std3__420unreachable_sentinelE,@object
	.size		_ZN34_INTERNAL_316cd246_4_k_cu_dd7cbcb54cuda3std3__420unreachable_sentinelE,(_ZN34_INTERNAL_316cd246_4_k_cu_dd7cbcb54cuda3std6ranges3__45__cpo5ssizeE - _ZN34_INTERNAL_316cd246_4_k_cu_dd7cbcb54cuda3std3__420unreachable_sentinelE)
_ZN34_INTERNAL_316cd246_4_k_cu_dd7cbcb54cuda3std3__420unreachable_sentinelE:
	.zero		1
	.type		_ZN34_INTERNAL_316cd246_4_k_cu_dd7cbcb54cuda3std6ranges3__45__cpo5ssizeE,@object
	.size		_ZN34_INTERNAL_316cd246_4_k_cu_dd7cbcb54cuda3std6ranges3__45__cpo5ssizeE,(_ZN34_INTERNAL_316cd246_4_k_cu_dd7cbcb56thrust24THRUST_300001_SM_1000_NS12placeholders2_3E - _ZN34_INTERNAL_316cd246_4_k_cu_dd7cbcb54cuda3std6ranges3__45__cpo5ssizeE)
_ZN34_INTERNAL_316cd246_4_k_cu_dd7cbcb54cuda3std6ranges3__45__cpo5ssizeE:
	.zero		1
	.type		_ZN34_INTERNAL_316cd246_4_k_cu_dd7cbcb56thrust24THRUST_300001_SM_1000_NS12placeholders2_3E,@object
	.size		_ZN34_INTERNAL_316cd246_4_k_cu_dd7cbcb56thrust24THRUST_300001_SM_1000_NS12placeholders2_3E,(_ZN34_INTERNAL_316cd246_4_k_cu_dd7cbcb54cuda3std3__45__cpo4cendE - _ZN34_INTERNAL_316cd246_4_k_cu_dd7cbcb56thrust24THRUST_300001_SM_1000_NS12placeholders2_3E)
_ZN34_INTERNAL_316cd246_4_k_cu_dd7cbcb56thrust24THRUST_300001_SM_1000_NS12placeholders2_3E:
	.zero		1
	.type		_ZN34_INTERNAL_316cd246_4_k_cu_dd7cbcb54cuda3std3__45__cpo4cendE,@object
	.size		_ZN34_INTERNAL_316cd246_4_k_cu_dd7cbcb54cuda3std3__45__cpo4cendE,(_ZN34_INTERNAL_316cd246_4_k_cu_dd7cbcb54cuda3std6ranges3__45__cpo4cendE - _ZN34_INTERNAL_316cd246_4_k_cu_dd7cbcb54cuda3std3__45__cpo4cendE)
_ZN34_INTERNAL_316cd246_4_k_cu_dd7cbcb54cuda3std3__45__cpo4cendE:
	.zero		1
	.type		_ZN34_INTERNAL_316cd246_4_k_cu_dd7cbcb54cuda3std6ranges3__45__cpo4cendE,@object
	.size		_ZN34_INTERNAL_316cd246_4_k_cu_dd7cbcb54cuda3std6ranges3__45__cpo4cendE,(_ZN34_INTERNAL_316cd246_4_k_cu_dd7cbcb56thrust24THRUST_300001_SM_1000_NS12placeholders2_7E - _ZN34_INTERNAL_316cd246_4_k_cu_dd7cbcb54cuda3std6ranges3__45__cpo4cendE)
_ZN34_INTERNAL_316cd246_4_k_cu_dd7cbcb54cuda3std6ranges3__45__cpo4cendE:
	.zero		1
	.type		_ZN34_INTERNAL_316cd246_4_k_cu_dd7cbcb56thrust24THRUST_300001_SM_1000_NS12placeholders2_7E,@object
	.size		_ZN34_INTERNAL_316cd246_4_k_cu_dd7cbcb56thrust24THRUST_300001_SM_1000_NS12placeholders2_7E,(_ZN34_INTERNAL_316cd246_4_k_cu_dd7cbcb54cuda3std3__45__cpo5crendE - _ZN34_INTERNAL_316cd246_4_k_cu_dd7cbcb56thrust24THRUST_300001_SM_1000_NS12placeholders2_7E)
_ZN34_INTERNAL_316cd246_4_k_cu_dd7cbcb56thrust24THRUST_300001_SM_1000_NS12placeholders2_7E:
	.zero		1
	.type		_ZN34_INTERNAL_316cd246_4_k_cu_dd7cbcb54cuda3std3__45__cpo5crendE,@object
	.size		_ZN34_INTERNAL_316cd246_4_k_cu_dd7cbcb54cuda3std3__45__cpo5crendE,(_ZN34_INTERNAL_316cd246_4_k_cu_dd7cbcb54cuda3std6ranges3__45__cpo4prevE - _ZN34_INTERNAL_316cd246_4_k_cu_dd7cbcb54cuda3std3__45__cpo5crendE)
_ZN34_INTERNAL_316cd246_4_k_cu_dd7cbcb54cuda3std3__45__cpo5crendE:
	.zero		1
	.type		_ZN34_INTERNAL_316cd246_4_k_cu_dd7cbcb54cuda3std6ranges3__45__cpo4prevE,@object
	.size		_ZN34_INTERNAL_316cd246_4_k_cu_dd7cbcb54cuda3std6ranges3__45__cpo4prevE,(_ZN34_INTERNAL_316cd246_4_k_cu_dd7cbcb54cuda3std6ranges3__45__cpo9iter_moveE - _ZN34_INTERNAL_316cd246_4_k_cu_dd7cbcb54cuda3std6ranges3__45__cpo4prevE)
_ZN34_INTERNAL_316cd246_4_k_cu_dd7cbcb54cuda3std6ranges3__45__cpo4prevE:
	.zero		1
	.type		_ZN34_INTERNAL_316cd246_4_k_cu_dd7cbcb54cuda3std6ranges3__45__cpo9iter_moveE,@object
	.size		_ZN34_INTERNAL_316cd246_4_k_cu_dd7cbcb54cuda3std6ranges3__45__cpo9iter_moveE,(_ZN34_INTERNAL_316cd246_4_k_cu_dd7cbcb56thrust24THRUST_300001_SM_1000_NS6system6detail10sequential3seqE - _ZN34_INTERNAL_316cd246_4_k_cu_dd7cbcb54cuda3std6ranges3__45__cpo9iter_moveE)
_ZN34_INTERNAL_316cd246_4_k_cu_dd7cbcb54cuda3std6ranges3__45__cpo9iter_moveE:
	.zero		1
	.type		_ZN34_INTERNAL_316cd246_4_k_cu_dd7cbcb56thrust24THRUST_300001_SM_1000_NS6system6detail10sequential3seqE,@object
	.size		_ZN34_INTERNAL_316cd246_4_k_cu_dd7cbcb56thrust24THRUST_300001_SM_1000_NS6system6detail10sequential3seqE,(_ZN34_INTERNAL_316cd246_4_k_cu_dd7cbcb56thrust24THRUST_300001_SM_1000_NS12placeholders2_9E - _ZN34_INTERNAL_316cd246_4_k_cu_dd7cbcb56thrust24THRUST_300001_SM_1000_NS6system6detail10sequential3seqE)
_ZN34_INTERNAL_316cd246_4_k_cu_dd7cbcb56thrust24THRUST_300001_SM_1000_NS6system6detail10sequential3seqE:
	.zero		1
	.type		_ZN34_INTERNAL_316cd246_4_k_cu_dd7cbcb56thrust24THRUST_300001_SM_1000_NS12placeholders2_9E,@object
	.size		_ZN34_INTERNAL_316cd246_4_k_cu_dd7cbcb56thrust24THRUST_300001_SM_1000_NS12placeholders2_9E,(_ZN34_INTERNAL_316cd246_4_k_cu_dd7cbcb54cuda3std3__419piecewise_constructE - _ZN34_INTERNAL_316cd246_4_k_cu_dd7cbcb56thrust24THRUST_300001_SM_1000_NS12placeholders2_9E)
_ZN34_INTERNAL_316cd246_4_k_cu_dd7cbcb56thrust24THRUST_300001_SM_1000_NS12placeholders2_9E:
	.zero		1
	.type		_ZN34_INTERNAL_316cd246_4_k_cu_dd7cbcb54cuda3std3__419piecewise_constructE,@object
	.size		_ZN34_INTERNAL_316cd246_4_k_cu_dd7cbcb54cuda3std3__419piecewise_constructE,(_ZN34_INTERNAL_316cd246_4_k_cu_dd7cbcb54cuda3std6ranges3__45__cpo5cdataE - _ZN34_INTERNAL_316cd246_4_k_cu_dd7cbcb54cuda3std3__419piecewise_constructE)
_ZN34_INTERNAL_316cd246_4_k_cu_dd7cbcb54cuda3std3__419piecewise_constructE:
	.zero		1
	.type		_ZN34_INTERNAL_316cd246_4_k_cu_dd7cbcb54cuda3std6ranges3__45__cpo5cdataE,@object
	.size		_ZN34_INTERNAL_316cd246_4_k_cu_dd7cbcb54cuda3std6ranges3__45__cpo5cdataE,(_ZN34_INTERNAL_316cd246_4_k_cu_dd7cbcb56thrust24THRUST_300001_SM_1000_NS12placeholders2_1E - _ZN34_INTERNAL_316cd246_4_k_cu_dd7cbcb54cuda3std6ranges3__45__cpo5cdataE)
_ZN34_INTERNAL_316cd246_4_k_cu_dd7cbcb54cuda3std6ranges3__45__cpo5cdataE:
	.zero		1
	.type		_ZN34_INTERNAL_316cd246_4_k_cu_dd7cbcb56thrust24THRUST_300001_SM_1000_NS12placeholders2_1E,@object
	.size		_ZN34_INTERNAL_316cd246_4_k_cu_dd7cbcb56thrust24THRUST_300001_SM_1000_NS12placeholders2_1E,(_ZN34_INTERNAL_316cd246_4_k_cu_dd7cbcb54cuda3std3__45__cpo3endE - _ZN34_INTERNAL_316cd246_4_k_cu_dd7cbcb56thrust24THRUST_300001_SM_1000_NS12placeholders2_1E)
_ZN34_INTERNAL_316cd246_4_k_cu_dd7cbcb56thrust24THRUST_300001_SM_1000_NS12placeholders2_1E:
	.zero		1
	.type		_ZN34_INTERNAL_316cd246_4_k_cu_dd7cbcb54cuda3std3__45__cpo3endE,@object
	.size		_ZN34_INTERNAL_316cd246_4_k_cu_dd7cbcb54cuda3std3__45__cpo3endE,(_ZN34_INTERNAL_316cd246_4_k_cu_dd7cbcb54cuda3std6ranges3__45__cpo3endE - _ZN34_INTERNAL_316cd246_4_k_cu_dd7cbcb54cuda3std3__45__cpo3endE)
_ZN34_INTERNAL_316cd246_4_k_cu_dd7cbcb54cuda3std3__45__cpo3endE:
	.zero		1
	.type		_ZN34_INTERNAL_316cd246_4_k_cu_dd7cbcb54cuda3std6ranges3__45__cpo3endE,@object
	.size		_ZN34_INTERNAL_316cd246_4_k_cu_dd7cbcb54cuda3std6ranges3__45__cpo3endE,(_ZN34_INTERNAL_316cd246_4_k_cu_dd7cbcb56thrust24THRUST_300001_SM_1000_NS12placeholders2_5E - _ZN34_INTERNAL_316cd246_4_k_cu_dd7cbcb54cuda3std6ranges3__45__cpo3endE)
_ZN34_INTERNAL_316cd246_4_k_cu_dd7cbcb54cuda3std6ranges3__45__cpo3endE:
	.zero		1
	.type		_ZN34_INTERNAL_316cd246_4_k_cu_dd7cbcb56thrust24THRUST_300001_SM_1000_NS12placeholders2_5E,@object
	.size		_ZN34_INTERNAL_316cd246_4_k_cu_dd7cbcb56thrust24THRUST_300001_SM_1000_NS12placeholders2_5E,(_ZN34_INTERNAL_316cd246_4_k_cu_dd7cbcb54cuda3std3__45__cpo4rendE - _ZN34_INTERNAL_316cd246_4_k_cu_dd7cbcb56thrust24THRUST_300001_SM_1000_NS12placeholders2_5E)
_ZN34_INTERNAL_316cd246_4_k_cu_dd7cbcb56thrust24THRUST_300001_SM_1000_NS12placeholders2_5E:
	.zero		1
	.type		_ZN34_INTERNAL_316cd246_4_k_cu_dd7cbcb54cuda3std3__45__cpo4rendE,@object
	.size		_ZN34_INTERNAL_316cd246_4_k_cu_dd7cbcb54cuda3std3__45__cpo4rendE,(_ZN34_INTERNAL_316cd246_4_k_cu_dd7cbcb54cuda3std6ranges3__45__cpo9iter_swapE - _ZN34_INTERNAL_316cd246_4_k_cu_dd7cbcb54cuda3std3__45__cpo4rendE)
_ZN34_INTERNAL_316cd246_4_k_cu_dd7cbcb54cuda3std3__45__cpo4rendE:
	.zero		1
	.type		_ZN34_INTERNAL_316cd246_4_k_cu_dd7cbcb54cuda3std6ranges3__45__cpo9iter_swapE,@object
	.size		_ZN34_INTERNAL_316cd246_4_k_cu_dd7cbcb54cuda3std6ranges3__45__cpo9iter_swapE,(_ZN34_INTERNAL_316cd246_4_k_cu_dd7cbcb54cuda3std3__48unexpectE - _ZN34_INTERNAL_316cd246_4_k_cu_dd7cbcb54cuda3std6ranges3__45__cpo9iter_swapE)
_ZN34_INTERNAL_316cd246_4_k_cu_dd7cbcb54cuda3std6ranges3__45__cpo9iter_swapE:
	.zero		1
	.type		_ZN34_INTERNAL_316cd246_4_k_cu_dd7cbcb54cuda3std3__48unexpectE,@object
	.size		_ZN34_INTERNAL_316cd246_4_k_cu_dd7cbcb54cuda3std3__48unexpectE,(_ZN34_INTERNAL_316cd246_4_k_cu_dd7cbcb56thrust24THRUST_300001_SM_1000_NS8cuda_cub3parE - _ZN34_INTERNAL_316cd246_4_k_cu_dd7cbcb54cuda3std3__48unexpectE)
_ZN34_INTERNAL_316cd246_4_k_cu_dd7cbcb54cuda3std3__48unexpectE:
	.zero		1
	.type		_ZN34_INTERNAL_316cd246_4_k_cu_dd7cbcb56thrust24THRUST_300001_SM_1000_NS8cuda_cub3parE,@object
	.size		_ZN34_INTERNAL_316cd246_4_k_cu_dd7cbcb56thrust24THRUST_300001_SM_1000_NS8cuda_cub3parE,(.L_29 - _ZN34_INTERNAL_316cd246_4_k_cu_dd7cbcb56thrust24THRUST_300001_SM_1000_NS8cuda_cub3parE)
_ZN34_INTERNAL_316cd246_4_k_cu_dd7cbcb56thrust24THRUST_300001_SM_1000_NS8cuda_cub3parE:
	.zero		1
.L_29:


//--------------------- .nv.shared._ZN3cub18CUB_300001_SM_10006detail4scan16DeviceScanKernelINS2_10policy_hubIiiijN4cuda3std3__44plusIvEEE10Policy1000EN6thrust24THRUST_300001_SM_1000_NS6detail15normal_iteratorINSD_10device_ptrIiEEEESI_NS0_13ScanTileStateIiLb1EEES9_NS1_10InputValueIiPiEEjiLb0EiEEvT0_T1_T2_iT3_T4_T5_ --------------------------
	.section	.nv.shared._ZN3cub18CUB_300001_SM_10006detail4scan16DeviceScanKernelINS2_10policy_hubIiiijN4cuda3std3__44plusIvEEE10Policy1000EN6thrust24THRUST_300001_SM_1000_NS6detail15normal_iteratorINSD_10device_ptrIiEEEESI_NS0_13ScanTileStateIiLb1EEES9_NS1_10InputValueIiPiEEjiLb0EiEEvT0_T1_T2_iT3_T4_T5_,"aw",@nobits
	.sectionflags	@""
	.align	16
.nv.shared._ZN3cub18CUB_300001_SM_10006detail4scan16DeviceScanKernelINS2_10policy_hubIiiijN4cuda3std3__44plusIvEEE10Policy1000EN6thrust24THRUST_300001_SM_1000_NS6detail15normal_iteratorINSD_10device_ptrIiEEEESI_NS0_13ScanTileStateIiLb1EEES9_NS1_10InputValueIiPiEEjiLb0EiEEvT0_T1_T2_iT3_T4_T5_:
	.zero		34832


//--------------------- .nv.shared._ZN3cub18CUB_300001_SM_10006detail4scan20DeviceScanInitKernelINS0_13ScanTileStateIiLb1EEEEEvT_i --------------------------
	.section	.nv.shared._ZN3cub18CUB_300001_SM_10006detail4scan20DeviceScanInitKernelINS0_13ScanTileStateIiLb1EEEEEvT_i,"aw",@nobits
	.sectionflags	@""
	.align	16
	.zero		1024


//--------------------- .nv.shared._ZN3cub18CUB_300001_SM_10006detail8for_each13static_kernelINS2_12policy_hub_t12policy_500_tEmN6thrust24THRUST_300001_SM_1000_NS8cuda_cub20__uninitialized_fill7functorINS7_10device_ptrIfEEfEEEEvT0_T1_ --------------------------
	.section	.nv.shared._ZN3cub18CUB_300001_SM_10006detail8for_each13static_kernelINS2_12policy_hub_t12policy_500_tEmN6thrust24THRUST_300001_SM_1000_NS8cuda_cub20__uninitialized_fill7functorINS7_10device_ptrIfEEfEEEEvT0_T1_,"aw",@nobits
	.sectionflags	@""
	.align	16
	.zero		1024


//--------------------- .nv.shared._ZN3cub18CUB_300001_SM_10006detail8for_each13static_kernelINS2_12policy_hub_t12policy_500_tEmN6thrust24THRUST_300001_SM_1000_NS8cuda_cub20__uninitialized_fill7functorINS7_10device_ptrIiEEiEEEEvT0_T1_ --------------------------
	.section	.nv.shared._ZN3cub18CUB_300001_SM_10006detail8for_each13static_kernelINS2_12policy_hub_t12policy_500_tEmN6thrust24THRUST_300001_SM_1000_NS8cuda_cub20__uninitialized_fill7functorINS7_10device_ptrIiEEiEEEEvT0_T1_,"aw",@nobits
	.sectionflags	@""
	.align	16
	.zero		1024


//--------------------- .nv.shared._ZN3cub18CUB_300001_SM_10006detail11EmptyKernelIvEEvv --------------------------
	.section	.nv.shared._ZN3cub18CUB_300001_SM_10006detail11EmptyKernelIvEEvv,"aw",@nobits
	.sectionflags	@""
	.align	16
	.zero		1024


//--------------------- .nv.shared._Z19spgemmComputeKernelPKiS0_PKfS0_S0_S2_S0_PiPfii --------------------------
	.section	.nv.shared._Z19spgemmComputeKernelPKiS0_PKfS0_S0_S2_S0_PiPfii,"aw",@nobits
	.sectionflags	@""
	.align	16
	.zero		1024


//--------------------- .nv.shared._Z19computeRowNnzKernelPKiS0_S0_S0_Piii --------------------------
	.section	.nv.shared._Z19computeRowNnzKernelPKiS0_S0_S0_Piii,"aw",@nobits
	.sectionflags	@""
	.align	16
.nv.shared._Z19computeRowNnzKernelPKiS0_S0_S0_Piii:
	.zero		1152


//--------------------- .nv.constant0._ZN3cub18CUB_300001_SM_10006detail4scan16DeviceScanKernelINS2_10policy_hubIiiimN4cuda3std3__44plusIvEEE10Policy1000EN6thrust24THRUST_300001_SM_1000_NS6detail15normal_iteratorINSD_10device_ptrIiEEEESI_NS0_13ScanTileStateIiLb1EEES9_NS1_10InputValueIiPiEEmiLb0EiEEvT0_T1_T2_iT3_T4_T5_ --------------------------
	.section	.nv.constant0._ZN3cub18CUB_300001_SM_10006detail4scan16DeviceScanKernelINS2_10policy_hubIiiimN4cuda3std3__44plusIvEEE10Policy1000EN6thrust24THRUST_300001_SM_1000_NS6detail15normal_iteratorINSD_10device_ptrIiEEEESI_NS0_13ScanTileStateIiLb1EEES9_NS1_10InputValueIiPiEEmiLb0EiEEvT0_T1_T2_iT3_T4_T5_,"a",@progbits
	.sectionflags	@""
	.align	4
.nv.constant0._ZN3cub18CUB_300001_SM_10006detail4scan16DeviceScanKernelINS2_10policy_hubIiiimN4cuda3std3__44plusIvEEE10Policy1000EN6thrust24THRUST_300001_SM_1000_NS6detail15normal_iteratorINSD_10device_ptrIiEEEESI_NS0_13ScanTileStateIiLb1EEES9_NS1_10InputValueIiPiEEmiLb0EiEEvT0_T1_T2_iT3_T4_T5_:
	.zero		952


//--------------------- .nv.constant0._ZN3cub18CUB_300001_SM_10006detail4scan16DeviceScanKernelINS2_10policy_hubIiiijN4cuda3std3__44plusIvEEE10Policy1000EN6thrust24THRUST_300001_SM_1000_NS6detail15normal_iteratorINSD_10device_ptrIiEEEESI_NS0_13ScanTileStateIiLb1EEES9_NS1_10InputValueIiPiEEjiLb0EiEEvT0_T1_T2_iT3_T4_T5_ --------------------------
	.section	.nv.constant0._ZN3cub18CUB_300001_SM_10006detail4scan16DeviceScanKernelINS2_10policy_hubIiiijN4cuda3std3__44plusIvEEE10Policy1000EN6thrust24THRUST_300001_SM_1000_NS6detail15normal_iteratorINSD_10device_ptrIiEEEESI_NS0_13ScanTileStateIiLb1EEES9_NS1_10InputValueIiPiEEjiLb0EiEEvT0_T1_T2_iT3_T4_T5_,"a",@progbits
	.sectionflags	@""
	.align	4
.nv.constant0._ZN3cub18CUB_300001_SM_10006detail4scan16DeviceScanKernelINS2_10policy_hubIiiijN4cuda3std3__44plusIvEEE10Policy1000EN6thrust24THRUST_300001_SM_1000_NS6detail15normal_iteratorINSD_10device_ptrIiEEEESI_NS0_13ScanTileStateIiLb1EEES9_NS1_10InputValueIiPiEEjiLb0EiEEvT0_T1_T2_iT3_T4_T5_:
	.zero		948


//--------------------- .nv.constant0._ZN3cub18CUB_300001_SM_10006detail4scan20DeviceScanInitKernelINS0_13ScanTileStateIiLb1EEEEEvT_i --------------------------
	.section	.nv.constant0._ZN3cub18CUB_300001_SM_10006detail4scan20DeviceScanInitKernelINS0_13ScanTileStateIiLb1EEEEEvT_i,"a",@progbits
	.sectionflags	@""
	.align	4
.nv.constant0._ZN3cub18CUB_300001_SM_10006detail4scan20DeviceScanInitKernelINS0_13ScanTileStateIiLb1EEEEEvT_i:
	.zero		908


//--------------------- .nv.constant0._ZN3cub18CUB_300001_SM_10006detail8for_each13static_kernelINS2_12policy_hub_t12policy_500_tEmN6thrust24THRUST_300001_SM_1000_NS8cuda_cub20__uninitialized_fill7functorINS7_10device_ptrIfEEfEEEEvT0_T1_ --------------------------
	.section	.nv.constant0._ZN3cub18CUB_300001_SM_10006detail8for_each13static_kernelINS2_12policy_hub_t12policy_500_tEmN6thrust24THRUST_300001_SM_1000_NS8cuda_cub20__uninitialized_fill7functorINS7_10device_ptrIfEEfEEEEvT0_T1_,"a",@progbits
	.sectionflags	@""
	.align	4
.nv.constant0._ZN3cub18CUB_300001_SM_10006detail8for_each13static_kernelINS2_12policy_hub_t12policy_500_tEmN6thrust24THRUST_300001_SM_1000_NS8cuda_cub20__uninitialized_fill7functorINS7_10device_ptrIfEEfEEEEvT0_T1_:
	.zero		920


//--------------------- .nv.constant0._ZN3cub18CUB_300001_SM_10006detail8for_each13static_kernelINS2_12policy_hub_t12policy_500_tEmN6thrust24THRUST_300001_SM_1000_NS8cuda_cub20__uninitialized_fill7functorINS7_10device_ptrIiEEiEEEEvT0_T1_ --------------------------
	.section	.nv.constant0._ZN3cub18CUB_300001_SM_10006detail8for_each13static_kernelINS2_12policy_hub_t12policy_500_tEmN6thrust24THRUST_300001_SM_1000_NS8cuda_cub20__uninitialized_fill7functorINS7_10device_ptrIiEEiEEEEvT0_T1_,"a",@progbits
	.sectionflags	@""
	.align	4
.nv.constant0._ZN3cub18CUB_300001_SM_10006detail8for_each13static_kernelINS2_12policy_hub_t12policy_500_tEmN6thrust24THRUST_300001_SM_1000_NS8cuda_cub20__uninitialized_fill7functorINS7_10device_ptrIiEEiEEEEvT0_T1_:
	.zero		920


//--------------------- .nv.constant0._ZN3cub18CUB_300001_SM_10006detail11EmptyKernelIvEEvv --------------------------
	.section	.nv.constant0._ZN3cub18CUB_300001_SM_10006detail11EmptyKernelIvEEvv,"a",@progbits
	.sectionflags	@""
	.align	4
.nv.constant0._ZN3cub18CUB_300001_SM_10006detail11EmptyKernelIvEEvv:
	.zero		896


//--------------------- .nv.constant0._Z19spgemmComputeKernelPKiS0_PKfS0_S0_S2_S0_PiPfii --------------------------
	.section	.nv.constant0._Z19spgemmComputeKernelPKiS0_PKfS0_S0_S2_S0_PiPfii,"a",@progbits
	.sectionflags	@""
	.align	4
.nv.constant0._Z19spgemmComputeKernelPKiS0_PKfS0_S0_S2_S0_PiPfii:
	.zero		976


//--------------------- .nv.constant0._Z19computeRowNnzKernelPKiS0_S0_S0_Piii --------------------------
	.section	.nv.constant0._Z19computeRowNnzKernelPKiS0_S0_S0_Piii,"a",@progbits
	.sectionflags	@""
	.align	4
.nv.constant0._Z19computeRowNnzKernelPKiS0_S0_S0_Piii:
	.zero		944


//--------------------- SYMBOLS --------------------------

	.type		.nv.reservedSmem.offset0,@object
	.size		.nv.reservedSmem.offset0,0x4
	.type		.nv.reservedSmem.cap,@object
	.size		.nv.reservedSmem.cap,0x4
